	.target	sm_80

	.elftype	@"ET_EXEC"


//--------------------- .note.nv.tkinfo           --------------------------
	.section	.note.nv.tkinfo,"",@"SHT_NOTE"
	.sectionflags	@"SHF_NOTE_NV_TKINFO"
	.tkinfo
        /*0018*/ 	.word	0x00000002
        /*0030*/ 	.string	""
        /*0030*/ 	.string	"ptxas"
        /*0030*/ 	.string	"Cuda compilation tools, release 13.0, V13.0.88"
        /*0030*/ 	.string	"Build cuda_13.0.r13.0/compiler.36424714_0"
        /*0030*/ 	.string	"-v  -suppress-debug-info  -lineinfo  -arch sm_80 "



//--------------------- .note.nv.cuinfo           --------------------------
	.section	.note.nv.cuinfo,"",@"SHT_NOTE"
	.sectionflags	@"SHF_NOTE_NV_CUINFO"
        /*0018*/ 	.short	0x0002
        /*001a*/ 	.short	0x0050
        /*001c*/ 	.short	0x0082
	.zero		2


//--------------------- .nv.info                  --------------------------
	.section	.nv.info,"",@"SHT_CUDA_INFO"
	.align	4


	//----- nvinfo : EIATTR_REGCOUNT
	.align		4
        /*0000*/ 	.byte	0x04, 0x2f
        /*0002*/ 	.short	(.L_1 - .L_0)
	.align		4
.L_0:
        /*0004*/ 	.word	index@(matmul_kernel)
        /*0008*/ 	.word	0x00000020


	//----- nvinfo : EIATTR_FRAME_SIZE
	.align		4
.L_1:
        /*000c*/ 	.byte	0x04, 0x11
        /*000e*/ 	.short	(.L_3 - .L_2)
	.align		4
.L_2:
        /*0010*/ 	.word	index@(matmul_kernel)
        /*0014*/ 	.word	0x00001d08


	//----- nvinfo : EIATTR_MIN_STACK_SIZE
	.align		4
.L_3:
        /*0018*/ 	.byte	0x04, 0x12
        /*001a*/ 	.short	(.L_5 - .L_4)
	.align		4
.L_4:
        /*001c*/ 	.word	index@(matmul_kernel)
        /*0020*/ 	.word	0x00001d08
.L_5:


//--------------------- .nv.info.matmul_kernel    --------------------------
	.section	.nv.info.matmul_kernel,"",@"SHT_CUDA_INFO"
	.sectionflags	@""
	.align	4


	//----- nvinfo : EIATTR_CUDA_API_VERSION
	.align		4
        /*0000*/ 	.byte	0x04, 0x37
        /*0002*/ 	.short	(.L_7 - .L_6)
.L_6:
        /*0004*/ 	.word	0x00000082


	//----- nvinfo : EIATTR_SW2861232_WAR
	.align		4
.L_7:
        /*0008*/ 	.byte	0x01, 0x35
	.zero		2


	//----- nvinfo : EIATTR_PARAM_CBANK
	.align		4
        /*000c*/ 	.byte	0x04, 0x0a
        /*000e*/ 	.short	(.L_9 - .L_8)
	.align		4
.L_8:
        /*0010*/ 	.word	index@(.nv.constant0.matmul_kernel)
        /*0014*/ 	.short	0x0160
        /*0016*/ 	.short	0x0050


	//----- nvinfo : EIATTR_CBANK_PARAM_SIZE
	.align		4
.L_9:
        /*0018*/ 	.byte	0x03, 0x19
        /*001a*/ 	.short	0x0050


	//----- nvinfo : EIATTR_KPARAM_INFO
	.align		4
        /*001c*/ 	.byte	0x04, 0x17
        /*001e*/ 	.short	(.L_11 - .L_10)
.L_10:
        /*0020*/ 	.word	0x00000000
        /*0024*/ 	.short	0x000d
        /*0026*/ 	.short	0x0048
        /*0028*/ 	.byte	0x00, 0xf4, 0x21, 0x00


	//----- nvinfo : EIATTR_KPARAM_INFO
	.align		4
.L_11:
        /*002c*/ 	.byte	0x04, 0x17
        /*002e*/ 	.short	(.L_13 - .L_12)
.L_12:
        /*0030*/ 	.word	0x00000000
        /*0034*/ 	.short	0x000c
        /*0036*/ 	.short	0x0040
        /*0038*/ 	.byte	0x00, 0xf4, 0x21, 0x00


	//----- nvinfo : EIATTR_KPARAM_INFO
	.align		4
.L_13:
        /*003c*/ 	.byte	0x04, 0x17
        /*003e*/ 	.short	(.L_15 - .L_14)
.L_14:
        /*0040*/ 	.word	0x00000000
        /*0044*/ 	.short	0x000b
        /*0046*/ 	.short	0x0038
        /*0048*/ 	.byte	0x00, 0xf0, 0x11, 0x00


	//----- nvinfo : EIATTR_KPARAM_INFO
	.align		4
.L_15:
        /*004c*/ 	.byte	0x04, 0x17
        /*004e*/ 	.short	(.L_17 - .L_16)
.L_16:
        /*0050*/ 	.word	0x00000000
        /*0054*/ 	.short	0x000a
        /*0056*/ 	.short	0x0034
        /*0058*/ 	.byte	0x00, 0xf0, 0x11, 0x00


	//----- nvinfo : EIATTR_KPARAM_INFO
	.align		4
.L_17:
        /*005c*/ 	.byte	0x04, 0x17
        /*005e*/ 	.short	(.L_19 - .L_18)
.L_18:
        /*0060*/ 	.word	0x00000000
        /*0064*/ 	.short	0x0009
        /*0066*/ 	.short	0x0030
        /*0068*/ 	.byte	0x00, 0xf0, 0x11, 0x00


	//----- nvinfo : EIATTR_KPARAM_INFO
	.align		4
.L_19:
        /*006c*/ 	.byte	0x04, 0x17
        /*006e*/ 	.short	(.L_21 - .L_20)
.L_20:
        /*0070*/ 	.word	0x00000000
        /*0074*/ 	.short	0x0008
        /*0076*/ 	.short	0x002c
        /*0078*/ 	.byte	0x00, 0xf0, 0x11, 0x00


	//----- nvinfo : EIATTR_KPARAM_INFO
	.align		4
.L_21:
        /*007c*/ 	.byte	0x04, 0x17
        /*007e*/ 	.short	(.L_23 - .L_22)
.L_22:
        /*0080*/ 	.word	0x00000000
        /*0084*/ 	.short	0x0007
        /*0086*/ 	.short	0x0028
        /*0088*/ 	.byte	0x00, 0xf0, 0x11, 0x00


	//----- nvinfo : EIATTR_KPARAM_INFO
	.align		4
.L_23:
        /*008c*/ 	.byte	0x04, 0x17
        /*008e*/ 	.short	(.L_25 - .L_24)
.L_24:
        /*0090*/ 	.word	0x00000000
        /*0094*/ 	.short	0x0006
        /*0096*/ 	.short	0x0024
        /*0098*/ 	.byte	0x00, 0xf0, 0x11, 0x00


	//----- nvinfo : EIATTR_KPARAM_INFO
	.align		4
.L_25:
        /*009c*/ 	.byte	0x04, 0x17
        /*009e*/ 	.short	(.L_27 - .L_26)
.L_26:
        /*00a0*/ 	.word	0x00000000
        /*00a4*/ 	.short	0x0005
        /*00a6*/ 	.short	0x0020
        /*00a8*/ 	.byte	0x00, 0xf0, 0x11, 0x00


	//----- nvinfo : EIATTR_KPARAM_INFO
	.align		4
.L_27:
        /*00ac*/ 	.byte	0x04, 0x17
        /*00ae*/ 	.short	(.L_29 - .L_28)
.L_28:
        /*00b0*/ 	.word	0x00000000
        /*00b4*/ 	.short	0x0004
        /*00b6*/ 	.short	0x001c
        /*00b8*/ 	.byte	0x00, 0xf0, 0x11, 0x00


	//----- nvinfo : EIATTR_KPARAM_INFO
	.align		4
.L_29:
        /*00bc*/ 	.byte	0x04, 0x17
        /*00be*/ 	.short	(.L_31 - .L_30)
.L_30:
        /*00c0*/ 	.word	0x00000000
        /*00c4*/ 	.short	0x0003
        /*00c6*/ 	.short	0x0018
        /*00c8*/ 	.byte	0x00, 0xf0, 0x11, 0x00


	//----- nvinfo : EIATTR_KPARAM_INFO
	.align		4
.L_31:
        /*00cc*/ 	.byte	0x04, 0x17
        /*00ce*/ 	.short	(.L_33 - .L_32)
.L_32:
        /*00d0*/ 	.word	0x00000000
        /*00d4*/ 	.short	0x0002
        /*00d6*/ 	.short	0x0010
        /*00d8*/ 	.byte	0x00, 0xf4, 0x21, 0x00


	//----- nvinfo : EIATTR_KPARAM_INFO
	.align		4
.L_33:
        /*00dc*/ 	.byte	0x04, 0x17
        /*00de*/ 	.short	(.L_35 - .L_34)
.L_34:
        /*00e0*/ 	.word	0x00000000
        /*00e4*/ 	.short	0x0001
        /*00e6*/ 	.short	0x0008
        /*00e8*/ 	.byte	0x00, 0xf4, 0x21, 0x00


	//----- nvinfo : EIATTR_KPARAM_INFO
	.align		4
.L_35:
        /*00ec*/ 	.byte	0x04, 0x17
        /*00ee*/ 	.short	(.L_37 - .L_36)
.L_36:
        /*00f0*/ 	.word	0x00000000
        /*00f4*/ 	.short	0x0000
        /*00f6*/ 	.short	0x0000
        /*00f8*/ 	.byte	0x00, 0xf4, 0x21, 0x00


	//----- nvinfo : EIATTR_MAXREG_COUNT
	.align		4
.L_37:
        /*00fc*/ 	.byte	0x03, 0x1b
        /*00fe*/ 	.short	0x00ff


	//----- nvinfo : EIATTR_NUM_BARRIERS
	.align		4
        /*0100*/ 	.byte	0x02, 0x4c
        /*0102*/ 	.byte	0x01
	.zero		1


	//----- nvinfo : EIATTR_ANNOTATIONS
	.align		4
        /*0104*/ 	.byte	0x04, 0x55
        /*0106*/ 	.short	(.L_39 - .L_38)


	//   ....[0]....
.L_38:
        /*0108*/ 	.word	0x00000001
        /*010c*/ 	.byte	0x60, 0x06, 0x00, 0x00, 0x01, 0x00, 0x00, 0x00, 0x90, 0x06, 0x00, 0x00, 0x01, 0x00, 0x00, 0x00
        /* <DEDUP_REMOVED lines=3449> */
        /*d8ac*/ 	.byte	0xa0, 0x51, 0x03, 0x00


	//----- nvinfo : EIATTR_MERCURY_ISA_VERSION
	.align		4
.L_39:
        /*d8b0*/ 	.byte	0x03, 0x5f
        /*d8b2*/ 	.short	0x0000


	//----- nvinfo : EIATTR_EXIT_INSTR_OFFSETS
	.align		4
        /*d8b4*/ 	.byte	0x04, 0x1c
        /*d8b6*/ 	.short	(.L_41 - .L_40)


	//   ....[0]....
.L_40:
        /*d8b8*/ 	.word	0x00035580


	//   ....[1]....
        /*d8bc*/ 	.word	0x000355b0


	//----- nvinfo : EIATTR_REQNTID
	.align		4
.L_41:
        /*d8c0*/ 	.byte	0x04, 0x10
        /*d8c2*/ 	.short	(.L_43 - .L_42)
.L_42:
        /*d8c4*/ 	.word	0x00000040
        /*d8c8*/ 	.word	0x00000001
        /*d8cc*/ 	.word	0x00000001
.L_43:


//--------------------- .nv.callgraph             --------------------------
	.section	.nv.callgraph,"",@"SHT_CUDA_CALLGRAPH"
	.align	4
	.sectionentsize	8
	.align		4
        /*0000*/ 	.word	0x00000000
	.align		4
        /*0004*/ 	.word	0xffffffff
	.align		4
        /*0008*/ 	.word	0x00000000
	.align		4
        /*000c*/ 	.word	0xfffffffe
	.align		4
        /*0010*/ 	.word	0x00000000
	.align		4
        /*0014*/ 	.word	0xfffffffd
	.align		4
        /*0018*/ 	.word	0x00000000
	.align		4
        /*001c*/ 	.word	0xfffffffc


//--------------------- .nv.rel.action            --------------------------
	.section	.nv.rel.action,"",@"SHT_CUDA_RELOCINFO"
	.align	8
	.sectionentsize	8
        /*0000*/ 	.byte	0x73, 0x00, 0x00, 0x00, 0x00, 0x00, 0x00, 0x00, 0x00, 0x00, 0x00, 0x11, 0x25, 0x00, 0x05, 0x36


//--------------------- .nv.constant0.matmul_kernel --------------------------
	.section	.nv.constant0.matmul_kernel,"a",@progbits
	.sectionflags	@""
	.align	4
.nv.constant0.matmul_kernel:
	.zero		432


//--------------------- .text.matmul_kernel       --------------------------
	.section	.text.matmul_kernel,"ax",@progbits
	.sectioninfo	@"SHI_REGISTERS=32"
	.align	128
        .global         matmul_kernel
        .type           matmul_kernel,@function
        .size           matmul_kernel,(.L_x_5 - matmul_kernel)
        .other          matmul_kernel,@"STO_CUDA_ENTRY STV_DEFAULT"
matmul_kernel:
.text.matmul_kernel:
[----:B------:R-:W-:-:S03]  /*0000*/  IMAD.MOV.U32 R1, RZ, RZ, c[0x0][0x28] ;  /* 0x00000a00ff017624 */ /* 0x000fc600078e00ff */
[----:B------:R-:W-:Y:S01]  /*0010*/  IMAD.MOV.U32 R0, RZ, RZ, c[0x0][0x17c] ;  /* 0x00005f00ff007624 */ /* 0x000fe200078e00ff */
[----:B------:R-:W0:Y:S01]  /*0020*/  S2R R11, SR_TID.X ;  /* 0x00000000000b7919 */ /* 0x000e220000002100 */
[----:B------:R-:W-:Y:S01]  /*0030*/  IADD3 R1, R1, -0x1d08, RZ ;  /* 0xffffe2f801017810 */ /* 0x000fe20007ffe0ff */
[----:B------:R-:W-:Y:S02]  /*0040*/  ULDC.64 UR8, c[0x0][0x118] ;  /* 0x0000460000087ab9 */ /* 0x000fe40000000a00 */
[----:B------:R-:W-:-:S04]  /*0050*/  IADD3 R0, R0, 0x7f, RZ ;  /* 0x0000007f00007810 */ /* 0x000fc80007ffe0ff */
[----:B------:R-:W-:-:S04]  /*0060*/  SHF.R.S32.HI R3, RZ, 0x1f, R0 ;  /* 0x0000001fff037819 */ /* 0x000fc80000011400 */
[----:B------:R-:W-:-:S04]  /*0070*/  LEA.HI R3, R3, R0, RZ, 0x7 ;  /* 0x0000000003037211 */ /* 0x000fc800078f38ff */
[----:B------:R-:W-:Y:S02]  /*0080*/  SHF.R.S32.HI R0, RZ, 0x7, R3 ;  /* 0x00000007ff007819 */ /* 0x000fe40000011403 */
[----:B------:R-:W1:Y:S03]  /*0090*/  S2R R3, SR_CTAID.X ;  /* 0x0000000000037919 */ /* 0x000e660000002500 */
[----:B------:R-:W-:-:S05]  /*00a0*/  IMAD.SHL.U32 R0, R0, 0x8, RZ ;  /* 0x0000000800007824 */ /* 0x000fca00078e00ff */
[-C--:B------:R-:W-:Y:S02]  /*00b0*/  IABS R7, R0.reuse ;  /* 0x0000000000077213 */ /* 0x080fe40000000000 */
[----:B------:R-:W-:Y:S02]  /*00c0*/  IABS R10, R0 ;  /* 0x00000000000a7213 */ /* 0x000fe40000000000 */
[----:B------:R-:W2:Y:S01]  /*00d0*/  I2F.RP R2, R7 ;  /* 0x0000000700027306 */ /* 0x000ea20000209400 */
[----:B-1----:R-:W-:-:S07]  /*00e0*/  IABS R8, R3 ;  /* 0x0000000300087213 */ /* 0x002fce0000000000 */
[----:B--2---:R-:W1:Y:S02]  /*00f0*/  MUFU.RCP R2, R2 ;  /* 0x0000000200027308 */ /* 0x004e640000001000 */
[----:B-1----:R-:W-:Y:S01]  /*0100*/  IADD3 R4, R2, 0xffffffe, RZ ;  /* 0x0ffffffe02047810 */ /* 0x002fe20007ffe0ff */
[----:B------:R-:W-:-:S05]  /*0110*/  IMAD.MOV R2, RZ, RZ, -R10 ;  /* 0x000000ffff027224 */ /* 0x000fca00078e0a0a */
[----:B------:R1:W2:Y:S02]  /*0120*/  F2I.FTZ.U32.TRUNC.NTZ R5, R4 ;  /* 0x0000000400057305 */ /* 0x0002a4000021f000 */
[----:B-1----:R-:W-:Y:S02]  /*0130*/  IMAD.MOV.U32 R4, RZ, RZ, RZ ;  /* 0x000000ffff047224 */ /* 0x002fe400078e00ff */
[----:B--2---:R-:W-:-:S04]  /*0140*/  IMAD.MOV R6, RZ, RZ, -R5 ;  /* 0x000000ffff067224 */ /* 0x004fc800078e0a05 */
[----:B------:R-:W-:Y:S02]  /*0150*/  IMAD R9, R6, R7, RZ ;  /* 0x0000000706097224 */ /* 0x000fe400078e02ff */
[----:B------:R-:W-:Y:S02]  /*0160*/  IMAD.MOV.U32 R6, RZ, RZ, R8 ;  /* 0x000000ffff067224 */ /* 0x000fe400078e0008 */
[----:B------:R-:W-:-:S06]  /*0170*/  IMAD.HI.U32 R5, R5, R9, R4 ;  /* 0x0000000905057227 */ /* 0x000fcc00078e0004 */
[----:B------:R-:W-:-:S04]  /*0180*/  IMAD.HI.U32 R5, R5, R6, RZ ;  /* 0x0000000605057227 */ /* 0x000fc800078e00ff */
[----:B------:R-:W-:-:S05]  /*0190*/  IMAD R2, R5, R2, R6 ;  /* 0x0000000205027224 */ /* 0x000fca00078e0206 */
[----:B------:R-:W-:-:S13]  /*01a0*/  ISETP.GT.U32.AND P1, PT, R7, R2, PT ;  /* 0x000000020700720c */ /* 0x000fda0003f24070 */
[----:B------:R-:W-:Y:S01]  /*01b0*/  @!P1 IMAD.IADD R2, R2, 0x1, -R7 ;  /* 0x0000000102029824 */ /* 0x000fe200078e0a07 */
[----:B------:R-:W-:Y:S02]  /*01c0*/  @!P1 IADD3 R5, R5, 0x1, RZ ;  /* 0x0000000105059810 */ /* 0x000fe40007ffe0ff */
[----:B------:R-:W-:Y:S02]  /*01d0*/  ISETP.NE.AND P1, PT, R0, RZ, PT ;  /* 0x000000ff0000720c */ /* 0x000fe40003f25270 */
[----:B------:R-:W-:Y:S02]  /*01e0*/  ISETP.GE.U32.AND P0, PT, R2, R7, PT ;  /* 0x000000070200720c */ /* 0x000fe40003f06070 */
[----:B------:R-:W-:-:S04]  /*01f0*/  LOP3.LUT R2, R3, R0, RZ, 0x3c, !PT ;  /* 0x0000000003027212 */ /* 0x000fc800078e3cff */
[----:B------:R-:W-:Y:S01]  /*0200*/  ISETP.GE.AND P2, PT, R2, RZ, PT ;  /* 0x000000ff0200720c */ /* 0x000fe20003f46270 */
[----:B------:R-:W-:-:S05]  /*0210*/  IMAD.MOV.U32 R2, RZ, RZ, 0x1f ;  /* 0x0000001fff027424 */ /* 0x000fca00078e00ff */
[----:B------:R-:W-:Y:S02]  /*0220*/  IADD3 R2, R2, c[0x0][0x178], RZ ;  /* 0x00005e0002027a10 */ /* 0x000fe40007ffe0ff */
[----:B------:R-:W-:-:S05]  /*0230*/  @P0 IADD3 R5, R5, 0x1, RZ ;  /* 0x0000000105050810 */ /* 0x000fca0007ffe0ff */
[----:B------:R-:W-:Y:S01]  /*0240*/  IMAD.MOV.U32 R4, RZ, RZ, R5 ;  /* 0x000000ffff047224 */ /* 0x000fe200078e0005 */
[----:B------:R-:W-:-:S03]  /*0250*/  SHF.R.S32.HI R5, RZ, 0x1f, R2 ;  /* 0x0000001fff057819 */ /* 0x000fc60000011402 */
[----:B------:R-:W-:Y:S01]  /*0260*/  @!P2 IMAD.MOV R4, RZ, RZ, -R4 ;  /* 0x000000ffff04a224 */ /* 0x000fe200078e0a04 */
[----:B------:R-:W-:Y:S02]  /*0270*/  @!P1 LOP3.LUT R4, RZ, R0, RZ, 0x33, !PT ;  /* 0x00000000ff049212 */ /* 0x000fe400078e33ff */
[----:B------:R-:W-:-:S03]  /*0280*/  LEA.HI R5, R5, R2, RZ, 0x5 ;  /* 0x0000000205057211 */ /* 0x000fc600078f28ff */
[----:B------:R-:W-:Y:S02]  /*0290*/  IMAD.SHL.U32 R2, R4, 0x8, RZ ;  /* 0x0000000804027824 */ /* 0x000fe400078e00ff */
[----:B------:R-:W-:-:S03]  /*02a0*/  IMAD.MOV R4, RZ, RZ, -R4 ;  /* 0x000000ffff047224 */ /* 0x000fc600078e0a04 */
[----:B------:R-:W-:Y:S01]  /*02b0*/  LEA.HI.SX32 R5, R5, -R2, 0x1b ;  /* 0x8000000205057211 */ /* 0x000fe200078fdaff */
[----:B------:R-:W-:Y:S02]  /*02c0*/  IMAD R9, R0, R4, R3 ;  /* 0x0000000400097224 */ /* 0x000fe400078e0203 */
[----:B------:R-:W-:Y:S01]  /*02d0*/  IMAD.MOV.U32 R4, RZ, RZ, RZ ;  /* 0x000000ffff047224 */ /* 0x000fe200078e00ff */
[----:B------:R-:W-:-:S04]  /*02e0*/  IMNMX R10, R5, 0x8, PT ;  /* 0x00000008050a7817 */ /* 0x000fc80003800200 */
[-C--:B------:R-:W-:Y:S02]  /*02f0*/  IABS R8, R10.reuse ;  /* 0x0000000a00087213 */ /* 0x080fe40000000000 */
[----:B------:R-:W-:Y:S02]  /*0300*/  IABS R0, R10 ;  /* 0x0000000a00007213 */ /* 0x000fe40000000000 */
[----:B------:R-:W1:Y:S08]  /*0310*/  I2F.RP R6, R8 ;  /* 0x0000000800067306 */ /* 0x000e700000209400 */
[----:B-1----:R-:W1:Y:S02]  /*0320*/  MUFU.RCP R6, R6 ;  /* 0x0000000600067308 */ /* 0x002e640000001000 */
[----:B-1----:R-:W-:-:S06]  /*0330*/  IADD3 R5, R6, 0xffffffe, RZ ;  /* 0x0ffffffe06057810 */ /* 0x002fcc0007ffe0ff */
[----:B------:R-:W1:Y:S02]  /*0340*/  F2I.FTZ.U32.TRUNC.NTZ R5, R5 ;  /* 0x0000000500057305 */ /* 0x000e64000021f000 */
[----:B-1----:R-:W-:-:S04]  /*0350*/  IMAD.MOV R7, RZ, RZ, -R5 ;  /* 0x000000ffff077224 */ /* 0x002fc800078e0a05 */
[----:B------:R-:W-:Y:S01]  /*0360*/  IMAD.MOV.U32 R3, RZ, RZ, R7 ;  /* 0x000000ffff037224 */ /* 0x000fe200078e0007 */
[----:B------:R-:W-:-:S03]  /*0370*/  IABS R7, R9 ;  /* 0x0000000900077213 */ /* 0x000fc60000000000 */
[----:B------:R-:W-:-:S04]  /*0380*/  IMAD R3, R3, R8, RZ ;  /* 0x0000000803037224 */ /* 0x000fc800078e02ff */
[----:B------:R-:W-:Y:S01]  /*0390*/  IMAD.HI.U32 R4, R5, R3, R4 ;  /* 0x0000000305047227 */ /* 0x000fe200078e0004 */
[----:B0-----:R-:W-:-:S03]  /*03a0*/  SHF.R.U32.HI R5, RZ, 0x5, R11 ;  /* 0x00000005ff057819 */ /* 0x001fc6000001160b */
[----:B------:R-:W-:Y:S01]  /*03b0*/  IMAD.MOV R3, RZ, RZ, -R0 ;  /* 0x000000ffff037224 */ /* 0x000fe200078e0a00 */
[----:B------:R-:W-:Y:S01]  /*03c0*/  SGXT.U32 R12, R5, 0x1 ;  /* 0x00000001050c781a */ /* 0x000fe20000000000 */
[----:B------:R-:W-:-:S04]  /*03d0*/  IMAD.HI.U32 R0, R4, R7, RZ ;  /* 0x0000000704007227 */ /* 0x000fc800078e00ff */
[----:B------:R-:W-:Y:S02]  /*03e0*/  IMAD R3, R0, R3, R7 ;  /* 0x0000000300037224 */ /* 0x000fe400078e0207 */
[----:B------:R-:W-:-:S03]  /*03f0*/  IMAD.MOV.U32 R4, RZ, RZ, 0x7f ;  /* 0x0000007fff047424 */ /* 0x000fc600078e00ff */
[----:B------:R-:W-:Y:S02]  /*0400*/  ISETP.GT.U32.AND P1, PT, R8, R3, PT ;  /* 0x000000030800720c */ /* 0x000fe40003f24070 */
[----:B------:R-:W-:Y:S02]  /*0410*/  IADD3 R13, R4, c[0x0][0x180], RZ ;  /* 0x00006000040d7a10 */ /* 0x000fe40007ffe0ff */
[C---:B------:R-:W-:Y:S02]  /*0420*/  LOP3.LUT R4, R12.reuse, 0x8, RZ, 0xfc, !PT ;  /* 0x000000080c047812 */ /* 0x040fe400078efcff */
[C---:B------:R-:W-:Y:S02]  /*0430*/  LOP3.LUT R4, R12.reuse, 0xe, RZ, 0xfc, !PT ;  /* 0x0000000e0c047812 */ /* 0x040fe400078efcff */
[C---:B------:R-:W-:Y:S02]  /*0440*/  LOP3.LUT R4, R12.reuse, 0x14, RZ, 0xfc, !PT ;  /* 0x000000140c047812 */ /* 0x040fe400078efcff */
[----:B------:R-:W-:-:S02]  /*0450*/  LOP3.LUT R4, R12, 0x1a, RZ, 0xfc, !PT ;  /* 0x0000001a0c047812 */ /* 0x000fc400078efcff */
[----:B------:R-:W-:Y:S01]  /*0460*/  LOP3.LUT R4, R12, 0x20, RZ, 0xfc, !PT ;  /* 0x000000200c047812 */ /* 0x000fe200078efcff */
[----:B------:R-:W-:Y:S01]  /*0470*/  @!P1 IMAD.IADD R3, R3, 0x1, -R8 ;  /* 0x0000000103039824 */ /* 0x000fe200078e0a08 */
[----:B------:R-:W-:Y:S02]  /*0480*/  @!P1 IADD3 R0, R0, 0x1, RZ ;  /* 0x0000000100009810 */ /* 0x000fe40007ffe0ff */
[----:B------:R-:W-:Y:S02]  /*0490*/  ISETP.NE.AND P1, PT, R10, RZ, PT ;  /* 0x000000ff0a00720c */ /* 0x000fe40003f25270 */
[----:B------:R-:W-:Y:S02]  /*04a0*/  ISETP.GE.U32.AND P0, PT, R3, R8, PT ;  /* 0x000000080300720c */ /* 0x000fe40003f06070 */
[----:B------:R-:W-:Y:S02]  /*04b0*/  LOP3.LUT R3, R9, R10, RZ, 0x3c, !PT ;  /* 0x0000000a09037212 */ /* 0x000fe400078e3cff */
[----:B------:R-:W-:-:S02]  /*04c0*/  LOP3.LUT R4, R12, 0x26, RZ, 0xfc, !PT ;  /* 0x000000260c047812 */ /* 0x000fc400078efcff */
[----:B------:R-:W-:Y:S02]  /*04d0*/  ISETP.GE.AND P2, PT, R3, RZ, PT ;  /* 0x000000ff0300720c */ /* 0x000fe40003f46270 */
[C---:B------:R-:W-:Y:S02]  /*04e0*/  LOP3.LUT R4, R12.reuse, 0x2c, RZ, 0xfc, !PT ;  /* 0x0000002c0c047812 */ /* 0x040fe400078efcff */
[C---:B------:R-:W-:Y:S02]  /*04f0*/  LOP3.LUT R4, R12.reuse, 0x32, RZ, 0xfc, !PT ;  /* 0x000000320c047812 */ /* 0x040fe400078efcff */
[----:B------:R-:W-:Y:S02]  /*0500*/  LOP3.LUT R4, R12, 0x38, RZ, 0xfc, !PT ;  /* 0x000000380c047812 */ /* 0x000fe400078efcff */
[----:B------:R-:W-:Y:S02]  /*0510*/  @P0 IADD3 R0, R0, 0x1, RZ ;  /* 0x0000000100000810 */ /* 0x000fe40007ffe0ff */
[----:B------:R-:W-:-:S02]  /*0520*/  ISETP.GT.AND P0, PT, R13, 0x7f, PT ;  /* 0x0000007f0d00780c */ /* 0x000fc40003f04270 */
[C---:B------:R-:W-:Y:S01]  /*0530*/  LOP3.LUT R4, R12.reuse, 0x3e, RZ, 0xfc, !PT ;  /* 0x0000003e0c047812 */ /* 0x040fe200078efcff */
[----:B------:R-:W-:Y:S01]  /*0540*/  @!P2 IMAD.MOV R0, RZ, RZ, -R0 ;  /* 0x000000ffff00a224 */ /* 0x000fe200078e0a00 */
[----:B------:R-:W-:Y:S02]  /*0550*/  @!P1 LOP3.LUT R0, RZ, R10, RZ, 0x33, !PT ;  /* 0x0000000aff009212 */ /* 0x000fe400078e33ff */
[C---:B------:R-:W-:Y:S02]  /*0560*/  LOP3.LUT R4, R12.reuse, 0x44, RZ, 0xfc, !PT ;  /* 0x000000440c047812 */ /* 0x040fe400078efcff */
[C---:B------:R-:W-:Y:S01]  /*0570*/  LOP3.LUT R4, R12.reuse, 0x4a, RZ, 0xfc, !PT ;  /* 0x0000004a0c047812 */ /* 0x040fe200078efcff */
[----:B------:R-:W-:Y:S01]  /*0580*/  IMAD.MOV R3, RZ, RZ, -R0 ;  /* 0x000000ffff037224 */ /* 0x000fe200078e0a00 */
[----:B------:R-:W-:Y:S01]  /*0590*/  LOP3.LUT R4, R12, 0x50, RZ, 0xfc, !PT ;  /* 0x000000500c047812 */ /* 0x000fe200078efcff */
[----:B------:R-:W-:Y:S01]  /*05a0*/  IMAD.SHL.U32 R29, R0, 0x80, RZ ;  /* 0x00000080001d7824 */ /* 0x000fe200078e00ff */
[----:B------:R-:W-:Y:S01]  /*05b0*/  LOP3.LUT R4, R12, 0x56, RZ, 0xfc, !PT ;  /* 0x000000560c047812 */ /* 0x000fe200078efcff */
[----:B------:R-:W-:Y:S01]  /*05c0*/  IMAD R3, R10, R3, R9 ;  /* 0x000000030a037224 */ /* 0x000fe200078e0209 */
[----:B------:R-:W-:-:S02]  /*05d0*/  LOP3.LUT R4, R12, 0x5c, RZ, 0xfc, !PT ;  /* 0x0000005c0c047812 */ /* 0x000fc400078efcff */
[----:B------:R-:W-:Y:S01]  /*05e0*/  LOP3.LUT R4, R12, 0x62, RZ, 0xfc, !PT ;  /* 0x000000620c047812 */ /* 0x000fe200078efcff */
[----:B------:R-:W-:Y:S01]  /*05f0*/  IMAD.IADD R3, R2, 0x1, R3 ;  /* 0x0000000102037824 */ /* 0x000fe200078e0203 */
[----:B------:R-:W-:Y:S02]  /*0600*/  LOP3.LUT R2, R11, 0x1f, RZ, 0xc0, !PT ;  /* 0x0000001f0b027812 */ /* 0x000fe400078ec0ff */
[C---:B------:R-:W-:Y:S02]  /*0610*/  LOP3.LUT R4, R12.reuse, 0x68, RZ, 0xfc, !PT ;  /* 0x000000680c047812 */ /* 0x040fe400078efcff */
[C---:B------:R-:W-:Y:S01]  /*0620*/  LOP3.LUT R4, R12.reuse, 0x6e, RZ, 0xfc, !PT ;  /* 0x0000006e0c047812 */ /* 0x040fe200078efcff */
[----:B------:R-:W-:Y:S01]  /*0630*/  IMAD R28, R3, 0x20, R2 ;  /* 0x00000020031c7824 */ /* 0x000fe200078e0202 */
[C---:B------:R-:W-:Y:S02]  /*0640*/  LOP3.LUT R2, R12.reuse, 0x2, RZ, 0xfc, !PT ;  /* 0x000000020c027812 */ /* 0x040fe400078efcff */
[----:B------:R-:W-:-:S02]  /*0650*/  LOP3.LUT R3, R12, 0x4, RZ, 0xfc, !PT ;  /* 0x000000040c037812 */ /* 0x000fc400078efcff */
[----:B------:R0:W-:Y:S01]  /*0660*/  STL [R1+0xd3c], R28 ;  /* 0x000d3c1c01007387 */ /* 0x0001e20000100800 */
[C---:B------:R-:W-:Y:S02]  /*0670*/  LOP3.LUT R2, R12.reuse, 0x6, RZ, 0xfc, !PT ;  /* 0x000000060c027812 */ /* 0x040fe400078efcff */
[C---:B------:R-:W-:Y:S01]  /*0680*/  LOP3.LUT R3, R12.reuse, 0xa, RZ, 0xfc, !PT ;  /* 0x0000000a0c037812 */ /* 0x040fe200078efcff */
[----:B------:R0:W-:Y:S01]  /*0690*/  STL [R1+0x2a8], R29 ;  /* 0x0002a81d01007387 */ /* 0x0001e20000100800 */
[C---:B------:R-:W-:Y:S02]  /*06a0*/  LOP3.LUT R2, R12.reuse, 0xc, RZ, 0xfc, !PT ;  /* 0x0000000c0c027812 */ /* 0x040fe400078efcff */
[C---:B------:R-:W-:Y:S02]  /*06b0*/  LOP3.LUT R3, R12.reuse, 0x10, RZ, 0xfc, !PT ;  /* 0x000000100c037812 */ /* 0x040fe400078efcff */
[C---:B------:R-:W-:Y:S02]  /*06c0*/  LOP3.LUT R2, R12.reuse, 0x12, RZ, 0xfc, !PT ;  /* 0x000000120c027812 */ /* 0x040fe400078efcff */
[----:B------:R-:W-:-:S02]  /*06d0*/  LOP3.LUT R3, R12, 0x16, RZ, 0xfc, !PT ;  /* 0x000000160c037812 */ /* 0x000fc400078efcff */
[C---:B------:R-:W-:Y:S02]  /*06e0*/  LOP3.LUT R2, R12.reuse, 0x18, RZ, 0xfc, !PT ;  /* 0x000000180c027812 */ /* 0x040fe400078efcff */
[C---:B------:R-:W-:Y:S02]  /*06f0*/  LOP3.LUT R3, R12.reuse, 0x1c, RZ, 0xfc, !PT ;  /* 0x0000001c0c037812 */ /* 0x040fe400078efcff */
        /* <DEDUP_REMOVED lines=34> */
[----:B------:R-:W-:Y:S01]  /*0920*/  LOP3.LUT R2, R12, 0x7e, RZ, 0xfc, !PT ;  /* 0x0000007e0c027812 */ /* 0x000fe200078efcff */
[----:B------:R-:W-:Y:S05]  /*0930*/  @P0 BRA `(.L_x_0) ;  /* 0x0000017000000947 */ /* 0x000fea0003800000 */
[----:B0-----:R-:W-:Y:S01]  /*0940*/  IMAD.SHL.U32 R0, R11, 0x20, RZ ;  /* 0x000000200b007824 */ /* 0x001fe200078e00ff */
[----:B------:R-:W-:Y:S01]  /*0950*/  CS2R R24, SRZ ;  /* 0x0000000000187805 */ /* 0x000fe2000001ff00 */
[----:B------:R-:W-:Y:S01]  /*0960*/  CS2R R26, SRZ ;  /* 0x00000000001a7805 */ /* 0x000fe2000001ff00 */
[----:B------:R-:W-:Y:S01]  /*0970*/  CS2R R20, SRZ ;  /* 0x0000000000147805 */ /* 0x000fe2000001ff00 */
[----:B------:R-:W-:Y:S01]  /*0980*/  CS2R R22, SRZ ;  /* 0x0000000000167805 */ /* 0x000fe2000001ff00 */
[----:B------:R0:W-:Y:S01]  /*0990*/  STL [R1+0xd38], R0 ;  /* 0x000d380001007387 */ /* 0x0001e20000100800 */
[----:B------:R-:W-:Y:S01]  /*09a0*/  CS2R R16, SRZ ;  /* 0x0000000000107805 */ /* 0x000fe2000001ff00 */
[----:B------:R-:W-:Y:S01]  /*09b0*/  CS2R R18, SRZ ;  /* 0x0000000000127805 */ /* 0x000fe2000001ff00 */
[----:B------:R-:W-:Y:S01]  /*09c0*/  CS2R R12, SRZ ;  /* 0x00000000000c7805 */ /* 0x000fe2000001ff00 */
[----:B------:R0:W-:Y:S01]  /*09d0*/  STL [R1], RZ ;  /* 0x000000ff01007387 */ /* 0x0001e20000100800 */
[----:B------:R-:W-:Y:S01]  /*09e0*/  CS2R R14, SRZ ;  /* 0x00000000000e7805 */ /* 0x000fe2000001ff00 */
[----:B------:R-:W-:Y:S01]  /*09f0*/  CS2R R8, SRZ ;  /* 0x0000000000087805 */ /* 0x000fe2000001ff00 */
[----:B------:R-:W-:Y:S01]  /*0a00*/  CS2R R10, SRZ ;  /* 0x00000000000a7805 */ /* 0x000fe2000001ff00 */
[----:B------:R0:W-:Y:S01]  /*0a10*/  STL [R1+0x4], RZ ;  /* 0x000004ff01007387 */ /* 0x0001e20000100800 */
[----:B------:R-:W-:Y:S01]  /*0a20*/  CS2R R4, SRZ ;  /* 0x0000000000047805 */ /* 0x000fe2000001ff00 */
[----:B------:R-:W-:-:S02]  /*0a30*/  CS2R R6, SRZ ;  /* 0x0000000000067805 */ /* 0x000fc4000001ff00 */
[----:B------:R0:W-:Y:S04]  /*0a40*/  STL [R1+0x8], RZ ;  /* 0x000008ff01007387 */ /* 0x0001e80000100800 */
[----:B------:R0:W-:Y:S04]  /*0a50*/  STL [R1+0xc], RZ ;  /* 0x00000cff01007387 */ /* 0x0001e80000100800 */
[----:B------:R0:W-:Y:S04]  /*0a60*/  STL [R1+0x10], RZ ;  /* 0x000010ff01007387 */ /* 0x0001e80000100800 */
[----:B------:R0:W-:Y:S04]  /*0a70*/  STL [R1+0x14], RZ ;  /* 0x000014ff01007387 */ /* 0x0001e80000100800 */
[----:B------:R0:W-:Y:S04]  /*0a80*/  STL [R1+0x18], RZ ;  /* 0x000018ff01007387 */ /* 0x0001e80000100800 */
[----:B------:R0:W-:Y:S01]  /*0a90*/  STL [R1+0x1c], RZ ;  /* 0x00001cff01007387 */ /* 0x0001e20000100800 */
[----:B------:R-:W-:Y:S05]  /*0aa0*/  BRA `(.L_x_1) ;  /* 0x000323c000007947 */ /* 0x000fea0003800000 */
.L_x_0:
[----:B0-----:R-:W-:Y:S01]  /*0ab0*/  IABS R3, c[0x0][0x17c] ;  /* 0x00005f0000037a13 */ /* 0x001fe20000000000 */
[----:B------:R-:W-:Y:S01]  /*0ac0*/  IMAD.MOV.U32 R6, RZ, RZ, RZ ;  /* 0x000000ffff067224 */ /* 0x000fe200078e00ff */
[----:B------:R-:W-:-:S02]  /*0ad0*/  IABS R0, c[0x0][0x178] ;  /* 0x00005e0000007a13 */ /* 0x000fc40000000000 */
[----:B------:R-:W0:Y:S01]  /*0ae0*/  I2F.RP R4, R3 ;  /* 0x0000000300047306 */ /* 0x000e220000209400 */
[----:B------:R-:W-:Y:S02]  /*0af0*/  IABS R17, R29 ;  /* 0x0000001d00117213 */ /* 0x000fe40000000000 */
[C---:B------:R-:W-:Y:S02]  /*0b00*/  IADD3 R26, R29.reuse, 0xa, RZ ;  /* 0x0000000a1d1a7810 */ /* 0x040fe40007ffe0ff */
[----:B------:R-:W-:-:S03]  /*0b10*/  IADD3 R25, R29, 0x9, RZ ;  /* 0x000000091d197810 */ /* 0x000fc60007ffe0ff */
[----:B------:R-:W1:Y:S08]  /*0b20*/  I2F.RP R2, R0 ;  /* 0x0000000000027306 */ /* 0x000e700000209400 */
[----:B0-----:R-:W0:Y:S08]  /*0b30*/  MUFU.RCP R4, R4 ;  /* 0x0000000400047308 */ /* 0x001e300000001000 */
[----:B-1----:R-:W1:Y:S01]  /*0b40*/  MUFU.RCP R2, R2 ;  /* 0x0000000200027308 */ /* 0x002e620000001000 */
[----:B0-----:R-:W-:-:S07]  /*0b50*/  IADD3 R4, R4, 0xffffffe, RZ ;  /* 0x0ffffffe04047810 */ /* 0x001fce0007ffe0ff */
[----:B------:R0:W2:Y:S01]  /*0b60*/  F2I.FTZ.U32.TRUNC.NTZ R7, R4 ;  /* 0x0000000400077305 */ /* 0x0000a2000021f000 */
[----:B-1----:R-:W-:-:S07]  /*0b70*/  IADD3 R2, R2, 0xffffffe, RZ ;  /* 0x0ffffffe02027810 */ /* 0x002fce0007ffe0ff */
[----:B------:R1:W3:Y:S01]  /*0b80*/  F2I.FTZ.U32.TRUNC.NTZ R5, R2 ;  /* 0x0000000200057305 */ /* 0x0002e2000021f000 */
[----:B0-----:R-:W-:Y:S02]  /*0b90*/  IMAD.MOV.U32 R4, RZ, RZ, RZ ;  /* 0x000000ffff047224 */ /* 0x001fe400078e00ff */
[----:B--2---:R-:W-:Y:S01]  /*0ba0*/  IMAD.MOV R15, RZ, RZ, -R7 ;  /* 0x000000ffff0f7224 */ /* 0x004fe200078e0a07 */
[----:B-1----:R-:W-:-:S03]  /*0bb0*/  IADD3 R2, R29, 0x7f, RZ ;  /* 0x0000007f1d027810 */ /* 0x002fc60007ffe0ff */
[----:B------:R-:W-:Y:S01]  /*0bc0*/  IMAD R15, R15, R3, RZ ;  /* 0x000000030f0f7224 */ /* 0x000fe200078e02ff */
[----:B------:R-:W-:Y:S02]  /*0bd0*/  IABS R19, R2 ;  /* 0x0000000200137213 */ /* 0x000fe40000000000 */
[----:B------:R-:W-:Y:S01]  /*0be0*/  ISETP.GE.AND P2, PT, R2, RZ, PT ;  /* 0x000000ff0200720c */ /* 0x000fe20003f46270 */
[----:B---3--:R-:W-:Y:S02]  /*0bf0*/  IMAD.MOV R8, RZ, RZ, -R5 ;  /* 0x000000ffff087224 */ /* 0x008fe400078e0a05 */
[----:B------:R-:W-:Y:S01]  /*0c00*/  IMAD.HI.U32 R15, R7, R15, R6 ;  /* 0x0000000f070f7227 */ /* 0x000fe200078e0006 */
[----:B------:R-:W-:-:S03]  /*0c10*/  IABS R6, R28 ;  /* 0x0000001c00067213 */ /* 0x000fc60000000000 */
[----:B------:R-:W-:-:S04]  /*0c20*/  IMAD R8, R8, R0, RZ ;  /* 0x0000000008087224 */ /* 0x000fc800078e02ff */
[----:B------:R-:W-:-:S04]  /*0c30*/  IMAD.HI.U32 R8, R5, R8, R4 ;  /* 0x0000000805087227 */ /* 0x000fc800078e0004 */
[----:B------:R-:W-:Y:S02]  /*0c40*/  IMAD.MOV.U32 R5, RZ, RZ, R6 ;  /* 0x000000ffff057224 */ /* 0x000fe400078e0006 */
[----:B------:R-:W-:-:S04]  /*0c50*/  IMAD.HI.U32 R4, R15, R17, RZ ;  /* 0x000000110f047227 */ /* 0x000fc800078e00ff */
[----:B------:R-:W-:-:S04]  /*0c60*/  IMAD.HI.U32 R7, R8, R5, RZ ;  /* 0x0000000508077227 */ /* 0x000fc800078e00ff */
[----:B------:R-:W-:Y:S02]  /*0c70*/  IMAD.MOV R7, RZ, RZ, -R7 ;  /* 0x000000ffff077224 */ /* 0x000fe400078e0a07 */
[----:B------:R-:W-:Y:S02]  /*0c80*/  IMAD.MOV R4, RZ, RZ, -R4 ;  /* 0x000000ffff047224 */ /* 0x000fe400078e0a04 */
[C---:B------:R-:W-:Y:S01]  /*0c90*/  IMAD R10, R0.reuse, R7, R5 ;  /* 0x00000007000a7224 */ /* 0x040fe200078e0205 */
[----:B------:R-:W-:Y:S01]  /*0ca0*/  IADD3 R5, R29, 0x7e, RZ ;  /* 0x0000007e1d057810 */ /* 0x000fe20007ffe0ff */
[----:B------:R-:W-:Y:S01]  /*0cb0*/  IMAD R17, R3, R4, R17 ;  /* 0x0000000403117224 */ /* 0x000fe200078e0211 */
[----:B------:R-:W-:Y:S01]  /*0cc0*/  IADD3 R4, R29, 0x7d, RZ ;  /* 0x0000007d1d047810 */ /* 0x000fe20007ffe0ff */
[----:B------:R-:W-:Y:S01]  /*0cd0*/  IMAD.HI.U32 R6, R15, R19, RZ ;  /* 0x000000130f067227 */ /* 0x000fe200078e00ff */
[----:B------:R-:W-:Y:S02]  /*0ce0*/  ISETP.GT.U32.AND P0, PT, R0, R10, PT ;  /* 0x0000000a0000720c */ /* 0x000fe40003f04070 */
[----:B------:R-:W-:Y:S01]  /*0cf0*/  ISETP.GT.U32.AND P3, PT, R3, R17, PT ;  /* 0x000000110300720c */ /* 0x000fe20003f64070 */
[----:B------:R-:W-:Y:S01]  /*0d00*/  IMAD.MOV R6, RZ, RZ, -R6 ;  /* 0x000000ffff067224 */ /* 0x000fe200078e0a06 */
[----:B------:R-:W-:-:S02]  /*0d10*/  IABS R8, R5 ;  /* 0x0000000500087213 */ /* 0x000fc40000000000 */
[----:B------:R-:W-:Y:S01]  /*0d20*/  IABS R9, R4 ;  /* 0x0000000400097213 */ /* 0x000fe20000000000 */
[----:B------:R-:W-:Y:S01]  /*0d30*/  IMAD R19, R3, R6, R19 ;  /* 0x0000000603137224 */ /* 0x000fe200078e0213 */
[----:B------:R-:W-:Y:S01]  /*0d40*/  IADD3 R7, R29, 0x7c, RZ ;  /* 0x0000007c1d077810 */ /* 0x000fe20007ffe0ff */
[----:B------:R-:W-:Y:S01]  /*0d50*/  IMAD.HI.U32 R6, R15, R8, RZ ;  /* 0x000000080f067227 */ /* 0x000fe200078e00ff */
[----:B------:R-:W-:Y:S02]  /*0d60*/  ISETP.GE.AND P1, PT, R5, RZ, PT ;  /* 0x000000ff0500720c */ /* 0x000fe40003f26270 */
[----:B------:R-:W-:Y:S01]  /*0d70*/  IABS R11, R7 ;  /* 0x00000007000b7213 */ /* 0x000fe20000000000 */
[----:B------:R-:W-:Y:S01]  /*0d80*/  @!P0 IMAD.IADD R10, R10, 0x1, -R0 ;  /* 0x000000010a0a8824 */ /* 0x000fe200078e0a00 */
[----:B------:R-:W-:Y:S01]  /*0d90*/  ISETP.GE.AND P0, PT, R4, RZ, PT ;  /* 0x000000ff0400720c */ /* 0x000fe20003f06270 */
[----:B------:R-:W-:Y:S01]  /*0da0*/  @!P3 IMAD.IADD R17, R17, 0x1, -R3 ;  /* 0x000000011111b824 */ /* 0x000fe200078e0a03 */
[----:B------:R-:W-:Y:S01]  /*0db0*/  ISETP.GT.U32.AND P4, PT, R3, R19, PT ;  /* 0x000000130300720c */ /* 0x000fe20003f84070 */
[----:B------:R-:W-:Y:S01]  /*0dc0*/  IMAD.HI.U32 R2, R15, R9, RZ ;  /* 0x000000090f027227 */ /* 0x000fe200078e00ff */
[----:B------:R-:W-:-:S02]  /*0dd0*/  ISETP.GT.U32.AND P3, PT, R0, R10, PT ;  /* 0x0000000a0000720c */ /* 0x000fc40003f64070 */
[----:B------:R-:W-:Y:S01]  /*0de0*/  ISETP.GT.U32.AND P6, PT, R3, R17, PT ;  /* 0x000000110300720c */ /* 0x000fe20003fc4070 */
[----:B------:R-:W-:Y:S01]  /*0df0*/  IMAD.MOV R6, RZ, RZ, -R6 ;  /* 0x000000ffff067224 */ /* 0x000fe200078e0a06 */
[----:B------:R-:W-:Y:S01]  /*0e00*/  IADD3 R5, R29, 0x7a, RZ ;  /* 0x0000007a1d057810 */ /* 0x000fe20007ffe0ff */
[----:B------:R-:W-:Y:S02]  /*0e10*/  IMAD.MOV R2, RZ, RZ, -R2 ;  /* 0x000000ffff027224 */ /* 0x000fe400078e0a02 */
[C---:B------:R-:W-:Y:S02]  /*0e20*/  IMAD R8, R3.reuse, R6, R8 ;  /* 0x0000000603087224 */ /* 0x040fe400078e0208 */
[----:B------:R-:W-:Y:S01]  /*0e30*/  IMAD R9, R3, R2, R9 ;  /* 0x0000000203097224 */ /* 0x000fe200078e0209 */
[----:B------:R-:W-:Y:S01]  /*0e40*/  IADD3 R2, R29, 0x7b, RZ ;  /* 0x0000007b1d027810 */ /* 0x000fe20007ffe0ff */
[----:B------:R-:W-:Y:S01]  /*0e50*/  IMAD.HI.U32 R6, R15, R11, RZ ;  /* 0x0000000b0f067227 */ /* 0x000fe200078e00ff */
[----:B------:R-:W-:-:S02]  /*0e60*/  ISETP.GT.U32.AND P5, PT, R3, R8, PT ;  /* 0x000000080300720c */ /* 0x000fc40003fa4070 */
[----:B------:R-:W-:Y:S01]  /*0e70*/  IABS R4, R2 ;  /* 0x0000000200047213 */ /* 0x000fe20000000000 */
[----:B------:R-:W-:Y:S01]  /*0e80*/  @!P3 IMAD.IADD R10, R10, 0x1, -R0 ;  /* 0x000000010a0ab824 */ /* 0x000fe200078e0a00 */
[----:B------:R-:W-:Y:S01]  /*0e90*/  ISETP.GT.U32.AND P3, PT, R3, R9, PT ;  /* 0x000000090300720c */ /* 0x000fe20003f64070 */
[--C-:B------:R-:W-:Y:S01]  /*0ea0*/  @!P6 IMAD.IADD R17, R17, 0x1, -R3.reuse ;  /* 0x000000011111e824 */ /* 0x100fe200078e0a03 */
[----:B------:R-:W-:Y:S01]  /*0eb0*/  ISETP.GE.AND P6, PT, R29, RZ, PT ;  /* 0x000000ff1d00720c */ /* 0x000fe20003fc6270 */
[----:B------:R-:W-:Y:S01]  /*0ec0*/  IMAD.HI.U32 R0, R15, R4, RZ ;  /* 0x000000040f007227 */ /* 0x000fe200078e00ff */
[----:B------:R0:W-:Y:S03]  /*0ed0*/  STL [R1+0x2a0], R10 ;  /* 0x0002a00a01007387 */ /* 0x0001e60000100800 */
[----:B------:R-:W-:Y:S02]  /*0ee0*/  IMAD.MOV R6, RZ, RZ, -R6 ;  /* 0x000000ffff067224 */ /* 0x000fe400078e0a06 */
[----:B------:R-:W-:-:S02]  /*0ef0*/  @!P5 IMAD.IADD R8, R8, 0x1, -R3 ;  /* 0x000000010808d824 */ /* 0x000fc400078e0a03 */
[----:B------:R-:W-:Y:S02]  /*0f00*/  IMAD.MOV R0, RZ, RZ, -R0 ;  /* 0x000000ffff007224 */ /* 0x000fe400078e0a00 */
[----:B------:R-:W-:Y:S01]  /*0f10*/  @!P3 IMAD.IADD R9, R9, 0x1, -R3 ;  /* 0x000000010909b824 */ /* 0x000fe200078e0a03 */
[C---:B------:R-:W-:Y:S01]  /*0f20*/  ISETP.GT.U32.AND P5, PT, R3.reuse, R8, PT ;  /* 0x000000080300720c */ /* 0x040fe20003fa4070 */
[----:B------:R-:W-:Y:S01]  /*0f30*/  @!P6 IMAD.MOV R17, RZ, RZ, -R17 ;  /* 0x000000ffff11e224 */ /* 0x000fe200078e0a11 */
[----:B0-----:R-:W-:Y:S01]  /*0f40*/  IABS R10, R5 ;  /* 0x00000005000a7213 */ /* 0x001fe20000000000 */
[C---:B------:R-:W-:Y:S01]  /*0f50*/  IMAD R11, R3.reuse, R6, R11 ;  /* 0x00000006030b7224 */ /* 0x040fe200078e020b */
[C---:B------:R-:W-:Y:S01]  /*0f60*/  ISETP.GT.U32.AND P6, PT, R3.reuse, R9, PT ;  /* 0x000000090300720c */ /* 0x040fe20003fc4070 */
[----:B------:R-:W-:Y:S01]  /*0f70*/  IMAD R4, R3, R0, R4 ;  /* 0x0000000003047224 */ /* 0x000fe200078e0204 */
[----:B------:R-:W-:Y:S01]  /*0f80*/  IADD3 R6, R29, 0x79, RZ ;  /* 0x000000791d067810 */ /* 0x000fe20007ffe0ff */
[--C-:B------:R-:W-:Y:S01]  /*0f90*/  @!P4 IMAD.IADD R19, R19, 0x1, -R3.reuse ;  /* 0x000000011313c824 */ /* 0x100fe200078e0a03 */
[----:B------:R-:W-:Y:S01]  /*0fa0*/  ISETP.GE.AND P3, PT, R2, RZ, PT ;  /* 0x000000ff0200720c */ /* 0x000fe20003f66270 */
[----:B------:R-:W-:Y:S01]  /*0fb0*/  IMAD.HI.U32 R0, R15, R10, RZ ;  /* 0x0000000a0f007227 */ /* 0x000fe200078e00ff */
[----:B------:R-:W-:Y:S01]  /*0fc0*/  IABS R14, R6 ;  /* 0x00000006000e7213 */ /* 0x000fe20000000000 */
[----:B------:R0:W-:Y:S01]  /*0fd0*/  STL [R1+0x1050], R17 ;  /* 0x0010501101007387 */ /* 0x0001e20000100800 */
[C---:B------:R-:W-:Y:S01]  /*0fe0*/  ISETP.GT.U32.AND P4, PT, R3.reuse, R19, PT ;  /* 0x000000130300720c */ /* 0x040fe20003f84070 */
[----:B------:R-:W-:Y:S01]  /*0ff0*/  @!P5 IMAD.IADD R8, R8, 0x1, -R3 ;  /* 0x000000010808d824 */ /* 0x000fe200078e0a03 */
[----:B------:R-:W-:Y:S01]  /*1000*/  ISETP.GT.U32.AND P5, PT, R3, R11, PT ;  /* 0x0000000b0300720c */ /* 0x000fe20003fa4070 */
[----:B------:R-:W-:Y:S01]  /*1010*/  IMAD.HI.U32 R18, R15, R14, RZ ;  /* 0x0000000e0f127227 */ /* 0x000fe200078e00ff */
[----:B------:R-:W-:-:S03]  /*1020*/  IADD3 R2, R29, 0x77, RZ ;  /* 0x000000771d027810 */ /* 0x000fc60007ffe0ff */
[--C-:B------:R-:W-:Y:S01]  /*1030*/  @!P6 IMAD.IADD R9, R9, 0x1, -R3.reuse ;  /* 0x000000010909e824 */ /* 0x100fe200078e0a03 */
[----:B------:R-:W-:Y:S01]  /*1040*/  ISETP.GT.U32.AND P6, PT, R3, R4, PT ;  /* 0x000000040300720c */ /* 0x000fe20003fc4070 */
[----:B------:R-:W-:Y:S01]  /*1050*/  IMAD.MOV R18, RZ, RZ, -R18 ;  /* 0x000000ffff127224 */ /* 0x000fe200078e0a12 */
[----:B------:R-:W-:Y:S01]  /*1060*/  IABS R12, R2 ;  /* 0x00000002000c7213 */ /* 0x000fe20000000000 */
[----:B------:R-:W-:Y:S02]  /*1070*/  IMAD.MOV R0, RZ, RZ, -R0 ;  /* 0x000000ffff007224 */ /* 0x000fe400078e0a00 */
[--C-:B------:R-:W-:Y:S01]  /*1080*/  @!P4 IMAD.IADD R19, R19, 0x1, -R3.reuse ;  /* 0x000000011313c824 */ /* 0x100fe200078e0a03 */
[----:B------:R-:W-:Y:S01]  /*1090*/  ISETP.GE.AND P4, PT, R7, RZ, PT ;  /* 0x000000ff0700720c */ /* 0x000fe20003f86270 */
[----:B------:R-:W-:Y:S01]  /*10a0*/  @!P5 IMAD.IADD R11, R11, 0x1, -R3 ;  /* 0x000000010b0bd824 */ /* 0x000fe200078e0a03 */
[----:B------:R-:W-:Y:S01]  /*10b0*/  IADD3 R7, R29, 0x78, RZ ;  /* 0x000000781d077810 */ /* 0x000fe20007ffe0ff */
[----:B------:R-:W-:-:S02]  /*10c0*/  IMAD R14, R3, R18, R14 ;  /* 0x00000012030e7224 */ /* 0x000fc400078e020e */
[C---:B------:R-:W-:Y:S01]  /*10d0*/  IMAD R10, R3.reuse, R0, R10 ;  /* 0x00000000030a7224 */ /* 0x040fe200078e020a */
[----:B------:R-:W-:Y:S01]  /*10e0*/  IABS R16, R7 ;  /* 0x0000000700107213 */ /* 0x000fe20000000000 */
[----:B------:R-:W-:Y:S01]  /*10f0*/  @!P6 IMAD.IADD R4, R4, 0x1, -R3 ;  /* 0x000000010404e824 */ /* 0x000fe200078e0a03 */
[C---:B------:R-:W-:Y:S01]  /*1100*/  ISETP.GT.U32.AND P6, PT, R3.reuse, R11, PT ;  /* 0x0000000b0300720c */ /* 0x040fe20003fc4070 */
[----:B0-----:R-:W-:Y:S01]  /*1110*/  IMAD.MOV.U32 R17, RZ, RZ, R8 ;  /* 0x000000ffff117224 */ /* 0x001fe200078e0008 */
[----:B------:R-:W-:Y:S01]  /*1120*/  ISETP.GT.U32.AND P5, PT, R3, R10, PT ;  /* 0x0000000a0300720c */ /* 0x000fe20003fa4070 */
[----:B------:R-:W-:Y:S01]  /*1130*/  IMAD.HI.U32 R13, R15, R16, RZ ;  /* 0x000000100f0d7227 */ /* 0x000fe200078e00ff */
[----:B------:R-:W-:-:S03]  /*1140*/  IADD3 R0, R29, 0x76, RZ ;  /* 0x000000761d007810 */ /* 0x000fc60007ffe0ff */
[----:B------:R-:W-:-:S04]  /*1150*/  IMAD.HI.U32 R8, R15, R12, RZ ;  /* 0x0000000c0f087227 */ /* 0x000fc800078e00ff */
[----:B------:R-:W-:Y:S02]  /*1160*/  IMAD.MOV.U32 R20, RZ, RZ, R19 ;  /* 0x000000ffff147224 */ /* 0x000fe400078e0013 */
[----:B------:R-:W-:Y:S01]  /*1170*/  @!P6 IMAD.IADD R11, R11, 0x1, -R3 ;  /* 0x000000010b0be824 */ /* 0x000fe200078e0a03 */
[----:B------:R-:W-:Y:S01]  /*1180*/  ISETP.GT.U32.AND P6, PT, R3, R14, PT ;  /* 0x0000000e0300720c */ /* 0x000fe20003fc4070 */
[----:B------:R-:W-:Y:S02]  /*1190*/  IMAD.MOV R13, RZ, RZ, -R13 ;  /* 0x000000ffff0d7224 */ /* 0x000fe400078e0a0d */
[----:B------:R-:W-:Y:S02]  /*11a0*/  IMAD.MOV R8, RZ, RZ, -R8 ;  /* 0x000000ffff087224 */ /* 0x000fe400078e0a08 */
[----:B------:R-:W-:Y:S01]  /*11b0*/  @!P2 IMAD.MOV R20, RZ, RZ, -R20 ;  /* 0x000000ffff14a224 */ /* 0x000fe200078e0a14 */
[----:B------:R-:W-:Y:S01]  /*11c0*/  ISETP.GE.AND P2, PT, R5, RZ, PT ;  /* 0x000000ff0500720c */ /* 0x000fe20003f46270 */
[----:B------:R-:W-:Y:S01]  /*11d0*/  @!P1 IMAD.MOV R17, RZ, RZ, -R17 ;  /* 0x000000ffff119224 */ /* 0x000fe200078e0a11 */
[C---:B------:R-:W-:Y:S01]  /*11e0*/  ISETP.GT.U32.AND P1, PT, R3.reuse, R4, PT ;  /* 0x000000040300720c */ /* 0x040fe20003f24070 */
[C---:B------:R-:W-:Y:S01]  /*11f0*/  IMAD R16, R3.reuse, R13, R16 ;  /* 0x0000000d03107224 */ /* 0x040fe200078e0210 */
[----:B------:R-:W-:Y:S01]  /*1200*/  STL [R1+0x3c], R20 ;  /* 0x00003c1401007387 */ /* 0x000fe20000100800 */
[----:B------:R-:W-:Y:S01]  /*1210*/  IMAD.MOV.U32 R13, RZ, RZ, R11 ;  /* 0x000000ffff0d7224 */ /* 0x000fe200078e000b */
[----:B------:R-:W-:Y:S01]  /*1220*/  IABS R5, R0 ;  /* 0x0000000000057213 */ /* 0x000fe20000000000 */
[C---:B------:R-:W-:Y:S01]  /*1230*/  IMAD R12, R3.reuse, R8, R12 ;  /* 0x00000008030c7224 */ /* 0x040fe200078e020c */
[----:B------:R0:W-:Y:S01]  /*1240*/  STL [R1+0x38], R17 ;  /* 0x0000381101007387 */ /* 0x0001e20000100800 */
[----:B------:R-:W-:Y:S01]  /*1250*/  @!P4 IMAD.MOV R13, RZ, RZ, -R13 ;  /* 0x000000ffff0dc224 */ /* 0x000fe200078e0a0d */
[C---:B------:R-:W-:Y:S01]  /*1260*/  ISETP.GT.U32.AND P4, PT, R3.reuse, R16, PT ;  /* 0x000000100300720c */ /* 0x040fe20003f84070 */
[--C-:B------:R-:W-:Y:S01]  /*1270*/  @!P6 IMAD.IADD R14, R14, 0x1, -R3.reuse ;  /* 0x000000010e0ee824 */ /* 0x100fe200078e0a03 */
[----:B------:R-:W-:Y:S01]  /*1280*/  ISETP.GT.U32.AND P6, PT, R3, R12, PT ;  /* 0x0000000c0300720c */ /* 0x000fe20003fc4070 */
[----:B------:R-:W-:-:S02]  /*1290*/  @!P5 IMAD.IADD R10, R10, 0x1, -R3 ;  /* 0x000000010a0ad824 */ /* 0x000fc400078e0a03 */
[----:B------:R-:W-:Y:S01]  /*12a0*/  @!P1 IMAD.IADD R4, R4, 0x1, -R3 ;  /* 0x0000000104049824 */ /* 0x000fe200078e0a03 */
[----:B------:R-:W-:Y:S01]  /*12b0*/  ISETP.GE.AND P1, PT, R7, RZ, PT ;  /* 0x000000ff0700720c */ /* 0x000fe20003f26270 */
[----:B0-----:R-:W-:Y:S01]  /*12c0*/  IMAD.MOV.U32 R17, RZ, RZ, R9 ;  /* 0x000000ffff117224 */ /* 0x001fe200078e0009 */
[C---:B------:R-:W-:Y:S01]  /*12d0*/  ISETP.GT.U32.AND P5, PT, R3.reuse, R10, PT ;  /* 0x0000000a0300720c */ /* 0x040fe20003fa4070 */
[----:B------:R-:W-:Y:S02]  /*12e0*/  IMAD.MOV.U32 R11, RZ, RZ, R4 ;  /* 0x000000ffff0b7224 */ /* 0x000fe400078e0004 */
[----:B------:R-:W-:Y:S01]  /*12f0*/  @!P0 IMAD.MOV R17, RZ, RZ, -R17 ;  /* 0x000000ffff118224 */ /* 0x000fe200078e0a11 */
[----:B------:R-:W-:Y:S01]  /*1300*/  ISETP.GE.AND P0, PT, R6, RZ, PT ;  /* 0x000000ff0600720c */ /* 0x000fe20003f06270 */
[--C-:B------:R-:W-:Y:S01]  /*1310*/  @!P4 IMAD.IADD R16, R16, 0x1, -R3.reuse ;  /* 0x000000011010c824 */ /* 0x100fe200078e0a03 */
[----:B------:R-:W-:Y:S01]  /*1320*/  ISETP.GT.U32.AND P4, PT, R3, R14, PT ;  /* 0x0000000e0300720c */ /* 0x000fe20003f84070 */
[----:B------:R-:W-:Y:S01]  /*1330*/  @!P6 IMAD.IADD R12, R12, 0x1, -R3 ;  /* 0x000000010c0ce824 */ /* 0x000fe200078e0a03 */
[----:B------:R-:W-:Y:S01]  /*1340*/  STL [R1+0x28], R17 ;  /* 0x0000281101007387 */ /* 0x000fe20000100800 */
[----:B------:R-:W-:Y:S01]  /*1350*/  IMAD.HI.U32 R9, R15, R5, RZ ;  /* 0x000000050f097227 */ /* 0x000fe200078e00ff */
[----:B------:R-:W-:-:S02]  /*1360*/  IADD3 R6, R29, 0x74, RZ ;  /* 0x000000741d067810 */ /* 0x000fc40007ffe0ff */
[----:B------:R0:W-:Y:S01]  /*1370*/  STL [R1+0x24], R13 ;  /* 0x0000240d01007387 */ /* 0x0001e20000100800 */
[C---:B------:R-:W-:Y:S01]  /*1380*/  ISETP.GT.U32.AND P6, PT, R3.reuse, R12, PT ;  /* 0x0000000c0300720c */ /* 0x040fe20003fc4070 */
[----:B------:R-:W-:Y:S01]  /*1390*/  IMAD.MOV R9, RZ, RZ, -R9 ;  /* 0x000000ffff097224 */ /* 0x000fe200078e0a09 */
[----:B------:R-:W-:Y:S01]  /*13a0*/  IABS R18, R6 ;  /* 0x0000000600127213 */ /* 0x000fe20000000000 */
[----:B------:R-:W-:Y:S01]  /*13b0*/  @!P5 IMAD.IADD R10, R10, 0x1, -R3 ;  /* 0x000000010a0ad824 */ /* 0x000fe200078e0a03 */
[----:B------:R-:W-:Y:S01]  /*13c0*/  ISETP.GE.AND P5, PT, R2, RZ, PT ;  /* 0x000000ff0200720c */ /* 0x000fe20003fa6270 */
[----:B------:R-:W-:Y:S01]  /*13d0*/  IMAD R2, R3, R9, R5 ;  /* 0x0000000903027224 */ /* 0x000fe200078e0205 */
[----:B------:R-:W-:Y:S01]  /*13e0*/  IADD3 R5, R29, 0x73, RZ ;  /* 0x000000731d057810 */ /* 0x000fe20007ffe0ff */
[----:B------:R-:W-:Y:S01]  /*13f0*/  @!P3 IMAD.MOV R11, RZ, RZ, -R11 ;  /* 0x000000ffff0bb224 */ /* 0x000fe200078e0a0b */
[----:B------:R-:W-:Y:S01]  /*1400*/  ISETP.GT.U32.AND P3, PT, R3, R16, PT ;  /* 0x000000100300720c */ /* 0x000fe20003f64070 */
[--C-:B------:R-:W-:Y:S01]  /*1410*/  @!P4 IMAD.IADD R14, R14, 0x1, -R3.reuse ;  /* 0x000000010e0ec824 */ /* 0x100fe200078e0a03 */
[----:B0-----:R-:W-:Y:S01]  /*1420*/  IADD3 R13, R29, 0x75, RZ ;  /* 0x000000751d0d7810 */ /* 0x001fe20007ffe0ff */
[----:B------:R-:W-:Y:S01]  /*1430*/  IMAD.HI.U32 R19, R15, R18, RZ ;  /* 0x000000120f137227 */ /* 0x000fe200078e00ff */
[----:B------:R-:W-:Y:S01]  /*1440*/  ISETP.GT.U32.AND P4, PT, R3, R2, PT ;  /* 0x000000020300720c */ /* 0x000fe20003f84070 */
[----:B------:R0:W-:Y:S01]  /*1450*/  STL [R1+0xc], R11 ;  /* 0x00000c0b01007387 */ /* 0x0001e20000100800 */
[----:B------:R-:W-:Y:S01]  /*1460*/  IABS R4, R13 ;  /* 0x0000000d00047213 */ /* 0x000fe20000000000 */
[----:B------:R-:W-:Y:S01]  /*1470*/  @!P6 IMAD.IADD R12, R12, 0x1, -R3 ;  /* 0x000000010c0ce824 */ /* 0x000fe200078e0a03 */
[----:B------:R-:W-:Y:S01]  /*1480*/  IADD3 R9, R29, 0x72, RZ ;  /* 0x000000721d097810 */ /* 0x000fe20007ffe0ff */
[----:B------:R-:W-:-:S02]  /*1490*/  IMAD.MOV R19, RZ, RZ, -R19 ;  /* 0x000000ffff137224 */ /* 0x000fc400078e0a13 */
[----:B------:R-:W-:Y:S01]  /*14a0*/  IMAD.HI.U32 R7, R15, R4, RZ ;  /* 0x000000040f077227 */ /* 0x000fe200078e00ff */
[----:B------:R-:W-:-:S03]  /*14b0*/  IABS R8, R9 ;  /* 0x0000000900087213 */ /* 0x000fc60000000000 */
[----:B------:R-:W-:Y:S01]  /*14c0*/  IMAD.MOV R7, RZ, RZ, -R7 ;  /* 0x000000ffff077224 */ /* 0x000fe200078e0a07 */
[----:B0-----:R-:W-:Y:S01]  /*14d0*/  IABS R11, R5 ;  /* 0x00000005000b7213 */ /* 0x001fe20000000000 */
[--C-:B------:R-:W-:Y:S01]  /*14e0*/  @!P3 IMAD.IADD R16, R16, 0x1, -R3.reuse ;  /* 0x000000011010b824 */ /* 0x100fe200078e0a03 */
[----:B------:R-:W-:Y:S01]  /*14f0*/  ISETP.GE.AND P3, PT, R0, RZ, PT ;  /* 0x000000ff0000720c */ /* 0x000fe20003f66270 */
[----:B------:R-:W-:Y:S02]  /*1500*/  IMAD R4, R3, R7, R4 ;  /* 0x0000000703047224 */ /* 0x000fe400078e0204 */
[----:B------:R-:W-:Y:S01]  /*1510*/  @!P4 IMAD.IADD R2, R2, 0x1, -R3 ;  /* 0x000000010202c824 */ /* 0x000fe200078e0a03 */
[----:B------:R-:W-:Y:S01]  /*1520*/  ISETP.GE.AND P4, PT, R13, RZ, PT ;  /* 0x000000ff0d00720c */ /* 0x000fe20003f86270 */
[----:B------:R-:W-:Y:S01]  /*1530*/  IMAD.HI.U32 R0, R15, R11, RZ ;  /* 0x0000000b0f007227 */ /* 0x000fe200078e00ff */
[----:B------:R-:W-:-:S03]  /*1540*/  ISETP.GT.U32.AND P6, PT, R3, R4, PT ;  /* 0x000000040300720c */ /* 0x000fc60003fc4070 */
[----:B------:R-:W-:-:S04]  /*1550*/  IMAD.HI.U32 R7, R15, R8, RZ ;  /* 0x000000080f077227 */ /* 0x000fc800078e00ff */
[----:B------:R-:W-:Y:S02]  /*1560*/  IMAD.MOV R0, RZ, RZ, -R0 ;  /* 0x000000ffff007224 */ /* 0x000fe400078e0a00 */
[C---:B------:R-:W-:Y:S02]  /*1570*/  IMAD R13, R3.reuse, R19, R18 ;  /* 0x00000013030d7224 */ /* 0x040fe400078e0212 */
[----:B------:R-:W-:Y:S02]  /*1580*/  IMAD.MOV.U32 R20, RZ, RZ, R10 ;  /* 0x000000ffff147224 */ /* 0x000fe400078e000a */
[----:B------:R-:W-:Y:S01]  /*1590*/  @!P6 IMAD.IADD R4, R4, 0x1, -R3 ;  /* 0x000000010404e824 */ /* 0x000fe200078e0a03 */
[----:B------:R-:W-:Y:S01]  /*15a0*/  ISETP.GT.U32.AND P6, PT, R3, R2, PT ;  /* 0x000000020300720c */ /* 0x000fe20003fc4070 */
[----:B------:R-:W-:Y:S02]  /*15b0*/  IMAD.MOV.U32 R17, RZ, RZ, R14 ;  /* 0x000000ffff117224 */ /* 0x000fe400078e000e */
[----:B------:R-:W-:-:S02]  /*15c0*/  IMAD.MOV R7, RZ, RZ, -R7 ;  /* 0x000000ffff077224 */ /* 0x000fc400078e0a07 */
[----:B------:R-:W-:Y:S01]  /*15d0*/  IMAD R11, R3, R0, R11 ;  /* 0x00000000030b7224 */ /* 0x000fe200078e020b */
[----:B------:R-:W-:Y:S01]  /*15e0*/  IADD3 R0, R29, 0x71, RZ ;  /* 0x000000711d007810 */ /* 0x000fe20007ffe0ff */
[----:B------:R-:W-:Y:S01]  /*15f0*/  @!P2 IMAD.MOV R20, RZ, RZ, -R20 ;  /* 0x000000ffff14a224 */ /* 0x000fe200078e0a14 */
[C---:B------:R-:W-:Y:S01]  /*1600*/  ISETP.GT.U32.AND P2, PT, R3.reuse, R13, PT ;  /* 0x0000000d0300720c */ /* 0x040fe20003f44070 */
[----:B------:R-:W-:Y:S01]  /*1610*/  @!P0 IMAD.MOV R17, RZ, RZ, -R17 ;  /* 0x000000ffff118224 */ /* 0x000fe200078e0a11 */
[C---:B------:R-:W-:Y:S01]  /*1620*/  ISETP.GT.U32.AND P0, PT, R3.reuse, R4, PT ;  /* 0x000000040300720c */ /* 0x040fe20003f04070 */
[C---:B------:R-:W-:Y:S01]  /*1630*/  IMAD R8, R3.reuse, R7, R8 ;  /* 0x0000000703087224 */ /* 0x040fe200078e0208 */
[----:B------:R-:W-:Y:S01]  /*1640*/  IABS R10, R0 ;  /* 0x00000000000a7213 */ /* 0x000fe20000000000 */
[----:B------:R-:W-:Y:S01]  /*1650*/  @!P1 IMAD.MOV R16, RZ, RZ, -R16 ;  /* 0x000000ffff109224 */ /* 0x000fe200078e0a10 */
[C---:B------:R-:W-:Y:S01]  /*1660*/  ISETP.GT.U32.AND P1, PT, R3.reuse, R11, PT ;  /* 0x0000000b0300720c */ /* 0x040fe20003f24070 */
[----:B------:R-:W-:Y:S01]  /*1670*/  STL [R1+0x8], R20 ;  /* 0x0000081401007387 */ /* 0x000fe20000100800 */
[----:B------:R-:W-:Y:S01]  /*1680*/  @!P6 IMAD.IADD R2, R2, 0x1, -R3 ;  /* 0x000000010202e824 */ /* 0x000fe200078e0a03 */
[----:B------:R-:W-:-:S02]  /*1690*/  ISETP.GT.U32.AND P6, PT, R3, R8, PT ;  /* 0x000000080300720c */ /* 0x000fc40003fc4070 */
[----:B------:R0:W-:Y:S01]  /*16a0*/  STL [R1+0x160], R17 ;  /* 0x0001601101007387 */ /* 0x0001e20000100800 */
[----:B------:R-:W-:Y:S01]  /*16b0*/  IADD3 R7, R29, 0x70, RZ ;  /* 0x000000701d077810 */ /* 0x000fe20007ffe0ff */
[--C-:B------:R-:W-:Y:S01]  /*16c0*/  @!P2 IMAD.IADD R13, R13, 0x1, -R3.reuse ;  /* 0x000000010d0da824 */ /* 0x100fe200078e0a03 */
[----:B------:R-:W-:Y:S01]  /*16d0*/  ISETP.GE.AND P2, PT, R9, RZ, PT ;  /* 0x000000ff0900720c */ /* 0x000fe20003f46270 */
[--C-:B------:R-:W-:Y:S01]  /*16e0*/  @!P0 IMAD.IADD R4, R4, 0x1, -R3.reuse ;  /* 0x0000000104048824 */ /* 0x100fe200078e0a03 */
[----:B------:R-:W-:Y:S01]  /*16f0*/  IABS R14, R7 ;  /* 0x00000007000e7213 */ /* 0x000fe20000000000 */
[----:B------:R1:W-:Y:S01]  /*1700*/  STL [R1+0x164], R16 ;  /* 0x0001641001007387 */ /* 0x0003e20000100800 */
[----:B------:R-:W-:Y:S01]  /*1710*/  ISETP.GE.AND P0, PT, R5, RZ, PT ;  /* 0x000000ff0500720c */ /* 0x000fe20003f06270 */
[----:B------:R-:W-:Y:S01]  /*1720*/  @!P1 IMAD.IADD R11, R11, 0x1, -R3 ;  /* 0x000000010b0b9824 */ /* 0x000fe200078e0a03 */
[----:B------:R-:W-:Y:S01]  /*1730*/  ISETP.GT.U32.AND P1, PT, R3, R13, PT ;  /* 0x0000000d0300720c */ /* 0x000fe20003f24070 */
[----:B0-----:R-:W-:-:S02]  /*1740*/  IMAD.MOV.U32 R17, RZ, RZ, R12 ;  /* 0x000000ffff117224 */ /* 0x001fc400078e000c */
[----:B------:R-:W-:-:S04]  /*1750*/  IMAD.HI.U32 R12, R15, R10, RZ ;  /* 0x0000000a0f0c7227 */ /* 0x000fc800078e00ff */
[----:B------:R-:W-:Y:S02]  /*1760*/  IMAD.MOV R12, RZ, RZ, -R12 ;  /* 0x000000ffff0c7224 */ /* 0x000fe400078e0a0c */
[----:B------:R-:W-:Y:S01]  /*1770*/  @!P5 IMAD.MOV R17, RZ, RZ, -R17 ;  /* 0x000000ffff11d224 */ /* 0x000fe200078e0a11 */
[----:B------:R-:W-:Y:S01]  /*1780*/  ISETP.GE.AND P5, PT, R6, RZ, PT ;  /* 0x000000ff0600720c */ /* 0x000fe20003fa6270 */
[----:B------:R-:W-:Y:S02]  /*1790*/  IMAD R9, R3, R12, R10 ;  /* 0x0000000c03097224 */ /* 0x000fe400078e020a */
[----:B------:R-:W-:Y:S01]  /*17a0*/  IMAD.MOV.U32 R10, RZ, RZ, R4 ;  /* 0x000000ffff0a7224 */ /* 0x000fe200078e0004 */
[----:B------:R-:W-:Y:S01]  /*17b0*/  STL [R1+0x168], R17 ;  /* 0x0001681101007387 */ /* 0x000fe20000100800 */
[----:B------:R-:W-:Y:S02]  /*17c0*/  IMAD.MOV.U32 R6, RZ, RZ, R14 ;  /* 0x000000ffff067224 */ /* 0x000fe400078e000e */
[----:B-1----:R-:W-:Y:S01]  /*17d0*/  IMAD.MOV.U32 R16, RZ, RZ, R2 ;  /* 0x000000ffff107224 */ /* 0x002fe200078e0002 */
[----:B------:R-:W-:Y:S01]  /*17e0*/  IADD3 R2, R29, 0x6f, RZ ;  /* 0x0000006f1d027810 */ /* 0x000fe20007ffe0ff */
[----:B------:R-:W-:Y:S01]  /*17f0*/  @!P6 IMAD.IADD R8, R8, 0x1, -R3 ;  /* 0x000000010808e824 */ /* 0x000fe200078e0a03 */
[C---:B------:R-:W-:Y:S01]  /*1800*/  ISETP.GT.U32.AND P6, PT, R3.reuse, R11, PT ;  /* 0x0000000b0300720c */ /* 0x040fe20003fc4070 */
[----:B------:R-:W-:Y:S01]  /*1810*/  @!P4 IMAD.MOV R10, RZ, RZ, -R10 ;  /* 0x000000ffff0ac224 */ /* 0x000fe200078e0a0a */
[----:B------:R-:W-:Y:S01]  /*1820*/  ISETP.GT.U32.AND P4, PT, R3, R9, PT ;  /* 0x000000090300720c */ /* 0x000fe20003f84070 */
[----:B------:R-:W-:Y:S01]  /*1830*/  IMAD.HI.U32 R5, R15, R6, RZ ;  /* 0x000000060f057227 */ /* 0x000fe200078e00ff */
[----:B------:R-:W-:-:S03]  /*1840*/  IABS R4, R2 ;  /* 0x0000000200047213 */ /* 0x000fc60000000000 */
[----:B------:R-:W-:Y:S01]  /*1850*/  @!P3 IMAD.MOV R16, RZ, RZ, -R16 ;  /* 0x000000ffff10b224 */ /* 0x000fe200078e0a10 */
[----:B------:R-:W-:Y:S01]  /*1860*/  ISETP.GT.U32.AND P3, PT, R3, R8, PT ;  /* 0x000000080300720c */ /* 0x000fe20003f64070 */
[----:B------:R-:W-:Y:S02]  /*1870*/  IMAD.MOV R5, RZ, RZ, -R5 ;  /* 0x000000ffff057224 */ /* 0x000fe400078e0a05 */
[--C-:B------:R-:W-:Y:S01]  /*1880*/  @!P1 IMAD.IADD R13, R13, 0x1, -R3.reuse ;  /* 0x000000010d0d9824 */ /* 0x100fe200078e0a03 */
[----:B------:R-:W-:Y:S01]  /*1890*/  ISETP.GE.AND P1, PT, R0, RZ, PT ;  /* 0x000000ff0000720c */ /* 0x000fe20003f26270 */
[----:B------:R-:W-:Y:S01]  /*18a0*/  IMAD R6, R3, R5, R6 ;  /* 0x0000000503067224 */ /* 0x000fe200078e0206 */
[----:B------:R-:W-:Y:S01]  /*18b0*/  IADD3 R5, R29, 0x6e, RZ ;  /* 0x0000006e1d057810 */ /* 0x000fe20007ffe0ff */
[----:B------:R-:W-:Y:S01]  /*18c0*/  @!P4 IMAD.IADD R9, R9, 0x1, -R3 ;  /* 0x000000010909c824 */ /* 0x000fe200078e0a03 */
[----:B------:R-:W-:Y:S01]  /*18d0*/  STL [R1+0x17c], R16 ;  /* 0x00017c1001007387 */ /* 0x000fe20000100800 */
[----:B------:R-:W-:Y:S01]  /*18e0*/  IMAD.MOV.U32 R14, RZ, RZ, R13 ;  /* 0x000000ffff0e7224 */ /* 0x000fe200078e000d */
[----:B------:R-:W-:Y:S01]  /*18f0*/  IABS R0, R5 ;  /* 0x0000000500007213 */ /* 0x000fe20000000000 */
[--C-:B------:R-:W-:Y:S01]  /*1900*/  @!P6 IMAD.IADD R11, R11, 0x1, -R3.reuse ;  /* 0x000000010b0be824 */ /* 0x100fe200078e0a03 */
[----:B------:R0:W-:Y:S01]  /*1910*/  STL [R1+0x180], R10 ;  /* 0x0001800a01007387 */ /* 0x0001e20000100800 */
[----:B------:R-:W-:Y:S01]  /*1920*/  @!P3 IMAD.IADD R8, R8, 0x1, -R3 ;  /* 0x000000010808b824 */ /* 0x000fe200078e0a03 */
[----:B------:R-:W-:Y:S01]  /*1930*/  ISETP.GE.AND P3, PT, R7, RZ, PT ;  /* 0x000000ff0700720c */ /* 0x000fe20003f66270 */
[----:B------:R-:W-:Y:S01]  /*1940*/  @!P5 IMAD.MOV R14, RZ, RZ, -R14 ;  /* 0x000000ffff0ed224 */ /* 0x000fe200078e0a0e */
[----:B------:R-:W-:Y:S01]  /*1950*/  IADD3 R7, R29, 0x6d, RZ ;  /* 0x0000006d1d077810 */ /* 0x000fe20007ffe0ff */
[----:B------:R-:W-:Y:S01]  /*1960*/  IMAD.HI.U32 R12, R15, R4, RZ ;  /* 0x000000040f0c7227 */ /* 0x000fe200078e00ff */
[----:B------:R-:W-:-:S02]  /*1970*/  ISETP.GT.U32.AND P5, PT, R3, R9, PT ;  /* 0x000000090300720c */ /* 0x000fc40003fa4070 */
[----:B------:R-:W-:Y:S01]  /*1980*/  ISETP.GE.AND P4, PT, R2, RZ, PT ;  /* 0x000000ff0200720c */ /* 0x000fe20003f86270 */
[----:B------:R-:W-:Y:S01]  /*1990*/  IMAD.MOV R12, RZ, RZ, -R12 ;  /* 0x000000ffff0c7224 */ /* 0x000fe200078e0a0c */
[----:B------:R-:W-:Y:S01]  /*19a0*/  IABS R2, R7 ;  /* 0x0000000700027213 */ /* 0x000fe20000000000 */
[----:B0-----:R-:W-:Y:S01]  /*19b0*/  IMAD.HI.U32 R10, R15, R0, RZ ;  /* 0x000000000f0a7227 */ /* 0x001fe200078e00ff */
[----:B------:R-:W-:Y:S01]  /*19c0*/  ISETP.GT.U32.AND P6, PT, R3, R6, PT ;  /* 0x000000060300720c */ /* 0x000fe20003fc4070 */
[----:B------:R0:W-:Y:S01]  /*19d0*/  STL [R1+0x184], R14 ;  /* 0x0001840e01007387 */ /* 0x0001e20000100800 */
[----:B------:R-:W-:Y:S01]  /*19e0*/  IADD3 R13, R29, 0x62, RZ ;  /* 0x000000621d0d7810 */ /* 0x000fe20007ffe0ff */
[----:B------:R-:W-:Y:S02]  /*19f0*/  IMAD.MOV R10, RZ, RZ, -R10 ;  /* 0x000000ffff0a7224 */ /* 0x000fe400078e0a0a */
[C---:B------:R-:W-:Y:S02]  /*1a00*/  IMAD R4, R3.reuse, R12, R4 ;  /* 0x0000000c03047224 */ /* 0x040fe400078e0204 */
[----:B------:R-:W-:-:S02]  /*1a10*/  IMAD R0, R3, R10, R0 ;  /* 0x0000000a03007224 */ /* 0x000fc400078e0200 */
[----:B------:R-:W-:Y:S01]  /*1a20*/  IMAD.HI.U32 R10, R15, R2, RZ ;  /* 0x000000020f0a7227 */ /* 0x000fe200078e00ff */
[----:B0-----:R-:W-:-:S03]  /*1a30*/  IADD3 R14, R29, 0x69, RZ ;  /* 0x000000691d0e7810 */ /* 0x001fc60007ffe0ff */
[----:B------:R-:W-:Y:S02]  /*1a40*/  IMAD.MOV R10, RZ, RZ, -R10 ;  /* 0x000000ffff0a7224 */ /* 0x000fe400078e0a0a */
[----:B------:R-:W-:Y:S01]  /*1a50*/  @!P5 IMAD.IADD R9, R9, 0x1, -R3 ;  /* 0x000000010909d824 */ /* 0x000fe200078e0a03 */
[C---:B------:R-:W-:Y:S01]  /*1a60*/  ISETP.GT.U32.AND P5, PT, R3.reuse, R0, PT ;  /* 0x000000000300720c */ /* 0x040fe20003fa4070 */
[C---:B------:R-:W-:Y:S02]  /*1a70*/  IMAD R2, R3.reuse, R10, R2 ;  /* 0x0000000a03027224 */ /* 0x040fe400078e0202 */
[----:B------:R-:W-:Y:S02]  /*1a80*/  IMAD.MOV.U32 R12, RZ, RZ, R9 ;  /* 0x000000ffff0c7224 */ /* 0x000fe400078e0009 */
[----:B------:R-:W-:Y:S02]  /*1a90*/  @!P6 IMAD.IADD R6, R6, 0x1, -R3 ;  /* 0x000000010606e824 */ /* 0x000fe400078e0a03 */
[----:B------:R-:W-:Y:S01]  /*1aa0*/  @!P1 IMAD.MOV R12, RZ, RZ, -R12 ;  /* 0x000000ffff0c9224 */ /* 0x000fe200078e0a0c */
[C---:B------:R-:W-:Y:S01]  /*1ab0*/  ISETP.GT.U32.AND P1, PT, R3.reuse, R2, PT ;  /* 0x000000020300720c */ /* 0x040fe20003f24070 */
[----:B------:R-:W-:Y:S01]  /*1ac0*/  @!P0 IMAD.MOV R11, RZ, RZ, -R11 ;  /* 0x000000ffff0b8224 */ /* 0x000fe200078e0a0b */
[C---:B------:R-:W-:Y:S01]  /*1ad0*/  ISETP.GT.U32.AND P6, PT, R3.reuse, R6, PT ;  /* 0x000000060300720c */ /* 0x040fe20003fc4070 */
[----:B------:R-:W-:Y:S01]  /*1ae0*/  @!P2 IMAD.MOV R8, RZ, RZ, -R8 ;  /* 0x000000ffff08a224 */ /* 0x000fe200078e0a08 */
[----:B------:R-:W-:Y:S01]  /*1af0*/  ISETP.GT.U32.AND P0, PT, R3, R4, PT ;  /* 0x000000040300720c */ /* 0x000fe20003f04070 */
[----:B------:R-:W-:Y:S01]  /*1b00*/  @!P5 IMAD.IADD R0, R0, 0x1, -R3 ;  /* 0x000000010000d824 */ /* 0x000fe200078e0a03 */
[----:B------:R0:W-:Y:S01]  /*1b10*/  STL [R1+0x188], R11 ;  /* 0x0001880b01007387 */ /* 0x0001e20000100800 */
[----:B------:R-:W-:-:S02]  /*1b20*/  ISETP.GE.AND P2, PT, R5, RZ, PT ;  /* 0x000000ff0500720c */ /* 0x000fc40003f46270 */
[----:B------:R-:W-:Y:S01]  /*1b30*/  IADD3 R5, R29, 0x6c, RZ ;  /* 0x0000006c1d057810 */ /* 0x000fe20007ffe0ff */
[----:B------:R1:W-:Y:S01]  /*1b40*/  STL [R1+0x1ac], R8 ;  /* 0x0001ac0801007387 */ /* 0x0003e20000100800 */
[----:B------:R-:W-:Y:S02]  /*1b50*/  ISETP.GT.U32.AND P5, PT, R3, R0, PT ;  /* 0x000000000300720c */ /* 0x000fe40003fa4070 */
[--C-:B------:R-:W-:Y:S01]  /*1b60*/  @!P1 IMAD.IADD R2, R2, 0x1, -R3.reuse ;  /* 0x0000000102029824 */ /* 0x100fe200078e0a03 */
[----:B------:R-:W-:Y:S01]  /*1b70*/  IABS R20, R5 ;  /* 0x0000000500147213 */ /* 0x000fe20000000000 */
[--C-:B------:R-:W-:Y:S01]  /*1b80*/  @!P6 IMAD.IADD R6, R6, 0x1, -R3.reuse ;  /* 0x000000010606e824 */ /* 0x100fe200078e0a03 */
[----:B------:R-:W-:Y:S01]  /*1b90*/  ISETP.GE.AND P6, PT, R7, RZ, PT ;  /* 0x000000ff0700720c */ /* 0x000fe20003fc6270 */
[----:B------:R-:W-:Y:S01]  /*1ba0*/  @!P0 IMAD.IADD R4, R4, 0x1, -R3 ;  /* 0x0000000104048824 */ /* 0x000fe200078e0a03 */
[----:B------:R-:W-:Y:S01]  /*1bb0*/  ISETP.GT.U32.AND P1, PT, R3, R2, PT ;  /* 0x000000020300720c */ /* 0x000fe20003f24070 */
[----:B0-----:R-:W-:Y:S01]  /*1bc0*/  IMAD.MOV.U32 R11, RZ, RZ, R6 ;  /* 0x000000ffff0b7224 */ /* 0x001fe200078e0006 */
[----:B-1----:R-:W-:Y:S01]  /*1bd0*/  IADD3 R8, R29, 0x6b, RZ ;  /* 0x0000006b1d087810 */ /* 0x002fe20007ffe0ff */
[----:B------:R-:W-:Y:S01]  /*1be0*/  IMAD.HI.U32 R9, R15, R20, RZ ;  /* 0x000000140f097227 */ /* 0x000fe200078e00ff */
[----:B------:R-:W-:Y:S01]  /*1bf0*/  ISETP.GT.U32.AND P0, PT, R3, R4, PT ;  /* 0x000000040300720c */ /* 0x000fe20003f04070 */
[----:B------:R-:W-:Y:S01]  /*1c00*/  STL [R1+0x1a0], R12 ;  /* 0x0001a00c01007387 */ /* 0x000fe20000100800 */
[----:B------:R-:W-:Y:S01]  /*1c10*/  IABS R19, R8 ;  /* 0x0000000800137213 */ /* 0x000fe20000000000 */
[----:B------:R-:W-:Y:S01]  /*1c20*/  @!P3 IMAD.MOV R11, RZ, RZ, -R11 ;  /* 0x000000ffff0bb224 */ /* 0x000fe200078e0a0b */
[----:B------:R-:W-:Y:S01]  /*1c30*/  IADD3 R7, R29, 0x6a, RZ ;  /* 0x0000006a1d077810 */ /* 0x000fe20007ffe0ff */
[--C-:B------:R-:W-:Y:S01]  /*1c40*/  @!P5 IMAD.IADD R0, R0, 0x1, -R3.reuse ;  /* 0x000000010000d824 */ /* 0x100fe200078e0a03 */
[----:B------:R-:W-:Y:S01]  /*1c50*/  ISETP.GE.AND P3, PT, R5, RZ, PT ;  /* 0x000000ff0500720c */ /* 0x000fe20003f66270 */
[----:B------:R-:W-:Y:S01]  /*1c60*/  IMAD.HI.U32 R6, R15, R19, RZ ;  /* 0x000000130f067227 */ /* 0x000fe200078e00ff */
[----:B------:R-:W-:Y:S01]  /*1c70*/  IABS R18, R7 ;  /* 0x0000000700127213 */ /* 0x000fe20000000000 */
[----:B------:R0:W-:Y:S01]  /*1c80*/  STL [R1+0x1a4], R11 ;  /* 0x0001a40b01007387 */ /* 0x0001e20000100800 */
[----:B------:R-:W-:Y:S01]  /*1c90*/  ISETP.GE.AND P5, PT, R7, RZ, PT ;  /* 0x000000ff0700720c */ /* 0x000fe20003fa6270 */
[----:B------:R-:W-:Y:S01]  /*1ca0*/  IMAD.MOV R6, RZ, RZ, -R6 ;  /* 0x000000ffff067224 */ /* 0x000fe200078e0a06 */
[----:B------:R-:W-:Y:S01]  /*1cb0*/  IADD3 R7, R29, 0x68, RZ ;  /* 0x000000681d077810 */ /* 0x000fe20007ffe0ff */
[----:B------:R-:W-:-:S02]  /*1cc0*/  @!P1 IMAD.IADD R2, R2, 0x1, -R3 ;  /* 0x0000000102029824 */ /* 0x000fc400078e0a03 */
[C---:B------:R-:W-:Y:S01]  /*1cd0*/  IMAD R19, R3.reuse, R6, R19 ;  /* 0x0000000603137224 */ /* 0x040fe200078e0213 */
[----:B------:R-:W-:Y:S01]  /*1ce0*/  IABS R16, R7 ;  /* 0x0000000700107213 */ /* 0x000fe20000000000 */
[----:B------:R-:W-:Y:S01]  /*1cf0*/  @!P0 IMAD.IADD R4, R4, 0x1, -R3 ;  /* 0x0000000104048824 */ /* 0x000fe200078e0a03 */
[----:B------:R-:W-:Y:S01]  /*1d00*/  ISETP.GE.AND P0, PT, R8, RZ, PT ;  /* 0x000000ff0800720c */ /* 0x000fe20003f06270 */
[----:B------:R-:W-:Y:S01]  /*1d10*/  IMAD.MOV R8, RZ, RZ, -R9 ;  /* 0x000000ffff087224 */ /* 0x000fe200078e0a09 */
[----:B------:R-:W-:Y:S01]  /*1d20*/  ISETP.GT.U32.AND P1, PT, R3, R19, PT ;  /* 0x000000130300720c */ /* 0x000fe20003f24070 */
[----:B0-----:R-:W-:Y:S01]  /*1d30*/  IMAD.MOV.U32 R11, RZ, RZ, R4 ;  /* 0x000000ffff0b7224 */ /* 0x001fe200078e0004 */
[----:B------:R-:W-:Y:S01]  /*1d40*/  IADD3 R4, R29, 0x66, RZ ;  /* 0x000000661d047810 */ /* 0x000fe20007ffe0ff */
[----:B------:R-:W-:Y:S02]  /*1d50*/  IMAD R20, R3, R8, R20 ;  /* 0x0000000803147224 */ /* 0x000fe400078e0214 */
[----:B------:R-:W-:Y:S01]  /*1d60*/  IMAD.MOV.U32 R10, RZ, RZ, R0 ;  /* 0x000000ffff0a7224 */ /* 0x000fe200078e0000 */
[----:B------:R-:W-:Y:S01]  /*1d70*/  IABS R9, R4 ;  /* 0x0000000400097213 */ /* 0x000fe20000000000 */
[----:B------:R-:W-:-:S04]  /*1d80*/  IMAD.HI.U32 R5, R15, R18, RZ ;  /* 0x000000120f057227 */ /* 0x000fc800078e00ff */
[----:B------:R-:W-:Y:S01]  /*1d90*/  @!P4 IMAD.MOV R11, RZ, RZ, -R11 ;  /* 0x000000ffff0bc224 */ /* 0x000fe200078e0a0b */
[----:B------:R-:W-:Y:S01]  /*1da0*/  ISETP.GT.U32.AND P4, PT, R3, R20, PT ;  /* 0x000000140300720c */ /* 0x000fe20003f84070 */
[----:B------:R-:W-:Y:S01]  /*1db0*/  @!P2 IMAD.MOV R10, RZ, RZ, -R10 ;  /* 0x000000ffff0aa224 */ /* 0x000fe200078e0a0a */
[----:B------:R-:W-:Y:S01]  /*1dc0*/  ISETP.GE.AND P2, PT, R14, RZ, PT ;  /* 0x000000ff0e00720c */ /* 0x000fe20003f46270 */
[----:B------:R-:W-:Y:S01]  /*1dd0*/  @!P1 IMAD.IADD R19, R19, 0x1, -R3 ;  /* 0x0000000113139824 */ /* 0x000fe200078e0a03 */
[----:B------:R-:W-:Y:S01]  /*1de0*/  IABS R14, R14 ;  /* 0x0000000e000e7213 */ /* 0x000fe20000000000 */
[----:B------:R-:W-:Y:S01]  /*1df0*/  IMAD.MOV R5, RZ, RZ, -R5 ;  /* 0x000000ffff057224 */ /* 0x000fe200078e0a05 */
[----:B------:R-:W-:Y:S01]  /*1e00*/  STL [R1+0x194], R11 ;  /* 0x0001940b01007387 */ /* 0x000fe20000100800 */
[----:B------:R-:W-:Y:S01]  /*1e10*/  IMAD.MOV.U32 R12, RZ, RZ, R2 ;  /* 0x000000ffff0c7224 */ /* 0x000fe200078e0002 */
[C---:B------:R-:W-:Y:S01]  /*1e20*/  ISETP.GT.U32.AND P1, PT, R3.reuse, R19, PT ;  /* 0x000000130300720c */ /* 0x040fe20003f24070 */
[----:B------:R-:W-:Y:S01]  /*1e30*/  IMAD R18, R3, R5, R18 ;  /* 0x0000000503127224 */ /* 0x000fe200078e0212 */
[----:B------:R-:W-:Y:S01]  /*1e40*/  IADD3 R5, R29, 0x67, RZ ;  /* 0x000000671d057810 */ /* 0x000fe20007ffe0ff */
[----:B------:R-:W-:Y:S01]  /*1e50*/  IMAD.HI.U32 R8, R15, R14, RZ ;  /* 0x0000000e0f087227 */ /* 0x000fe200078e00ff */
[----:B------:R0:W-:Y:S03]  /*1e60*/  STL [R1+0x19c], R10 ;  /* 0x00019c0a01007387 */ /* 0x0001e60000100800 */
[----:B------:R-:W-:-:S02]  /*1e70*/  IMAD.MOV R8, RZ, RZ, -R8 ;  /* 0x000000ffff087224 */ /* 0x000fc400078e0a08 */
[----:B------:R-:W-:Y:S01]  /*1e80*/  @!P6 IMAD.MOV R12, RZ, RZ, -R12 ;  /* 0x000000ffff0ce224 */ /* 0x000fe200078e0a0c */
[----:B------:R-:W-:Y:S01]  /*1e90*/  ISETP.GT.U32.AND P6, PT, R3, R18, PT ;  /* 0x000000120300720c */ /* 0x000fe20003fc4070 */
[----:B------:R-:W-:Y:S02]  /*1ea0*/  @!P4 IMAD.IADD R20, R20, 0x1, -R3 ;  /* 0x000000011414c824 */ /* 0x000fe400078e0a03 */
[----:B------:R-:W-:Y:S01]  /*1eb0*/  IMAD.HI.U32 R6, R15, R16, RZ ;  /* 0x000000100f067227 */ /* 0x000fe200078e00ff */
[----:B0-----:R-:W-:Y:S01]  /*1ec0*/  IABS R10, R5 ;  /* 0x00000005000a7213 */ /* 0x001fe20000000000 */
[----:B------:R0:W-:Y:S01]  /*1ed0*/  STL [R1+0x18c], R12 ;  /* 0x00018c0c01007387 */ /* 0x0001e20000100800 */
[C---:B------:R-:W-:Y:S01]  /*1ee0*/  ISETP.GT.U32.AND P4, PT, R3.reuse, R20, PT ;  /* 0x000000140300720c */ /* 0x040fe20003f84070 */
[----:B------:R-:W-:Y:S02]  /*1ef0*/  IMAD R14, R3, R8, R14 ;  /* 0x00000008030e7224 */ /* 0x000fe400078e020e */
[----:B------:R-:W-:-:S02]  /*1f00*/  IMAD.MOV R6, RZ, RZ, -R6 ;  /* 0x000000ffff067224 */ /* 0x000fc400078e0a06 */
[----:B------:R-:W-:Y:S01]  /*1f10*/  @!P1 IMAD.IADD R19, R19, 0x1, -R3 ;  /* 0x0000000113139824 */ /* 0x000fe200078e0a03 */
[C---:B------:R-:W-:Y:S01]  /*1f20*/  ISETP.GT.U32.AND P1, PT, R3.reuse, R14, PT ;  /* 0x0000000e0300720c */ /* 0x040fe20003f24070 */
[----:B------:R-:W-:Y:S02]  /*1f30*/  IMAD R16, R3, R6, R16 ;  /* 0x0000000603107224 */ /* 0x000fe400078e0210 */
[----:B------:R-:W-:Y:S01]  /*1f40*/  IMAD.HI.U32 R11, R15, R10, RZ ;  /* 0x0000000a0f0b7227 */ /* 0x000fe200078e00ff */
[----:B0-----:R-:W-:-:S03]  /*1f50*/  IADD3 R12, R29, 0x63, RZ ;  /* 0x000000631d0c7810 */ /* 0x001fc60007ffe0ff */
[----:B------:R-:W-:Y:S01]  /*1f60*/  @!P6 IMAD.IADD R18, R18, 0x1, -R3 ;  /* 0x000000011212e824 */ /* 0x000fe200078e0a03 */
[----:B------:R-:W-:Y:S01]  /*1f70*/  ISETP.GT.U32.AND P6, PT, R3, R16, PT ;  /* 0x000000100300720c */ /* 0x000fe20003fc4070 */
[----:B------:R-:W-:Y:S01]  /*1f80*/  IMAD.MOV R2, RZ, RZ, -R11 ;  /* 0x000000ffff027224 */ /* 0x000fe200078e0a0b */
[----:B------:R-:W-:Y:S01]  /*1f90*/  IADD3 R11, R29, 0x64, RZ ;  /* 0x000000641d0b7810 */ /* 0x000fe20007ffe0ff */
[--C-:B------:R-:W-:Y:S01]  /*1fa0*/  @!P4 IMAD.IADD R20, R20, 0x1, -R3.reuse ;  /* 0x000000011414c824 */ /* 0x100fe200078e0a03 */
[----:B------:R-:W-:Y:S01]  /*1fb0*/  ISETP.GE.AND P4, PT, R7, RZ, PT ;  /* 0x000000ff0700720c */ /* 0x000fe20003f86270 */
[----:B------:R-:W-:Y:S01]  /*1fc0*/  IMAD R10, R3, R2, R10 ;  /* 0x00000002030a7224 */ /* 0x000fe200078e020a */
[----:B------:R-:W-:Y:S01]  /*1fd0*/  IADD3 R2, R29, 0x65, RZ ;  /* 0x000000651d027810 */ /* 0x000fe20007ffe0ff */
[----:B------:R-:W-:Y:S01]  /*1fe0*/  @!P1 IMAD.IADD R14, R14, 0x1, -R3 ;  /* 0x000000010e0e9824 */ /* 0x000fe200078e0a03 */
[----:B------:R-:W-:Y:S01]  /*1ff0*/  ISETP.GT.U32.AND P1, PT, R3, R18, PT ;  /* 0x000000120300720c */ /* 0x000fe20003f24070 */
[----:B------:R-:W-:Y:S01]  /*2000*/  IMAD.HI.U32 R0, R15, R9, RZ ;  /* 0x000000090f007227 */ /* 0x000fe200078e00ff */
[----:B------:R-:W-:-:S02]  /*2010*/  IABS R7, R2 ;  /* 0x0000000200077213 */ /* 0x000fc40000000000 */
[----:B------:R-:W-:Y:S01]  /*2020*/  IABS R6, R11 ;  /* 0x0000000b00067213 */ /* 0x000fe20000000000 */
[----:B------:R-:W-:Y:S01]  /*2030*/  IMAD.MOV.U32 R17, RZ, RZ, R20 ;  /* 0x000000ffff117224 */ /* 0x000fe200078e0014 */
[----:B------:R-:W-:Y:S01]  /*2040*/  IABS R8, R12 ;  /* 0x0000000c00087213 */ /* 0x000fe20000000000 */
[----:B------:R-:W-:Y:S02]  /*2050*/  IMAD.MOV R0, RZ, RZ, -R0 ;  /* 0x000000ffff007224 */ /* 0x000fe400078e0a00 */
[----:B------:R-:W-:Y:S02]  /*2060*/  @!P6 IMAD.IADD R16, R16, 0x1, -R3 ;  /* 0x000000011010e824 */ /* 0x000fe400078e0a03 */
[----:B------:R-:W-:Y:S01]  /*2070*/  @!P3 IMAD.MOV R17, RZ, RZ, -R17 ;  /* 0x000000ffff11b224 */ /* 0x000fe200078e0a11 */
[----:B------:R-:W-:Y:S01]  /*2080*/  ISETP.GT.U32.AND P3, PT, R3, R14, PT ;  /* 0x0000000e0300720c */ /* 0x000fe20003f64070 */
[----:B------:R-:W-:Y:S01]  /*2090*/  IMAD.HI.U32 R20, R15, R7, RZ ;  /* 0x000000070f147227 */ /* 0x000fe200078e00ff */
[----:B------:R-:W-:-:S02]  /*20a0*/  ISETP.GT.U32.AND P6, PT, R3, R16, PT ;  /* 0x000000100300720c */ /* 0x000fc40003fc4070 */
[----:B------:R0:W-:Y:S01]  /*20b0*/  STL [R1+0x178], R17 ;  /* 0x0001781101007387 */ /* 0x0001e20000100800 */
[----:B------:R-:W-:Y:S01]  /*20c0*/  IMAD R9, R3, R0, R9 ;  /* 0x0000000003097224 */ /* 0x000fe200078e0209 */
[----:B------:R-:W-:Y:S01]  /*20d0*/  IABS R0, R13 ;  /* 0x0000000d00007213 */ /* 0x000fe20000000000 */
[----:B------:R-:W-:-:S04]  /*20e0*/  IMAD.HI.U32 R21, R15, R6, RZ ;  /* 0x000000060f157227 */ /* 0x000fc800078e00ff */
[----:B------:R-:W-:Y:S02]  /*20f0*/  IMAD.MOV R20, RZ, RZ, -R20 ;  /* 0x000000ffff147224 */ /* 0x000fe400078e0a14 */
[----:B------:R-:W-:Y:S01]  /*2100*/  @!P1 IMAD.IADD R18, R18, 0x1, -R3 ;  /* 0x0000000112129824 */ /* 0x000fe200078e0a03 */
[C---:B------:R-:W-:Y:S01]  /*2110*/  ISETP.GT.U32.AND P1, PT, R3.reuse, R9, PT ;  /* 0x000000090300720c */ /* 0x040fe20003f24070 */
[----:B0-----:R-:W-:Y:S02]  /*2120*/  IMAD.MOV.U32 R17, RZ, RZ, R19 ;  /* 0x000000ffff117224 */ /* 0x001fe400078e0013 */
[----:B------:R-:W-:Y:S02]  /*2130*/  IMAD.MOV R21, RZ, RZ, -R21 ;  /* 0x000000ffff157224 */ /* 0x000fe400078e0a15 */
[C---:B------:R-:W-:Y:S02]  /*2140*/  IMAD R7, R3.reuse, R20, R7 ;  /* 0x0000001403077224 */ /* 0x040fe400078e0207 */
[----:B------:R-:W-:Y:S01]  /*2150*/  @!P0 IMAD.MOV R17, RZ, RZ, -R17 ;  /* 0x000000ffff118224 */ /* 0x000fe200078e0a11 */
[C---:B------:R-:W-:Y:S01]  /*2160*/  ISETP.GT.U32.AND P0, PT, R3.reuse, R10, PT ;  /* 0x0000000a0300720c */ /* 0x040fe20003f04070 */
[----:B------:R-:W-:-:S02]  /*2170*/  IMAD R6, R3, R21, R6 ;  /* 0x0000001503067224 */ /* 0x000fc400078e0206 */
[--C-:B------:R-:W-:Y:S01]  /*2180*/  @!P3 IMAD.IADD R14, R14, 0x1, -R3.reuse ;  /* 0x000000010e0eb824 */ /* 0x100fe200078e0a03 */
[C---:B------:R-:W-:Y:S01]  /*2190*/  ISETP.GT.U32.AND P3, PT, R3.reuse, R7, PT ;  /* 0x000000070300720c */ /* 0x040fe20003f64070 */
[--C-:B------:R-:W-:Y:S01]  /*21a0*/  @!P6 IMAD.IADD R16, R16, 0x1, -R3.reuse ;  /* 0x000000011010e824 */ /* 0x100fe200078e0a03 */
[----:B------:R-:W-:Y:S01]  /*21b0*/  ISETP.GT.U32.AND P6, PT, R3, R6, PT ;  /* 0x000000060300720c */ /* 0x000fe20003fc4070 */
[----:B------:R-:W-:Y:S01]  /*21c0*/  @!P1 IMAD.IADD R9, R9, 0x1, -R3 ;  /* 0x0000000109099824 */ /* 0x000fe200078e0a03 */
[----:B------:R0:W-:Y:S01]  /*21d0*/  STL [R1+0x170], R17 ;  /* 0x0001701101007387 */ /* 0x0001e20000100800 */
[----:B------:R-:W-:Y:S01]  /*21e0*/  IMAD.MOV.U32 R22, RZ, RZ, R18 ;  /* 0x000000ffff167224 */ /* 0x000fe200078e0012 */
[----:B------:R-:W-:Y:S01]  /*21f0*/  ISETP.GE.AND P1, PT, R4, RZ, PT ;  /* 0x000000ff0400720c */ /* 0x000fe20003f26270 */
[----:B------:R-:W-:-:S04]  /*2200*/  IMAD.HI.U32 R20, R15, R0, RZ ;  /* 0x000000000f147227 */ /* 0x000fc800078e00ff */
[----:B------:R-:W-:Y:S01]  /*2210*/  @!P5 IMAD.MOV R22, RZ, RZ, -R22 ;  /* 0x000000ffff16d224 */ /* 0x000fe200078e0a16 */
[----:B------:R-:W-:Y:S01]  /*2220*/  ISETP.GT.U32.AND P5, PT, R3, R9, PT ;  /* 0x000000090300720c */ /* 0x000fe20003fa4070 */
[--C-:B------:R-:W-:Y:S01]  /*2230*/  @!P0 IMAD.IADD R10, R10, 0x1, -R3.reuse ;  /* 0x000000010a0a8824 */ /* 0x100fe200078e0a03 */
[----:B------:R-:W-:Y:S01]  /*2240*/  ISETP.GE.AND P0, PT, R5, RZ, PT ;  /* 0x000000ff0500720c */ /* 0x000fe20003f06270 */
[----:B------:R-:W-:Y:S01]  /*2250*/  @!P3 IMAD.IADD R7, R7, 0x1, -R3 ;  /* 0x000000010707b824 */ /* 0x000fe200078e0a03 */
[----:B------:R-:W-:Y:S01]  /*2260*/  IADD3 R5, R29, 0x60, RZ ;  /* 0x000000601d057810 */ /* 0x000fe20007ffe0ff */
[----:B------:R-:W-:Y:S01]  /*2270*/  IMAD.HI.U32 R19, R15, R8, RZ ;  /* 0x000000080f137227 */ /* 0x000fe200078e00ff */
[----:B------:R-:W-:Y:S01]  /*2280*/  ISETP.GT.U32.AND P3, PT, R3, R10, PT ;  /* 0x0000000a0300720c */ /* 0x000fe20003f64070 */
[----:B------:R-:W-:Y:S01]  /*2290*/  STL [R1+0x4], R22 ;  /* 0x0000041601007387 */ /* 0x000fe20000100800 */
[----:B------:R-:W-:Y:S01]  /*22a0*/  IABS R18, R5 ;  /* 0x0000000500127213 */ /* 0x000fe20000000000 */
[----:B------:R-:W-:-:S02]  /*22b0*/  IMAD.MOV R20, RZ, RZ, -R20 ;  /* 0x000000ffff147224 */ /* 0x000fc400078e0a14 */
[----:B0-----:R-:W-:Y:S02]  /*22c0*/  IMAD.MOV.U32 R17, RZ, RZ, R14 ;  /* 0x000000ffff117224 */ /* 0x001fe400078e000e */
[----:B------:R-:W-:Y:S01]  /*22d0*/  @!P6 IMAD.IADD R6, R6, 0x1, -R3 ;  /* 0x000000010606e824 */ /* 0x000fe200078e0a03 */
[C---:B------:R-:W-:Y:S01]  /*22e0*/  ISETP.GT.U32.AND P6, PT, R3.reuse, R7, PT ;  /* 0x000000070300720c */ /* 0x040fe20003fc4070 */
[----:B------:R-:W-:Y:S02]  /*22f0*/  IMAD.MOV R19, RZ, RZ, -R19 ;  /* 0x000000ffff137224 */ /* 0x000fe400078e0a13 */
[C---:B------:R-:W-:Y:S02]  /*2300*/  IMAD R0, R3.reuse, R20, R0 ;  /* 0x0000001403007224 */ /* 0x040fe400078e0200 */
[----:B------:R-:W-:Y:S01]  /*2310*/  @!P2 IMAD.MOV R17, RZ, RZ, -R17 ;  /* 0x000000ffff11a224 */ /* 0x000fe200078e0a11 */
[C---:B------:R-:W-:Y:S01]  /*2320*/  ISETP.GT.U32.AND P2, PT, R3.reuse, R6, PT ;  /* 0x000000060300720c */ /* 0x040fe20003f44070 */
[----:B------:R-:W-:Y:S01]  /*2330*/  IMAD R4, R3, R19, R8 ;  /* 0x0000001303047224 */ /* 0x000fe200078e0208 */
[----:B------:R-:W-:Y:S01]  /*2340*/  IADD3 R8, R29, 0x61, RZ ;  /* 0x000000611d087810 */ /* 0x000fe20007ffe0ff */
[--C-:B------:R-:W-:Y:S01]  /*2350*/  @!P5 IMAD.IADD R9, R9, 0x1, -R3.reuse ;  /* 0x000000010909d824 */ /* 0x100fe200078e0a03 */
[C---:B------:R-:W-:Y:S01]  /*2360*/  ISETP.GT.U32.AND P5, PT, R3.reuse, R0, PT ;  /* 0x000000000300720c */ /* 0x040fe20003fa4070 */
[----:B------:R-:W-:Y:S01]  /*2370*/  @!P4 IMAD.MOV R16, RZ, RZ, -R16 ;  /* 0x000000ffff10c224 */ /* 0x000fe200078e0a10 */
[----:B------:R-:W-:Y:S01]  /*2380*/  ISETP.GT.U32.AND P4, PT, R3, R4, PT ;  /* 0x000000040300720c */ /* 0x000fe20003f84070 */
[--C-:B------:R-:W-:Y:S01]  /*2390*/  @!P3 IMAD.IADD R10, R10, 0x1, -R3.reuse ;  /* 0x000000010a0ab824 */ /* 0x100fe200078e0a03 */
[----:B------:R-:W-:Y:S01]  /*23a0*/  IABS R14, R8 ;  /* 0x00000008000e7213 */ /* 0x000fe20000000000 */
[--C-:B------:R-:W-:Y:S01]  /*23b0*/  @!P6 IMAD.IADD R7, R7, 0x1, -R3.reuse ;  /* 0x000000010707e824 */ /* 0x100fe200078e0a03 */
[----:B------:R-:W-:Y:S01]  /*23c0*/  ISETP.GE.AND P3, PT, R2, RZ, PT ;  /* 0x000000ff0200720c */ /* 0x000fe20003f66270 */
[----:B------:R-:W-:Y:S01]  /*23d0*/  IMAD.MOV.U32 R2, RZ, RZ, R18 ;  /* 0x000000ffff027224 */ /* 0x000fe200078e0012 */
[----:B------:R-:W-:Y:S01]  /*23e0*/  ISETP.GE.AND P6, PT, R11, RZ, PT ;  /* 0x000000ff0b00720c */ /* 0x000fe20003fc6270 */
[C---:B------:R-:W-:Y:S01]  /*23f0*/  IMAD.HI.U32 R11, R15.reuse, R14, RZ ;  /* 0x0000000e0f0b7227 */ /* 0x040fe200078e00ff */
[----:B------:R0:W-:Y:S03]  /*2400*/  STL [R1], R17 ;  /* 0x0000001101007387 */ /* 0x0001e60000100800 */
[----:B------:R-:W-:Y:S01]  /*2410*/  @!P2 IMAD.IADD R6, R6, 0x1, -R3 ;  /* 0x000000010606a824 */ /* 0x000fe200078e0a03 */
[----:B------:R-:W-:Y:S01]  /*2420*/  ISETP.GE.AND P2, PT, R12, RZ, PT ;  /* 0x000000ff0c00720c */ /* 0x000fe20003f46270 */
[----:B------:R-:W-:-:S04]  /*2430*/  IMAD.HI.U32 R12, R15, R2, RZ ;  /* 0x000000020f0c7227 */ /* 0x000fc800078e00ff */
[----:B------:R-:W-:Y:S02]  /*2440*/  IMAD.MOV R11, RZ, RZ, -R11 ;  /* 0x000000ffff0b7224 */ /* 0x000fe400078e0a0b */
[--C-:B------:R-:W-:Y:S01]  /*2450*/  @!P5 IMAD.IADD R0, R0, 0x1, -R3.reuse ;  /* 0x000000010000d824 */ /* 0x100fe200078e0a03 */
[----:B------:R-:W-:Y:S01]  /*2460*/  ISETP.GE.AND P5, PT, R8, RZ, PT ;  /* 0x000000ff0800720c */ /* 0x000fe20003fa6270 */
[----:B------:R-:W-:Y:S01]  /*2470*/  @!P4 IMAD.IADD R4, R4, 0x1, -R3 ;  /* 0x000000010404c824 */ /* 0x000fe200078e0a03 */
[----:B------:R-:W-:Y:S01]  /*2480*/  ISETP.GE.AND P4, PT, R13, RZ, PT ;  /* 0x000000ff0d00720c */ /* 0x000fe20003f86270 */
[----:B------:R-:W-:Y:S01]  /*2490*/  IMAD.MOV.U32 R19, RZ, RZ, R10 ;  /* 0x000000ffff137224 */ /* 0x000fe200078e000a */
[----:B------:R-:W-:Y:S01]  /*24a0*/  IADD3 R13, R29, 0x58, RZ ;  /* 0x000000581d0d7810 */ /* 0x000fe20007ffe0ff */
[----:B------:R-:W-:Y:S02]  /*24b0*/  IMAD.MOV R10, RZ, RZ, -R12 ;  /* 0x000000ffff0a7224 */ /* 0x000fe400078e0a0c */
[----:B------:R-:W-:-:S02]  /*24c0*/  IMAD R8, R3, R11, R14 ;  /* 0x0000000b03087224 */ /* 0x000fc400078e020e */
[----:B0-----:R-:W-:Y:S02]  /*24d0*/  IMAD.MOV.U32 R17, RZ, RZ, R9 ;  /* 0x000000ffff117224 */ /* 0x001fe400078e0009 */
[----:B------:R-:W-:Y:S01]  /*24e0*/  @!P0 IMAD.MOV R19, RZ, RZ, -R19 ;  /* 0x000000ffff138224 */ /* 0x000fe200078e0a13 */
[C---:B------:R-:W-:Y:S01]  /*24f0*/  ISETP.GT.U32.AND P0, PT, R3.reuse, R4, PT ;  /* 0x000000040300720c */ /* 0x040fe20003f04070 */
[C---:B------:R-:W-:Y:S02]  /*2500*/  IMAD R2, R3.reuse, R10, R2 ;  /* 0x0000000a03027224 */ /* 0x040fe400078e0202 */
[----:B------:R-:W-:Y:S01]  /*2510*/  IMAD.MOV.U32 R9, RZ, RZ, R6 ;  /* 0x000000ffff097224 */ /* 0x000fe200078e0006 */
[----:B------:R0:W-:Y:S01]  /*2520*/  STL [R1+0x134], R19 ;  /* 0x0001341301007387 */ /* 0x0001e20000100800 */
[----:B------:R-:W-:Y:S01]  /*2530*/  @!P3 IMAD.MOV R7, RZ, RZ, -R7 ;  /* 0x000000ffff07b224 */ /* 0x000fe200078e0a07 */
[C---:B------:R-:W-:Y:S01]  /*2540*/  ISETP.GT.U32.AND P3, PT, R3.reuse, R8, PT ;  /* 0x000000080300720c */ /* 0x040fe20003f64070 */
[----:B------:R-:W-:Y:S01]  /*2550*/  @!P6 IMAD.MOV R9, RZ, RZ, -R9 ;  /* 0x000000ffff09e224 */ /* 0x000fe200078e0a09 */
[C---:B------:R-:W-:Y:S01]  /*2560*/  ISETP.GT.U32.AND P6, PT, R3.reuse, R2, PT ;  /* 0x000000020300720c */ /* 0x040fe20003fc4070 */
[----:B------:R-:W-:Y:S01]  /*2570*/  @!P1 IMAD.MOV R17, RZ, RZ, -R17 ;  /* 0x000000ffff119224 */ /* 0x000fe200078e0a11 */
[----:B------:R-:W-:-:S02]  /*2580*/  ISETP.GT.U32.AND P1, PT, R3, R0, PT ;  /* 0x000000000300720c */ /* 0x000fc40003f24070 */
[----:B------:R-:W-:Y:S01]  /*2590*/  IADD3 R6, R29, 0x5f, RZ ;  /* 0x0000005f1d067810 */ /* 0x000fe20007ffe0ff */
[--C-:B------:R-:W-:Y:S01]  /*25a0*/  @!P0 IMAD.IADD R4, R4, 0x1, -R3.reuse ;  /* 0x0000000104048824 */ /* 0x100fe200078e0a03 */
[----:B------:R-:W-:Y:S01]  /*25b0*/  STL [R1+0x138], R17 ;  /* 0x0001381101007387 */ /* 0x000fe20000100800 */
[----:B------:R-:W-:Y:S02]  /*25c0*/  ISETP.GE.AND P0, PT, R5, RZ, PT ;  /* 0x000000ff0500720c */ /* 0x000fe40003f06270 */
[----:B------:R-:W-:Y:S01]  /*25d0*/  IABS R5, R6 ;  /* 0x0000000600057213 */ /* 0x000fe20000000000 */
[----:B------:R1:W-:Y:S01]  /*25e0*/  STL [R1+0x13c], R7 ;  /* 0x00013c0701007387 */ /* 0x0003e20000100800 */
[--C-:B------:R-:W-:Y:S01]  /*25f0*/  @!P3 IMAD.IADD R8, R8, 0x1, -R3.reuse ;  /* 0x000000010808b824 */ /* 0x100fe200078e0a03 */
[----:B0-----:R-:W-:Y:S01]  /*2600*/  IADD3 R19, R29, 0x59, RZ ;  /* 0x000000591d137810 */ /* 0x001fe20007ffe0ff */
[--C-:B------:R-:W-:Y:S01]  /*2610*/  @!P6 IMAD.IADD R2, R2, 0x1, -R3.reuse ;  /* 0x000000010202e824 */ /* 0x100fe200078e0a03 */
[----:B------:R0:W-:Y:S01]  /*2620*/  STL [R1+0x140], R9 ;  /* 0x0001400901007387 */ /* 0x0001e20000100800 */
[----:B------:R-:W-:Y:S01]  /*2630*/  @!P1 IMAD.IADD R0, R0, 0x1, -R3 ;  /* 0x0000000100009824 */ /* 0x000fe200078e0a03 */
[----:B------:R-:W-:Y:S01]  /*2640*/  ISETP.GT.U32.AND P6, PT, R3, R8, PT ;  /* 0x000000080300720c */ /* 0x000fe20003fc4070 */
[----:B------:R-:W-:Y:S01]  /*2650*/  IMAD.MOV.U32 R10, RZ, RZ, R4 ;  /* 0x000000ffff0a7224 */ /* 0x000fe200078e0004 */
[----:B------:R-:W-:-:S02]  /*2660*/  ISETP.GE.AND P1, PT, R6, RZ, PT ;  /* 0x000000ff0600720c */ /* 0x000fc40003f26270 */
[----:B-1----:R-:W-:Y:S01]  /*2670*/  IADD3 R7, R29, 0x5e, RZ ;  /* 0x0000005e1d077810 */ /* 0x002fe20007ffe0ff */
[----:B------:R-:W-:Y:S01]  /*2680*/  @!P2 IMAD.MOV R10, RZ, RZ, -R10 ;  /* 0x000000ffff0aa224 */ /* 0x000fe200078e0a0a */
[----:B------:R-:W-:Y:S02]  /*2690*/  ISETP.GT.U32.AND P2, PT, R3, R2, PT ;  /* 0x000000020300720c */ /* 0x000fe40003f44070 */
[----:B0-----:R-:W-:Y:S02]  /*26a0*/  IABS R9, R7 ;  /* 0x0000000700097213 */ /* 0x001fe40000000000 */
[----:B------:R-:W-:Y:S01]  /*26b0*/  ISETP.GE.AND P3, PT, R7, RZ, PT ;  /* 0x000000ff0700720c */ /* 0x000fe20003f66270 */
[----:B------:R-:W-:Y:S01]  /*26c0*/  IMAD.HI.U32 R7, R15, R5, RZ ;  /* 0x000000050f077227 */ /* 0x000fe200078e00ff */
[----:B------:R0:W-:Y:S03]  /*26d0*/  STL [R1+0x148], R10 ;  /* 0x0001480a01007387 */ /* 0x0001e60000100800 */
[----:B------:R-:W-:-:S02]  /*26e0*/  IMAD.MOV.U32 R6, RZ, RZ, R9 ;  /* 0x000000ffff067224 */ /* 0x000fc400078e0009 */
[----:B------:R-:W-:Y:S02]  /*26f0*/  IMAD.MOV.U32 R9, RZ, RZ, R0 ;  /* 0x000000ffff097224 */ /* 0x000fe400078e0000 */
[----:B------:R-:W-:Y:S01]  /*2700*/  IMAD.MOV R0, RZ, RZ, -R7 ;  /* 0x000000ffff007224 */ /* 0x000fe200078e0a07 */
[----:B------:R-:W-:Y:S01]  /*2710*/  IADD3 R7, R29, 0x5c, RZ ;  /* 0x0000005c1d077810 */ /* 0x000fe20007ffe0ff */
[----:B------:R-:W-:Y:S01]  /*2720*/  IMAD.HI.U32 R4, R15, R6, RZ ;  /* 0x000000060f047227 */ /* 0x000fe200078e00ff */
[----:B0-----:R-:W-:-:S03]  /*2730*/  IADD3 R10, R29, 0x5d, RZ ;  /* 0x0000005d1d0a7810 */ /* 0x001fc60007ffe0ff */
[----:B------:R-:W-:Y:S01]  /*2740*/  IMAD R5, R3, R0, R5 ;  /* 0x0000000003057224 */ /* 0x000fe200078e0205 */
[----:B------:R-:W-:Y:S01]  /*2750*/  IADD3 R0, R29, 0x5a, RZ ;  /* 0x0000005a1d007810 */ /* 0x000fe20007ffe0ff */
[----:B------:R-:W-:Y:S02]  /*2760*/  @!P6 IMAD.IADD R8, R8, 0x1, -R3 ;  /* 0x000000010808e824 */ /* 0x000fe400078e0a03 */
[----:B------:R-:W-:Y:S01]  /*2770*/  IMAD.MOV R4, RZ, RZ, -R4 ;  /* 0x000000ffff047224 */ /* 0x000fe200078e0a04 */
[C---:B------:R-:W-:Y:S01]  /*2780*/  ISETP.GT.U32.AND P6, PT, R3.reuse, R5, PT ;  /* 0x000000050300720c */ /* 0x040fe20003fc4070 */
[----:B------:R-:W-:Y:S01]  /*2790*/  IMAD.MOV.U32 R12, RZ, RZ, R8 ;  /* 0x000000ffff0c7224 */ /* 0x000fe200078e0008 */
[----:B------:R-:W-:Y:S01]  /*27a0*/  IABS R8, R0 ;  /* 0x0000000000087213 */ /* 0x000fe20000000000 */
[----:B------:R-:W-:Y:S02]  /*27b0*/  IMAD R4, R3, R4, R6 ;  /* 0x0000000403047224 */ /* 0x000fe400078e0206 */
[----:B------:R-:W-:-:S02]  /*27c0*/  @!P5 IMAD.MOV R12, RZ, RZ, -R12 ;  /* 0x000000ffff0cd224 */ /* 0x000fc400078e0a0c */
[----:B------:R-:W-:Y:S01]  /*27d0*/  @!P4 IMAD.MOV R9, RZ, RZ, -R9 ;  /* 0x000000ffff09c224 */ /* 0x000fe200078e0a09 */
[----:B------:R-:W-:Y:S01]  /*27e0*/  ISETP.GT.U32.AND P5, PT, R3, R4, PT ;  /* 0x000000040300720c */ /* 0x000fe20003fa4070 */
[--C-:B------:R-:W-:Y:S01]  /*27f0*/  @!P2 IMAD.IADD R2, R2, 0x1, -R3.reuse ;  /* 0x000000010202a824 */ /* 0x100fe200078e0a03 */
[----:B------:R-:W-:Y:S02]  /*2800*/  ISETP.GE.AND P4, PT, R10, RZ, PT ;  /* 0x000000ff0a00720c */ /* 0x000fe40003f86270 */
[----:B------:R-:W-:Y:S01]  /*2810*/  IABS R10, R10 ;  /* 0x0000000a000a7213 */ /* 0x000fe20000000000 */
[----:B------:R-:W-:Y:S01]  /*2820*/  @!P6 IMAD.IADD R5, R5, 0x1, -R3 ;  /* 0x000000010505e824 */ /* 0x000fe200078e0a03 */
[----:B------:R0:W-:Y:S01]  /*2830*/  STL [R1+0x158], R9 ;  /* 0x0001580901007387 */ /* 0x0001e20000100800 */
[----:B------:R-:W-:Y:S01]  /*2840*/  IMAD.MOV.U32 R11, RZ, RZ, R2 ;  /* 0x000000ffff0b7224 */ /* 0x000fe200078e0002 */
[----:B------:R-:W-:Y:S01]  /*2850*/  ISETP.GE.AND P2, PT, R7, RZ, PT ;  /* 0x000000ff0700720c */ /* 0x000fe20003f46270 */
[----:B------:R-:W-:Y:S01]  /*2860*/  IMAD.HI.U32 R6, R15, R10, RZ ;  /* 0x0000000a0f067227 */ /* 0x000fe200078e00ff */
[----:B------:R-:W-:Y:S01]  /*2870*/  ISETP.GT.U32.AND P6, PT, R3, R5, PT ;  /* 0x000000050300720c */ /* 0x000fe20003fc4070 */
[----:B------:R-:W-:Y:S01]  /*2880*/  STL [R1+0x15c], R12 ;  /* 0x00015c0c01007387 */ /* 0x000fe20000100800 */
[----:B------:R-:W-:Y:S01]  /*2890*/  IABS R7, R7 ;  /* 0x0000000700077213 */ /* 0x000fe20000000000 */
[----:B------:R-:W-:-:S02]  /*28a0*/  @!P0 IMAD.MOV R11, RZ, RZ, -R11 ;  /* 0x000000ffff0b8224 */ /* 0x000fc400078e0a0b */
[----:B------:R-:W-:Y:S01]  /*28b0*/  IMAD.MOV R6, RZ, RZ, -R6 ;  /* 0x000000ffff067224 */ /* 0x000fe200078e0a06 */
[----:B0-----:R-:W-:Y:S01]  /*28c0*/  IADD3 R9, R29, 0x5b, RZ ;  /* 0x0000005b1d097810 */ /* 0x001fe20007ffe0ff */
[--C-:B------:R-:W-:Y:S01]  /*28d0*/  @!P5 IMAD.IADD R4, R4, 0x1, -R3.reuse ;  /* 0x000000010404d824 */ /* 0x100fe200078e0a03 */
[----:B------:R0:W-:Y:S01]  /*28e0*/  STL [R1+0x200], R11 ;  /* 0x0002000b01007387 */ /* 0x0001e20000100800 */
[----:B------:R-:W-:Y:S01]  /*28f0*/  IMAD R10, R3, R6, R10 ;  /* 0x00000006030a7224 */ /* 0x000fe200078e020a */
[----:B------:R-:W-:Y:S01]  /*2900*/  ISETP.GE.AND P0, PT, R9, RZ, PT ;  /* 0x000000ff0900720c */ /* 0x000fe20003f06270 */
[----:B------:R-:W-:Y:S01]  /*2910*/  IMAD.HI.U32 R2, R15, R7, RZ ;  /* 0x000000070f027227 */ /* 0x000fe200078e00ff */
[----:B------:R-:W-:Y:S02]  /*2920*/  IABS R9, R9 ;  /* 0x0000000900097213 */ /* 0x000fe40000000000 */
[----:B------:R-:W-:Y:S01]  /*2930*/  ISETP.GT.U32.AND P5, PT, R3, R4, PT ;  /* 0x000000040300720c */ /* 0x000fe20003fa4070 */
[----:B------:R-:W-:Y:S01]  /*2940*/  @!P6 IMAD.IADD R5, R5, 0x1, -R3 ;  /* 0x000000010505e824 */ /* 0x000fe200078e0a03 */
[----:B------:R-:W-:Y:S01]  /*2950*/  ISETP.GT.U32.AND P6, PT, R3, R10, PT ;  /* 0x0000000a0300720c */ /* 0x000fe20003fc4070 */
[----:B------:R-:W-:-:S04]  /*2960*/  IMAD.HI.U32 R6, R15, R8, RZ ;  /* 0x000000080f067227 */ /* 0x000fc800078e00ff */
[----:B0-----:R-:W-:-:S04]  /*2970*/  IMAD.HI.U32 R11, R15, R9, RZ ;  /* 0x000000090f0b7227 */ /* 0x001fc800078e00ff */
[----:B------:R-:W-:Y:S02]  /*2980*/  IMAD.MOV R11, RZ, RZ, -R11 ;  /* 0x000000ffff0b7224 */ /* 0x000fe400078e0a0b */
[----:B------:R-:W-:Y:S02]  /*2990*/  IMAD.MOV R2, RZ, RZ, -R2 ;  /* 0x000000ffff027224 */ /* 0x000fe400078e0a02 */
[----:B------:R-:W-:Y:S02]  /*29a0*/  IMAD.MOV R6, RZ, RZ, -R6 ;  /* 0x000000ffff067224 */ /* 0x000fe400078e0a06 */
[C---:B------:R-:W-:Y:S02]  /*29b0*/  IMAD R9, R3.reuse, R11, R9 ;  /* 0x0000000b03097224 */ /* 0x040fe400078e0209 */
[----:B------:R-:W-:Y:S01]  /*29c0*/  IMAD R7, R3, R2, R7 ;  /* 0x0000000203077224 */ /* 0x000fe200078e0207 */
[----:B------:R-:W-:Y:S01]  /*29d0*/  IABS R2, R19 ;  /* 0x0000001300027213 */ /* 0x000fe20000000000 */
[----:B------:R-:W-:-:S02]  /*29e0*/  IMAD.MOV.U32 R12, RZ, RZ, R5 ;  /* 0x000000ffff0c7224 */ /* 0x000fc400078e0005 */
[----:B------:R-:W-:Y:S01]  /*29f0*/  IMAD R8, R3, R6, R8 ;  /* 0x0000000603087224 */ /* 0x000fe200078e0208 */
[----:B------:R-:W-:Y:S01]  /*2a00*/  IADD3 R6, R29, 0x57, RZ ;  /* 0x000000571d067810 */ /* 0x000fe20007ffe0ff */
[--C-:B------:R-:W-:Y:S01]  /*2a10*/  @!P5 IMAD.IADD R4, R4, 0x1, -R3.reuse ;  /* 0x000000010404d824 */ /* 0x100fe200078e0a03 */
[C---:B------:R-:W-:Y:S01]  /*2a20*/  ISETP.GT.U32.AND P5, PT, R3.reuse, R9, PT ;  /* 0x000000090300720c */ /* 0x040fe20003fa4070 */
[----:B------:R-:W-:Y:S01]  /*2a30*/  @!P1 IMAD.MOV R12, RZ, RZ, -R12 ;  /* 0x000000ffff0c9224 */ /* 0x000fe200078e0a0c */
[C---:B------:R-:W-:Y:S01]  /*2a40*/  ISETP.GT.U32.AND P1, PT, R3.reuse, R7, PT ;  /* 0x000000070300720c */ /* 0x040fe20003f24070 */
[----:B------:R-:W-:Y:S01]  /*2a50*/  @!P6 IMAD.IADD R10, R10, 0x1, -R3 ;  /* 0x000000010a0ae824 */ /* 0x000fe200078e0a03 */
[----:B------:R-:W-:Y:S01]  /*2a60*/  ISETP.GT.U32.AND P6, PT, R3, R8, PT ;  /* 0x000000080300720c */ /* 0x000fe20003fc4070 */
[----:B------:R-:W-:Y:S01]  /*2a70*/  IMAD.MOV.U32 R11, RZ, RZ, R4 ;  /* 0x000000ffff0b7224 */ /* 0x000fe200078e0004 */
[----:B------:R0:W-:Y:S01]  /*2a80*/  STL [R1+0x150], R12 ;  /* 0x0001500c01007387 */ /* 0x0001e20000100800 */
[----:B------:R-:W-:Y:S01]  /*2a90*/  IMAD.HI.U32 R5, R15, R2, RZ ;  /* 0x000000020f057227 */ /* 0x000fe200078e00ff */
[----:B------:R-:W-:-:S03]  /*2aa0*/  IABS R18, R6 ;  /* 0x0000000600127213 */ /* 0x000fc60000000000 */
[----:B------:R-:W-:Y:S02]  /*2ab0*/  IMAD.MOV R5, RZ, RZ, -R5 ;  /* 0x000000ffff057224 */ /* 0x000fe400078e0a05 */
[--C-:B------:R-:W-:Y:S02]  /*2ac0*/  @!P5 IMAD.IADD R9, R9, 0x1, -R3.reuse ;  /* 0x000000010909d824 */ /* 0x100fe400078e0a03 */
[--C-:B------:R-:W-:Y:S01]  /*2ad0*/  @!P1 IMAD.IADD R7, R7, 0x1, -R3.reuse ;  /* 0x0000000107079824 */ /* 0x100fe200078e0a03 */
[----:B0-----:R-:W-:Y:S01]  /*2ae0*/  IABS R12, R13 ;  /* 0x0000000d000c7213 */ /* 0x001fe20000000000 */
[----:B------:R-:W-:Y:S01]  /*2af0*/  @!P6 IMAD.IADD R8, R8, 0x1, -R3 ;  /* 0x000000010808e824 */ /* 0x000fe200078e0a03 */
[C---:B------:R-:W-:Y:S01]  /*2b00*/  ISETP.GT.U32.AND P1, PT, R3.reuse, R10, PT ;  /* 0x0000000a0300720c */ /* 0x040fe20003f24070 */
[----:B------:R-:W-:Y:S01]  /*2b10*/  @!P3 IMAD.MOV R11, RZ, RZ, -R11 ;  /* 0x000000ffff0bb224 */ /* 0x000fe200078e0a0b */
[----:B------:R-:W-:Y:S01]  /*2b20*/  ISETP.GT.U32.AND P6, PT, R3, R9, PT ;  /* 0x000000090300720c */ /* 0x000fe20003fc4070 */
[----:B------:R-:W-:Y:S01]  /*2b30*/  IMAD.HI.U32 R4, R15, R12, RZ ;  /* 0x0000000c0f047227 */ /* 0x000fe200078e00ff */
[----:B------:R-:W-:-:S02]  /*2b40*/  ISETP.GT.U32.AND P3, PT, R3, R8, PT ;  /* 0x000000080300720c */ /* 0x000fc40003f64070 */
[C---:B------:R-:W-:Y:S01]  /*2b50*/  ISETP.GT.U32.AND P5, PT, R3.reuse, R7, PT ;  /* 0x000000070300720c */ /* 0x040fe20003fa4070 */
[----:B------:R-:W-:Y:S01]  /*2b60*/  IMAD.MOV R4, RZ, RZ, -R4 ;  /* 0x000000ffff047224 */ /* 0x000fe200078e0a04 */
[----:B------:R0:W-:Y:S01]  /*2b70*/  STL [R1+0x144], R11 ;  /* 0x0001440b01007387 */ /* 0x0001e20000100800 */
[----:B------:R-:W-:Y:S01]  /*2b80*/  IMAD R2, R3, R5, R2 ;  /* 0x0000000503027224 */ /* 0x000fe200078e0202 */
[----:B------:R-:W-:Y:S01]  /*2b90*/  IADD3 R5, R29, 0x56, RZ ;  /* 0x000000561d057810 */ /* 0x000fe20007ffe0ff */
[----:B------:R-:W-:Y:S01]  /*2ba0*/  IMAD R12, R3, R4, R12 ;  /* 0x00000004030c7224 */ /* 0x000fe200078e020c */
[----:B------:R-:W-:Y:S01]  /*2bb0*/  IADD3 R4, R29, 0x55, RZ ;  /* 0x000000551d047810 */ /* 0x000fe20007ffe0ff */
[--C-:B------:R-:W-:Y:S01]  /*2bc0*/  @!P1 IMAD.IADD R10, R10, 0x1, -R3.reuse ;  /* 0x000000010a0a9824 */ /* 0x100fe200078e0a03 */
[----:B------:R-:W-:Y:S01]  /*2bd0*/  ISETP.GT.U32.AND P1, PT, R3, R2, PT ;  /* 0x000000020300720c */ /* 0x000fe20003f24070 */
[--C-:B------:R-:W-:Y:S01]  /*2be0*/  @!P6 IMAD.IADD R9, R9, 0x1, -R3.reuse ;  /* 0x000000010909e824 */ /* 0x100fe200078e0a03 */
[----:B------:R-:W-:Y:S01]  /*2bf0*/  ISETP.GT.U32.AND P6, PT, R3, R12, PT ;  /* 0x0000000c0300720c */ /* 0x000fe20003fc4070 */
[--C-:B------:R-:W-:Y:S01]  /*2c00*/  @!P3 IMAD.IADD R8, R8, 0x1, -R3.reuse ;  /* 0x000000010808b824 */ /* 0x100fe200078e0a03 */
[----:B------:R-:W-:Y:S01]  /*2c10*/  ISETP.GE.AND P3, PT, R19, RZ, PT ;  /* 0x000000ff1300720c */ /* 0x000fe20003f66270 */
[----:B------:R-:W-:Y:S01]  /*2c20*/  @!P5 IMAD.IADD R7, R7, 0x1, -R3 ;  /* 0x000000010707d824 */ /* 0x000fe200078e0a03 */
[----:B------:R-:W-:Y:S01]  /*2c30*/  IABS R19, R4 ;  /* 0x0000000400137213 */ /* 0x000fe20000000000 */
[----:B0-----:R-:W-:Y:S01]  /*2c40*/  IMAD.HI.U32 R11, R15, R18, RZ ;  /* 0x000000120f0b7227 */ /* 0x001fe200078e00ff */
[----:B------:R-:W-:-:S02]  /*2c50*/  ISETP.GE.AND P5, PT, R0, RZ, PT ;  /* 0x000000ff0000720c */ /* 0x000fc40003fa6270 */
[----:B------:R-:W-:Y:S01]  /*2c60*/  IABS R14, R5 ;  /* 0x00000005000e7213 */ /* 0x000fe20000000000 */
[----:B------:R-:W-:Y:S02]  /*2c70*/  IMAD.MOV.U32 R17, RZ, RZ, R7 ;  /* 0x000000ffff117224 */ /* 0x000fe400078e0007 */
[--C-:B------:R-:W-:Y:S01]  /*2c80*/  @!P1 IMAD.IADD R2, R2, 0x1, -R3.reuse ;  /* 0x0000000102029824 */ /* 0x100fe200078e0a03 */
[----:B------:R-:W-:Y:S01]  /*2c90*/  ISETP.GE.AND P1, PT, R13, RZ, PT ;  /* 0x000000ff0d00720c */ /* 0x000fe20003f26270 */
[----:B------:R-:W-:Y:S02]  /*2ca0*/  @!P6 IMAD.IADD R12, R12, 0x1, -R3 ;  /* 0x000000010c0ce824 */ /* 0x000fe400078e0a03 */
[----:B------:R-:W-:Y:S02]  /*2cb0*/  IMAD.MOV.U32 R13, RZ, RZ, R19 ;  /* 0x000000ffff0d7224 */ /* 0x000fe400078e0013 */
[----:B------:R-:W-:Y:S01]  /*2cc0*/  @!P2 IMAD.MOV R17, RZ, RZ, -R17 ;  /* 0x000000ffff11a224 */ /* 0x000fe200078e0a11 */
[----:B------:R-:W-:Y:S01]  /*2cd0*/  ISETP.GT.U32.AND P2, PT, R3, R12, PT ;  /* 0x0000000c0300720c */ /* 0x000fe20003f44070 */
[----:B------:R-:W-:-:S02]  /*2ce0*/  IMAD.MOV.U32 R20, RZ, RZ, R10 ;  /* 0x000000ffff147224 */ /* 0x000fc400078e000a */
[----:B------:R-:W-:-:S04]  /*2cf0*/  IMAD.HI.U32 R10, R15, R13, RZ ;  /* 0x0000000d0f0a7227 */ /* 0x000fc800078e00ff */
[----:B------:R-:W-:Y:S02]  /*2d00*/  IMAD.MOV R11, RZ, RZ, -R11 ;  /* 0x000000ffff0b7224 */ /* 0x000fe400078e0a0b */
[----:B------:R-:W-:Y:S01]  /*2d10*/  @!P4 IMAD.MOV R20, RZ, RZ, -R20 ;  /* 0x000000ffff14c224 */ /* 0x000fe200078e0a14 */
[C---:B------:R-:W-:Y:S01]  /*2d20*/  ISETP.GT.U32.AND P4, PT, R3.reuse, R2, PT ;  /* 0x000000020300720c */ /* 0x040fe20003f84070 */
[----:B------:R-:W-:Y:S02]  /*2d30*/  IMAD.MOV R7, RZ, RZ, -R10 ;  /* 0x000000ffff077224 */ /* 0x000fe400078e0a0a */
[C---:B------:R-:W-:Y:S01]  /*2d40*/  IMAD R18, R3.reuse, R11, R18 ;  /* 0x0000000b03127224 */ /* 0x040fe200078e0212 */
[----:B------:R0:W-:Y:S01]  /*2d50*/  STL [R1+0x120], R20 ;  /* 0x0001201401007387 */ /* 0x0001e20000100800 */
[C---:B------:R-:W-:Y:S02]  /*2d60*/  IMAD R13, R3.reuse, R7, R13 ;  /* 0x00000007030d7224 */ /* 0x040fe400078e020d */
[--C-:B------:R-:W-:Y:S01]  /*2d70*/  @!P2 IMAD.IADD R12, R12, 0x1, -R3.reuse ;  /* 0x000000010c0ca824 */ /* 0x100fe200078e0a03 */
[----:B------:R-:W-:Y:S01]  /*2d80*/  ISETP.GT.U32.AND P6, PT, R3, R18, PT ;  /* 0x000000120300720c */ /* 0x000fe20003fc4070 */
[----:B------:R-:W-:Y:S01]  /*2d90*/  IMAD.HI.U32 R0, R15, R14, RZ ;  /* 0x0000000e0f007227 */ /* 0x000fe200078e00ff */
[----:B------:R-:W-:Y:S01]  /*2da0*/  ISETP.GT.U32.AND P2, PT, R3, R13, PT ;  /* 0x0000000d0300720c */ /* 0x000fe20003f44070 */
[----:B------:R-:W-:Y:S02]  /*2db0*/  STL [R1+0x124], R17 ;  /* 0x0001241101007387 */ /* 0x000fe40000100800 */
[----:B------:R-:W-:Y:S01]  /*2dc0*/  @!P4 IMAD.IADD R2, R2, 0x1, -R3 ;  /* 0x000000010202c824 */ /* 0x000fe200078e0a03 */
[----:B------:R-:W-:Y:S01]  /*2dd0*/  ISETP.GE.AND P4, PT, R5, RZ, PT ;  /* 0x000000ff0500720c */ /* 0x000fe20003f86270 */
[----:B------:R-:W-:Y:S01]  /*2de0*/  @!P0 IMAD.MOV R9, RZ, RZ, -R9 ;  /* 0x000000ffff098224 */ /* 0x000fe200078e0a09 */
[----:B------:R-:W-:Y:S01]  /*2df0*/  ISETP.GE.AND P0, PT, R6, RZ, PT ;  /* 0x000000ff0600720c */ /* 0x000fe20003f06270 */
[----:B------:R-:W-:Y:S01]  /*2e00*/  IMAD.MOV.U32 R6, RZ, RZ, R2 ;  /* 0x000000ffff067224 */ /* 0x000fe200078e0002 */
[C---:B------:R-:W-:Y:S01]  /*2e10*/  IADD3 R5, R29.reuse, 0x53, RZ ;  /* 0x000000531d057810 */ /* 0x040fe20007ffe0ff */
[----:B------:R-:W-:Y:S01]  /*2e20*/  IMAD.MOV R0, RZ, RZ, -R0 ;  /* 0x000000ffff007224 */ /* 0x000fe200078e0a00 */
[----:B------:R-:W-:Y:S01]  /*2e30*/  STL [R1+0x128], R9 ;  /* 0x0001280901007387 */ /* 0x000fe20000100800 */
[----:B------:R-:W-:Y:S01]  /*2e40*/  @!P5 IMAD.MOV R8, RZ, RZ, -R8 ;  /* 0x000000ffff08d224 */ /* 0x000fe200078e0a08 */
[----:B------:R-:W-:Y:S01]  /*2e50*/  IADD3 R2, R29, 0x51, RZ ;  /* 0x000000511d027810 */ /* 0x000fe20007ffe0ff */
[--C-:B------:R-:W-:Y:S01]  /*2e60*/  @!P6 IMAD.IADD R18, R18, 0x1, -R3.reuse ;  /* 0x000000011212e824 */ /* 0x100fe200078e0a03 */
[----:B------:R-:W-:Y:S01]  /*2e70*/  ISETP.GE.AND P6, PT, R4, RZ, PT ;  /* 0x000000ff0400720c */ /* 0x000fe20003fc6270 */
[----:B------:R-:W-:Y:S01]  /*2e80*/  @!P3 IMAD.MOV R6, RZ, RZ, -R6 ;  /* 0x000000ffff06b224 */ /* 0x000fe200078e0a06 */
[----:B------:R-:W-:Y:S01]  /*2e90*/  IABS R4, R5 ;  /* 0x0000000500047213 */ /* 0x000fe20000000000 */
[----:B------:R-:W-:Y:S01]  /*2ea0*/  @!P2 IMAD.IADD R13, R13, 0x1, -R3 ;  /* 0x000000010d0da824 */ /* 0x000fe200078e0a03 */
[----:B------:R1:W-:Y:S01]  /*2eb0*/  STL [R1+0x12c], R8 ;  /* 0x00012c0801007387 */ /* 0x0003e20000100800 */
[----:B------:R-:W-:Y:S01]  /*2ec0*/  IMAD R14, R3, R0, R14 ;  /* 0x00000000030e7224 */ /* 0x000fe200078e020e */
[----:B------:R-:W-:Y:S01]  /*2ed0*/  IADD3 R0, R29, 0x54, RZ ;  /* 0x000000541d007810 */ /* 0x000fe20007ffe0ff */
[----:B0-----:R-:W-:Y:S01]  /*2ee0*/  IMAD.MOV.U32 R20, RZ, RZ, R12 ;  /* 0x000000ffff147224 */ /* 0x001fe200078e000c */
[----:B------:R0:W-:Y:S01]  /*2ef0*/  STL [R1+0x130], R6 ;  /* 0x0001300601007387 */ /* 0x0001e20000100800 */
[----:B------:R-:W-:-:S02]  /*2f00*/  ISETP.GT.U32.AND P2, PT, R3, R13, PT ;  /* 0x0000000d0300720c */ /* 0x000fc40003f44070 */
[----:B------:R-:W-:Y:S01]  /*2f10*/  IABS R10, R0 ;  /* 0x00000000000a7213 */ /* 0x000fe20000000000 */
[----:B------:R-:W-:Y:S01]  /*2f20*/  @!P1 IMAD.MOV R20, RZ, RZ, -R20 ;  /* 0x000000ffff149224 */ /* 0x000fe200078e0a14 */
[C---:B------:R-:W-:Y:S02]  /*2f30*/  ISETP.GT.U32.AND P5, PT, R3.reuse, R14, PT ;  /* 0x0000000e0300720c */ /* 0x040fe40003fa4070 */
[----:B------:R-:W-:Y:S01]  /*2f40*/  ISETP.GT.U32.AND P3, PT, R3, R18, PT ;  /* 0x000000120300720c */ /* 0x000fe20003f64070 */
[----:B------:R-:W-:Y:S01]  /*2f50*/  IMAD.HI.U32 R7, R15, R10, RZ ;  /* 0x0000000a0f077227 */ /* 0x000fe200078e00ff */
[----:B-1----:R-:W-:Y:S01]  /*2f60*/  IADD3 R8, R29, 0x52, RZ ;  /* 0x000000521d087810 */ /* 0x002fe20007ffe0ff */
[----:B------:R-:W-:Y:S02]  /*2f70*/  STL [R1+0xa4], R20 ;  /* 0x0000a41401007387 */ /* 0x000fe40000100800 */
[----:B0-----:R-:W-:Y:S01]  /*2f80*/  IMAD.HI.U32 R6, R15, R4, RZ ;  /* 0x000000040f067227 */ /* 0x001fe200078e00ff */
[----:B------:R-:W-:-:S03]  /*2f90*/  IABS R11, R8 ;  /* 0x00000008000b7213 */ /* 0x000fc60000000000 */
[----:B------:R-:W-:Y:S02]  /*2fa0*/  IMAD.MOV R6, RZ, RZ, -R6 ;  /* 0x000000ffff067224 */ /* 0x000fe400078e0a06 */
[----:B------:R-:W-:Y:S02]  /*2fb0*/  IMAD.MOV R7, RZ, RZ, -R7 ;  /* 0x000000ffff077224 */ /* 0x000fe400078e0a07 */
[----:B------:R-:W-:Y:S01]  /*2fc0*/  IMAD R4, R3, R6, R4 ;  /* 0x0000000603047224 */ /* 0x000fe200078e0204 */
[----:B------:R-:W-:Y:S01]  /*2fd0*/  IADD3 R6, R29, 0x50, RZ ;  /* 0x000000501d067810 */ /* 0x000fe20007ffe0ff */
[--C-:B------:R-:W-:Y:S02]  /*2fe0*/  @!P2 IMAD.IADD R13, R13, 0x1, -R3.reuse ;  /* 0x000000010d0da824 */ /* 0x100fe400078e0a03 */
[C---:B------:R-:W-:Y:S01]  /*2ff0*/  IMAD R10, R3.reuse, R7, R10 ;  /* 0x00000007030a7224 */ /* 0x040fe200078e020a */
[C---:B------:R-:W-:Y:S01]  /*3000*/  ISETP.GT.U32.AND P2, PT, R3.reuse, R4, PT ;  /* 0x000000040300720c */ /* 0x040fe20003f44070 */
[--C-:B------:R-:W-:Y:S01]  /*3010*/  @!P5 IMAD.IADD R14, R14, 0x1, -R3.reuse ;  /* 0x000000010e0ed824 */ /* 0x100fe200078e0a03 */
[----:B------:R-:W-:Y:S01]  /*3020*/  IABS R9, R6 ;  /* 0x0000000600097213 */ /* 0x000fe20000000000 */
[----:B------:R-:W-:Y:S01]  /*3030*/  @!P3 IMAD.IADD R18, R18, 0x1, -R3 ;  /* 0x000000011212b824 */ /* 0x000fe200078e0a03 */
[----:B------:R-:W-:Y:S01]  /*3040*/  ISETP.GT.U32.AND P3, PT, R3, R10, PT ;  /* 0x0000000a0300720c */ /* 0x000fe20003f64070 */
[----:B------:R-:W-:Y:S01]  /*3050*/  IMAD.HI.U32 R19, R15, R11, RZ ;  /* 0x0000000b0f137227 */ /* 0x000fe200078e00ff */
[----:B------:R-:W-:-:S02]  /*3060*/  ISETP.GT.U32.AND P5, PT, R3, R14, PT ;  /* 0x0000000e0300720c */ /* 0x000fc40003fa4070 */
[----:B------:R-:W-:Y:S01]  /*3070*/  IABS R7, R2 ;  /* 0x0000000200077213 */ /* 0x000fe20000000000 */
[----:B------:R-:W-:Y:S02]  /*3080*/  IMAD.MOV.U32 R17, RZ, RZ, R18 ;  /* 0x000000ffff117224 */ /* 0x000fe400078e0012 */
[----:B------:R-:W-:-:S04]  /*3090*/  IMAD.HI.U32 R12, R15, R9, RZ ;  /* 0x000000090f0c7227 */ /* 0x000fc800078e00ff */
[----:B------:R-:W-:Y:S02]  /*30a0*/  @!P2 IMAD.IADD R4, R4, 0x1, -R3 ;  /* 0x000000010404a824 */ /* 0x000fe400078e0a03 */
[----:B------:R-:W-:Y:S02]  /*30b0*/  @!P0 IMAD.MOV R17, RZ, RZ, -R17 ;  /* 0x000000ffff118224 */ /* 0x000fe400078e0a11 */
[--C-:B------:R-:W-:Y:S01]  /*30c0*/  @!P3 IMAD.IADD R10, R10, 0x1, -R3.reuse ;  /* 0x000000010a0ab824 */ /* 0x100fe200078e0a03 */
[C---:B------:R-:W-:Y:S01]  /*30d0*/  ISETP.GT.U32.AND P0, PT, R3.reuse, R4, PT ;  /* 0x000000040300720c */ /* 0x040fe20003f04070 */
[----:B------:R-:W-:Y:S01]  /*30e0*/  @!P5 IMAD.IADD R14, R14, 0x1, -R3 ;  /* 0x000000010e0ed824 */ /* 0x000fe200078e0a03 */
[----:B------:R-:W-:Y:S01]  /*30f0*/  ISETP.GE.AND P5, PT, R0, RZ, PT ;  /* 0x000000ff0000720c */ /* 0x000fe20003fa6270 */
[----:B------:R-:W-:Y:S01]  /*3100*/  IMAD.MOV R12, RZ, RZ, -R12 ;  /* 0x000000ffff0c7224 */ /* 0x000fe200078e0a0c */
[----:B------:R-:W-:Y:S01]  /*3110*/  ISETP.GT.U32.AND P2, PT, R3, R10, PT ;  /* 0x0000000a0300720c */ /* 0x000fe20003f44070 */
[----:B------:R-:W-:Y:S01]  /*3120*/  IMAD.MOV R19, RZ, RZ, -R19 ;  /* 0x000000ffff137224 */ /* 0x000fe200078e0a13 */
[----:B------:R-:W-:Y:S01]  /*3130*/  ISETP.GE.AND P3, PT, R5, RZ, PT ;  /* 0x000000ff0500720c */ /* 0x000fe20003f66270 */
[----:B------:R-:W-:Y:S01]  /*3140*/  @!P4 IMAD.MOV R14, RZ, RZ, -R14 ;  /* 0x000000ffff0ec224 */ /* 0x000fe200078e0a0e */
[----:B------:R-:W-:Y:S01]  /*3150*/  ISETP.GE.AND P4, PT, R8, RZ, PT ;  /* 0x000000ff0800720c */ /* 0x000fe20003f86270 */
[----:B------:R-:W-:Y:S01]  /*3160*/  IMAD R8, R3, R12, R9 ;  /* 0x0000000c03087224 */ /* 0x000fe200078e0209 */
[----:B------:R-:W-:Y:S01]  /*3170*/  IADD3 R5, R29, 0x4f, RZ ;  /* 0x0000004f1d057810 */ /* 0x000fe20007ffe0ff */
[----:B------:R-:W-:Y:S01]  /*3180*/  IMAD.HI.U32 R0, R15, R7, RZ ;  /* 0x000000070f007227 */ /* 0x000fe200078e00ff */
[----:B------:R-:W-:Y:S03]  /*3190*/  STL [R1+0xa8], R17 ;  /* 0x0000a81101007387 */ /* 0x000fe60000100800 */
[C---:B------:R-:W-:Y:S01]  /*31a0*/  IMAD R11, R3.reuse, R19, R11 ;  /* 0x00000013030b7224 */ /* 0x040fe200078e020b */
[----:B------:R-:W-:Y:S01]  /*31b0*/  STL [R1+0xb8], R14 ;  /* 0x0000b80e01007387 */ /* 0x000fe20000100800 */
[--C-:B------:R-:W-:Y:S01]  /*31c0*/  @!P0 IMAD.IADD R4, R4, 0x1, -R3.reuse ;  /* 0x0000000104048824 */ /* 0x100fe200078e0a03 */
[C---:B------:R-:W-:Y:S01]  /*31d0*/  ISETP.GT.U32.AND P0, PT, R3.reuse, R8, PT ;  /* 0x000000080300720c */ /* 0x040fe20003f04070 */
[----:B------:R-:W-:Y:S01]  /*31e0*/  IMAD.MOV R0, RZ, RZ, -R0 ;  /* 0x000000ffff007224 */ /* 0x000fe200078e0a00 */
[C---:B------:R-:W-:Y:S01]  /*31f0*/  ISETP.GT.U32.AND P1, PT, R3.reuse, R11, PT ;  /* 0x0000000b0300720c */ /* 0x040fe20003f24070 */
[----:B------:R-:W-:Y:S01]  /*3200*/  @!P2 IMAD.IADD R10, R10, 0x1, -R3 ;  /* 0x000000010a0aa824 */ /* 0x000fe200078e0a03 */
[----:B------:R-:W-:Y:S01]  /*3210*/  ISETP.GE.AND P2, PT, R2, RZ, PT ;  /* 0x000000ff0200720c */ /* 0x000fe20003f46270 */
[----:B------:R-:W-:Y:S01]  /*3220*/  IMAD R7, R3, R0, R7 ;  /* 0x0000000003077224 */ /* 0x000fe200078e0207 */
[----:B------:R-:W-:Y:S01]  /*3230*/  IADD3 R2, R29, 0x4e, RZ ;  /* 0x0000004e1d027810 */ /* 0x000fe20007ffe0ff */
[----:B------:R-:W-:Y:S01]  /*3240*/  @!P6 IMAD.MOV R13, RZ, RZ, -R13 ;  /* 0x000000ffff0de224 */ /* 0x000fe200078e0a0d */
[----:B------:R-:W-:Y:S01]  /*3250*/  IABS R0, R5 ;  /* 0x0000000500007213 */ /* 0x000fe20000000000 */
[----:B------:R-:W-:Y:S01]  /*3260*/  IMAD.MOV.U32 R12, RZ, RZ, R10 ;  /* 0x000000ffff0c7224 */ /* 0x000fe200078e000a */
[----:B------:R-:W-:-:S02]  /*3270*/  ISETP.GT.U32.AND P6, PT, R3, R7, PT ;  /* 0x000000070300720c */ /* 0x000fc40003fc4070 */
[----:B------:R-:W-:Y:S01]  /*3280*/  IABS R10, R2 ;  /* 0x00000002000a7213 */ /* 0x000fe20000000000 */
[----:B------:R-:W-:Y:S01]  /*3290*/  @!P5 IMAD.MOV R12, RZ, RZ, -R12 ;  /* 0x000000ffff0cd224 */ /* 0x000fe200078e0a0c */
[----:B------:R-:W-:Y:S01]  /*32a0*/  STL [R1+0x100], R13 ;  /* 0x0001000d01007387 */ /* 0x000fe20000100800 */
[--C-:B------:R-:W-:Y:S01]  /*32b0*/  @!P0 IMAD.IADD R8, R8, 0x1, -R3.reuse ;  /* 0x0000000108088824 */ /* 0x100fe200078e0a03 */
[----:B------:R-:W-:Y:S01]  /*32c0*/  IADD3 R19, R29, 0x3a, RZ ;  /* 0x0000003a1d137810 */ /* 0x000fe20007ffe0ff */
[--C-:B------:R-:W-:Y:S01]  /*32d0*/  @!P1 IMAD.IADD R11, R11, 0x1, -R3.reuse ;  /* 0x000000010b0b9824 */ /* 0x100fe200078e0a03 */
[----:B------:R0:W-:Y:S01]  /*32e0*/  STL [R1+0x110], R12 ;  /* 0x0001100c01007387 */ /* 0x0001e20000100800 */
[----:B------:R-:W-:Y:S01]  /*32f0*/  IMAD.HI.U32 R9, R15, R0, RZ ;  /* 0x000000000f097227 */ /* 0x000fe200078e00ff */
[C---:B------:R-:W-:Y:S02]  /*3300*/  ISETP.GT.U32.AND P0, PT, R3.reuse, R8, PT ;  /* 0x000000080300720c */ /* 0x040fe40003f04070 */
[----:B------:R-:W-:Y:S01]  /*3310*/  ISETP.GT.U32.AND P5, PT, R3, R11, PT ;  /* 0x0000000b0300720c */ /* 0x000fe20003fa4070 */
[----:B------:R-:W-:Y:S01]  /*3320*/  @!P6 IMAD.IADD R7, R7, 0x1, -R3 ;  /* 0x000000010707e824 */ /* 0x000fe200078e0a03 */
[----:B------:R-:W-:Y:S01]  /*3330*/  ISETP.GE.AND P1, PT, R6, RZ, PT ;  /* 0x000000ff0600720c */ /* 0x000fe20003f26270 */
[----:B------:R-:W-:Y:S01]  /*3340*/  IMAD.MOV R9, RZ, RZ, -R9 ;  /* 0x000000ffff097224 */ /* 0x000fe200078e0a09 */
[----:B------:R-:W-:Y:S01]  /*3350*/  IADD3 R6, R29, 0x4d, RZ ;  /* 0x0000004d1d067810 */ /* 0x000fe20007ffe0ff */
[----:B0-----:R-:W-:Y:S01]  /*3360*/  IMAD.MOV.U32 R12, RZ, RZ, R4 ;  /* 0x000000ffff0c7224 */ /* 0x001fe200078e0004 */
[----:B------:R-:W-:Y:S01]  /*3370*/  ISETP.GT.U32.AND P6, PT, R3, R7, PT ;  /* 0x000000070300720c */ /* 0x000fe20003fc4070 */
[----:B------:R-:W-:Y:S01]  /*3380*/  IMAD.HI.U32 R4, R15, R10, RZ ;  /* 0x0000000a0f047227 */ /* 0x000fe200078e00ff */
[----:B------:R-:W-:-:S03]  /*3390*/  IABS R20, R19 ;  /* 0x0000001300147213 */ /* 0x000fc60000000000 */
[----:B------:R-:W-:Y:S02]  /*33a0*/  IMAD.MOV R4, RZ, RZ, -R4 ;  /* 0x000000ffff047224 */ /* 0x000fe400078e0a04 */
[C---:B------:R-:W-:Y:S01]  /*33b0*/  IMAD R0, R3.reuse, R9, R0 ;  /* 0x0000000903007224 */ /* 0x040fe200078e0200 */
[----:B------:R-:W-:Y:S01]  /*33c0*/  IABS R9, R6 ;  /* 0x0000000600097213 */ /* 0x000fe20000000000 */
[----:B------:R-:W-:Y:S01]  /*33d0*/  IMAD R10, R3, R4, R10 ;  /* 0x00000004030a7224 */ /* 0x000fe200078e020a */
[----:B------:R-:W-:Y:S01]  /*33e0*/  IADD3 R4, R29, 0x4b, RZ ;  /* 0x0000004b1d047810 */ /* 0x000fe20007ffe0ff */
[--C-:B------:R-:W-:Y:S02]  /*33f0*/  @!P0 IMAD.IADD R8, R8, 0x1, -R3.reuse ;  /* 0x0000000108088824 */ /* 0x100fe400078e0a03 */
[--C-:B------:R-:W-:Y:S01]  /*3400*/  @!P5 IMAD.IADD R11, R11, 0x1, -R3.reuse ;  /* 0x000000010b0bd824 */ /* 0x100fe200078e0a03 */
[----:B------:R-:W-:Y:S01]  /*3410*/  ISETP.GT.U32.AND P0, PT, R3, R10, PT ;  /* 0x0000000a0300720c */ /* 0x000fe20003f04070 */
[----:B------:R-:W-:Y:S01]  /*3420*/  @!P6 IMAD.IADD R7, R7, 0x1, -R3 ;  /* 0x000000010707e824 */ /* 0x000fe200078e0a03 */
[----:B------:R-:W-:Y:S01]  /*3430*/  ISETP.GT.U32.AND P5, PT, R3, R0, PT ;  /* 0x000000000300720c */ /* 0x000fe20003fa4070 */
[----:B------:R-:W-:Y:S01]  /*3440*/  @!P3 IMAD.MOV R12, RZ, RZ, -R12 ;  /* 0x000000ffff0cb224 */ /* 0x000fe200078e0a0c */
[----:B------:R-:W-:Y:S01]  /*3450*/  ISETP.GE.AND P6, PT, R2, RZ, PT ;  /* 0x000000ff0200720c */ /* 0x000fe20003fc6270 */
[----:B------:R-:W-:Y:S01]  /*3460*/  IMAD.HI.U32 R13, R15, R9, RZ ;  /* 0x000000090f0d7227 */ /* 0x000fe200078e00ff */
[----:B------:R-:W-:-:S02]  /*3470*/  IADD3 R2, R29, 0x4c, RZ ;  /* 0x0000004c1d027810 */ /* 0x000fc40007ffe0ff */
[----:B------:R-:W-:Y:S01]  /*3480*/  ISETP.GE.AND P3, PT, R5, RZ, PT ;  /* 0x000000ff0500720c */ /* 0x000fe20003f66270 */
[----:B------:R-:W-:Y:S01]  /*3490*/  IMAD.MOV.U32 R14, RZ, RZ, R11 ;  /* 0x000000ffff0e7224 */ /* 0x000fe200078e000b */
[----:B------:R-:W-:Y:S01]  /*34a0*/  IABS R5, R2 ;  /* 0x0000000200057213 */ /* 0x000fe20000000000 */
[----:B------:R-:W-:Y:S01]  /*34b0*/  IMAD.MOV R13, RZ, RZ, -R13 ;  /* 0x000000ffff0d7224 */ /* 0x000fe200078e0a0d */
[----:B------:R0:W-:Y:S01]  /*34c0*/  STL [R1+0x11c], R12 ;  /* 0x00011c0c01007387 */ /* 0x0001e20000100800 */
[--C-:B------:R-:W-:Y:S02]  /*34d0*/  @!P0 IMAD.IADD R10, R10, 0x1, -R3.reuse ;  /* 0x000000010a0a8824 */ /* 0x100fe400078e0a03 */
[----:B------:R-:W-:Y:S01]  /*34e0*/  @!P5 IMAD.IADD R0, R0, 0x1, -R3 ;  /* 0x000000010000d824 */ /* 0x000fe200078e0a03 */
[----:B------:R-:W-:Y:S01]  /*34f0*/  ISETP.GE.AND P5, PT, R6, RZ, PT ;  /* 0x000000ff0600720c */ /* 0x000fe20003fa6270 */
[----:B------:R-:W-:Y:S01]  /*3500*/  @!P4 IMAD.MOV R14, RZ, RZ, -R14 ;  /* 0x000000ffff0ec224 */ /* 0x000fe200078e0a0e */
[----:B------:R-:W-:Y:S01]  /*3510*/  ISETP.GT.U32.AND P0, PT, R3, R10, PT ;  /* 0x0000000a0300720c */ /* 0x000fe20003f04070 */
[----:B------:R-:W-:Y:S01]  /*3520*/  IMAD.HI.U32 R6, R15, R5, RZ ;  /* 0x000000050f067227 */ /* 0x000fe200078e00ff */
[----:B------:R-:W-:-:S02]  /*3530*/  ISETP.GT.U32.AND P4, PT, R3, R0, PT ;  /* 0x000000000300720c */ /* 0x000fc40003f84070 */
[----:B0-----:R-:W-:Y:S01]  /*3540*/  IABS R12, R4 ;  /* 0x00000004000c7213 */ /* 0x001fe20000000000 */
[C---:B------:R-:W-:Y:S01]  /*3550*/  IMAD R9, R3.reuse, R13, R9 ;  /* 0x0000000d03097224 */ /* 0x040fe200078e0209 */
[----:B------:R-:W-:Y:S01]  /*3560*/  STL [R1+0x118], R14 ;  /* 0x0001180e01007387 */ /* 0x000fe20000100800 */
[----:B------:R-:W-:Y:S02]  /*3570*/  IMAD.MOV.U32 R11, RZ, RZ, R7 ;  /* 0x000000ffff0b7224 */ /* 0x000fe400078e0007 */
[----:B------:R-:W-:Y:S02]  /*3580*/  IMAD.MOV R6, RZ, RZ, -R6 ;  /* 0x000000ffff067224 */ /* 0x000fe400078e0a06 */
[----:B------:R-:W-:Y:S01]  /*3590*/  @!P2 IMAD.MOV R11, RZ, RZ, -R11 ;  /* 0x000000ffff0ba224 */ /* 0x000fe200078e0a0b */
[C---:B------:R-:W-:Y:S01]  /*35a0*/  ISETP.GT.U32.AND P2, PT, R3.reuse, R9, PT ;  /* 0x000000090300720c */ /* 0x040fe20003f44070 */
[----:B------:R-:W-:Y:S02]  /*35b0*/  IMAD R5, R3, R6, R5 ;  /* 0x0000000603057224 */ /* 0x000fe400078e0205 */
[----:B------:R-:W-:Y:S01]  /*35c0*/  IMAD.HI.U32 R7, R15, R12, RZ ;  /* 0x0000000c0f077227 */ /* 0x000fe200078e00ff */
[----:B------:R0:W-:Y:S03]  /*35d0*/  STL [R1+0xe8], R11 ;  /* 0x0000e80b01007387 */ /* 0x0001e60000100800 */
[----:B------:R-:W-:Y:S01]  /*35e0*/  @!P0 IMAD.IADD R10, R10, 0x1, -R3 ;  /* 0x000000010a0a8824 */ /* 0x000fe200078e0a03 */
[----:B------:R-:W-:Y:S01]  /*35f0*/  ISETP.GT.U32.AND P0, PT, R3, R5, PT ;  /* 0x000000050300720c */ /* 0x000fe20003f04070 */
[----:B------:R-:W-:-:S02]  /*3600*/  IMAD.MOV R7, RZ, RZ, -R7 ;  /* 0x000000ffff077224 */ /* 0x000fc400078e0a07 */
[--C-:B------:R-:W-:Y:S01]  /*3610*/  @!P4 IMAD.IADD R0, R0, 0x1, -R3.reuse ;  /* 0x000000010000c824 */ /* 0x100fe200078e0a03 */
[----:B------:R-:W-:Y:S01]  /*3620*/  ISETP.GE.AND P4, PT, R4, RZ, PT ;  /* 0x000000ff0400720c */ /* 0x000fe20003f86270 */
[----:B------:R-:W-:Y:S01]  /*3630*/  IMAD R12, R3, R7, R12 ;  /* 0x00000007030c7224 */ /* 0x000fe200078e020c */
[----:B------:R-:W-:Y:S01]  /*3640*/  IADD3 R7, R29, 0x49, RZ ;  /* 0x000000491d077810 */ /* 0x000fe20007ffe0ff */
[----:B------:R-:W-:Y:S02]  /*3650*/  IMAD.MOV.U32 R13, RZ, RZ, R0 ;  /* 0x000000ffff0d7224 */ /* 0x000fe400078e0000 */
[----:B------:R-:W-:Y:S01]  /*3660*/  @!P2 IMAD.IADD R9, R9, 0x1, -R3 ;  /* 0x000000010909a824 */ /* 0x000fe200078e0a03 */
[----:B------:R-:W-:Y:S01]  /*3670*/  IABS R6, R7 ;  /* 0x0000000700067213 */ /* 0x000fe20000000000 */
[----:B------:R-:W-:Y:S01]  /*3680*/  @!P3 IMAD.MOV R13, RZ, RZ, -R13 ;  /* 0x000000ffff0db224 */ /* 0x000fe200078e0a0d */
[C---:B------:R-:W-:Y:S01]  /*3690*/  ISETP.GT.U32.AND P3, PT, R3.reuse, R12, PT ;  /* 0x0000000c0300720c */ /* 0x040fe20003f64070 */
[----:B------:R-:W-:Y:S01]  /*36a0*/  @!P1 IMAD.MOV R8, RZ, RZ, -R8 ;  /* 0x000000ffff089224 */ /* 0x000fe200078e0a08 */
[----:B------:R-:W-:Y:S01]  /*36b0*/  ISETP.GT.U32.AND P2, PT, R3, R9, PT ;  /* 0x000000090300720c */ /* 0x000fe20003f44070 */
[----:B------:R-:W-:Y:S01]  /*36c0*/  @!P0 IMAD.IADD R5, R5, 0x1, -R3 ;  /* 0x0000000105058824 */ /* 0x000fe200078e0a03 */
[----:B------:R-:W-:Y:S01]  /*36d0*/  ISETP.GE.AND P1, PT, R2, RZ, PT ;  /* 0x000000ff0200720c */ /* 0x000fe20003f26270 */
[----:B0-----:R-:W-:Y:S01]  /*36e0*/  IMAD.MOV.U32 R11, RZ, RZ, R10 ;  /* 0x000000ffff0b7224 */ /* 0x001fe200078e000a */
[----:B------:R0:W-:Y:S01]  /*36f0*/  STL [R1+0xec], R8 ;  /* 0x0000ec0801007387 */ /* 0x0001e20000100800 */
[----:B------:R-:W-:Y:S01]  /*3700*/  IADD3 R2, R29, 0x48, RZ ;  /* 0x000000481d027810 */ /* 0x000fe20007ffe0ff */
[----:B------:R-:W-:Y:S01]  /*3710*/  IMAD.HI.U32 R23, R15, R20, RZ ;  /* 0x000000140f177227 */ /* 0x000fe200078e00ff */
[----:B------:R-:W-:Y:S01]  /*3720*/  ISETP.GT.U32.AND P0, PT, R3, R5, PT ;  /* 0x000000050300720c */ /* 0x000fe20003f04070 */
[----:B------:R-:W-:Y:S01]  /*3730*/  STL [R1+0xfc], R13 ;  /* 0x0000fc0d01007387 */ /* 0x000fe20000100800 */
[----:B------:R-:W-:Y:S01]  /*3740*/  IABS R0, R2 ;  /* 0x0000000200007213 */ /* 0x000fe20000000000 */
[----:B------:R-:W-:-:S02]  /*3750*/  @!P6 IMAD.MOV R11, RZ, RZ, -R11 ;  /* 0x000000ffff0be224 */ /* 0x000fc400078e0a0b */
[--C-:B------:R-:W-:Y:S01]  /*3760*/  @!P3 IMAD.IADD R12, R12, 0x1, -R3.reuse ;  /* 0x000000010c0cb824 */ /* 0x100fe200078e0a03 */
[----:B0-----:R-:W-:Y:S01]  /*3770*/  IADD3 R8, R29, 0x4a, RZ ;  /* 0x0000004a1d087810 */ /* 0x001fe20007ffe0ff */
[----:B------:R-:W-:Y:S01]  /*3780*/  @!P2 IMAD.IADD R9, R9, 0x1, -R3 ;  /* 0x000000010909a824 */ /* 0x000fe200078e0a03 */
[----:B------:R-:W-:Y:S01]  /*3790*/  ISETP.GE.AND P2, PT, R7, RZ, PT ;  /* 0x000000ff0700720c */ /* 0x000fe20003f46270 */
[----:B------:R-:W-:Y:S01]  /*37a0*/  IMAD.HI.U32 R7, R15, R6, RZ ;  /* 0x000000060f077227 */ /* 0x000fe200078e00ff */
[----:B------:R-:W-:Y:S01]  /*37b0*/  IABS R4, R8 ;  /* 0x0000000800047213 */ /* 0x000fe20000000000 */
[----:B------:R0:W-:Y:S01]  /*37c0*/  STL [R1+0xf8], R11 ;  /* 0x0000f80b01007387 */ /* 0x0001e20000100800 */
[----:B------:R-:W-:Y:S01]  /*37d0*/  ISETP.GT.U32.AND P3, PT, R3, R12, PT ;  /* 0x0000000c0300720c */ /* 0x000fe20003f64070 */
[----:B------:R-:W-:Y:S01]  /*37e0*/  IMAD.MOV R7, RZ, RZ, -R7 ;  /* 0x000000ffff077224 */ /* 0x000fe200078e0a07 */
[----:B------:R-:W-:Y:S01]  /*37f0*/  ISETP.GE.AND P6, PT, R8, RZ, PT ;  /* 0x000000ff0800720c */ /* 0x000fe20003fc6270 */
[----:B------:R-:W-:-:S04]  /*3800*/  IMAD.HI.U32 R10, R15, R4, RZ ;  /* 0x000000040f0a7227 */ /* 0x000fc800078e00ff */
[----:B------:R-:W-:Y:S02]  /*3810*/  IMAD.MOV R10, RZ, RZ, -R10 ;  /* 0x000000ffff0a7224 */ /* 0x000fe400078e0a0a */
[----:B0-----:R-:W-:Y:S02]  /*3820*/  IMAD.MOV.U32 R11, RZ, RZ, R9 ;  /* 0x000000ffff0b7224 */ /* 0x001fe400078e0009 */
[----:B------:R-:W-:Y:S02]  /*3830*/  @!P0 IMAD.IADD R5, R5, 0x1, -R3 ;  /* 0x0000000105058824 */ /* 0x000fe400078e0a03 */
[----:B------:R-:W-:Y:S01]  /*3840*/  @!P5 IMAD.MOV R11, RZ, RZ, -R11 ;  /* 0x000000ffff0bd224 */ /* 0x000fe200078e0a0b */
[----:B------:R-:W-:Y:S01]  /*3850*/  ISETP.GE.AND P5, PT, R2, RZ, PT ;  /* 0x000000ff0200720c */ /* 0x000fe20003fa6270 */
[C---:B------:R-:W-:Y:S02]  /*3860*/  IMAD R4, R3.reuse, R10, R4 ;  /* 0x0000000a03047224 */ /* 0x040fe400078e0204 */
[C---:B------:R-:W-:Y:S01]  /*3870*/  IMAD R2, R3.reuse, R7, R6 ;  /* 0x0000000703027224 */ /* 0x040fe200078e0206 */
[----:B------:R0:W-:Y:S01]  /*3880*/  STL [R1+0xf4], R11 ;  /* 0x0000f40b01007387 */ /* 0x0001e20000100800 */
[----:B------:R-:W-:Y:S01]  /*3890*/  IMAD.MOV.U32 R9, RZ, RZ, R5 ;  /* 0x000000ffff097224 */ /* 0x000fe200078e0005 */
[----:B------:R-:W-:Y:S01]  /*38a0*/  ISETP.GT.U32.AND P0, PT, R3, R4, PT ;  /* 0x000000040300720c */ /* 0x000fe20003f04070 */
[----:B------:R-:W-:Y:S01]  /*38b0*/  IMAD.HI.U32 R8, R15, R0, RZ ;  /* 0x000000000f087227 */ /* 0x000fe200078e00ff */
[----:B------:R-:W-:-:S02]  /*38c0*/  IADD3 R5, R29, 0x46, RZ ;  /* 0x000000461d057810 */ /* 0x000fc40007ffe0ff */
[----:B------:R-:W-:Y:S01]  /*38d0*/  IADD3 R7, R29, 0x44, RZ ;  /* 0x000000441d077810 */ /* 0x000fe20007ffe0ff */
[----:B------:R-:W-:Y:S01]  /*38e0*/  @!P1 IMAD.MOV R9, RZ, RZ, -R9 ;  /* 0x000000ffff099224 */ /* 0x000fe200078e0a09 */
[C---:B------:R-:W-:Y:S01]  /*38f0*/  ISETP.GT.U32.AND P1, PT, R3.reuse, R2, PT ;  /* 0x000000020300720c */ /* 0x040fe20003f24070 */
[----:B------:R-:W-:Y:S01]  /*3900*/  IMAD.MOV R8, RZ, RZ, -R8 ;  /* 0x000000ffff087224 */ /* 0x000fe200078e0a08 */
[----:B0-----:R-:W-:Y:S01]  /*3910*/  IABS R11, R7 ;  /* 0x00000007000b7213 */ /* 0x001fe20000000000 */
[--C-:B------:R-:W-:Y:S01]  /*3920*/  @!P3 IMAD.IADD R12, R12, 0x1, -R3.reuse ;  /* 0x000000010c0cb824 */ /* 0x100fe200078e0a03 */
[----:B------:R0:W-:Y:S01]  /*3930*/  STL [R1+0x1fc], R9 ;  /* 0x0001fc0901007387 */ /* 0x0001e20000100800 */
[----:B------:R-:W-:Y:S01]  /*3940*/  IMAD R0, R3, R8, R0 ;  /* 0x0000000803007224 */ /* 0x000fe200078e0200 */
[C---:B------:R-:W-:Y:S01]  /*3950*/  IADD3 R8, R29.reuse, 0x47, RZ ;  /* 0x000000471d087810 */ /* 0x040fe20007ffe0ff */
[----:B------:R-:W-:Y:S01]  /*3960*/  IMAD.MOV.U32 R14, RZ, RZ, R12 ;  /* 0x000000ffff0e7224 */ /* 0x000fe200078e000c */
[----:B------:R-:W-:Y:S01]  /*3970*/  IADD3 R6, R29, 0x45, RZ ;  /* 0x000000451d067810 */ /* 0x000fe20007ffe0ff */
[--C-:B------:R-:W-:Y:S01]  /*3980*/  @!P0 IMAD.IADD R4, R4, 0x1, -R3.reuse ;  /* 0x0000000104048824 */ /* 0x100fe200078e0a03 */
[----:B------:R-:W-:Y:S01]  /*3990*/  ISETP.GE.AND P3, PT, R8, RZ, PT ;  /* 0x000000ff0800720c */ /* 0x000fe20003f66270 */
[----:B------:R-:W-:Y:S01]  /*39a0*/  @!P4 IMAD.MOV R14, RZ, RZ, -R14 ;  /* 0x000000ffff0ec224 */ /* 0x000fe200078e0a0e */
[C---:B------:R-:W-:Y:S01]  /*39b0*/  ISETP.GT.U32.AND P4, PT, R3.reuse, R0, PT ;  /* 0x000000000300720c */ /* 0x040fe20003f84070 */
[----:B------:R-:W-:Y:S01]  /*39c0*/  @!P1 IMAD.IADD R2, R2, 0x1, -R3 ;  /* 0x0000000102029824 */ /* 0x000fe200078e0a03 */
[C---:B------:R-:W-:Y:S01]  /*39d0*/  ISETP.GT.U32.AND P0, PT, R3.reuse, R4, PT ;  /* 0x000000040300720c */ /* 0x040fe20003f04070 */
[----:B------:R-:W-:Y:S01]  /*39e0*/  IMAD.MOV R23, RZ, RZ, -R23 ;  /* 0x000000ffff177224 */ /* 0x000fe200078e0a17 */
[----:B------:R-:W-:Y:S01]  /*39f0*/  IABS R8, R8 ;  /* 0x0000000800087213 */ /* 0x000fe20000000000 */
[----:B------:R1:W-:Y:S01]  /*3a00*/  STL [R1+0xf0], R14 ;  /* 0x0000f00e01007387 */ /* 0x0003e20000100800 */
[C---:B------:R-:W-:Y:S01]  /*3a10*/  ISETP.GT.U32.AND P1, PT, R3.reuse, R2, PT ;  /* 0x000000020300720c */ /* 0x040fe20003f24070 */
[----:B------:R-:W-:Y:S01]  /*3a20*/  IMAD R20, R3, R23, R20 ;  /* 0x0000001703147224 */ /* 0x000fe200078e0214 */
[----:B0-----:R-:W-:Y:S01]  /*3a30*/  IABS R9, R5 ;  /* 0x0000000500097213 */ /* 0x001fe20000000000 */
[----:B------:R-:W-:Y:S01]  /*3a40*/  IMAD.HI.U32 R12, R15, R8, RZ ;  /* 0x000000080f0c7227 */ /* 0x000fe200078e00ff */
[----:B------:R-:W-:-:S03]  /*3a50*/  IABS R10, R6 ;  /* 0x00000006000a7213 */ /* 0x000fc60000000000 */
[----:B------:R-:W-:Y:S02]  /*3a60*/  @!P4 IMAD.IADD R0, R0, 0x1, -R3 ;  /* 0x000000010000c824 */ /* 0x000fe400078e0a03 */
[----:B------:R-:W-:Y:S02]  /*3a70*/  IMAD.MOV R12, RZ, RZ, -R12 ;  /* 0x000000ffff0c7224 */ /* 0x000fe400078e0a0c */
[----:B------:R-:W-:Y:S01]  /*3a80*/  IMAD.HI.U32 R13, R15, R9, RZ ;  /* 0x000000090f0d7227 */ /* 0x000fe200078e00ff */
[----:B------:R-:W-:-:S03]  /*3a90*/  ISETP.GT.U32.AND P4, PT, R3, R0, PT ;  /* 0x000000000300720c */ /* 0x000fc60003f84070 */
[--C-:B------:R-:W-:Y:S01]  /*3aa0*/  @!P0 IMAD.IADD R4, R4, 0x1, -R3.reuse ;  /* 0x0000000104048824 */ /* 0x100fe200078e0a03 */
[----:B------:R-:W-:Y:S01]  /*3ab0*/  ISETP.GE.AND P0, PT, R5, RZ, PT ;  /* 0x000000ff0500720c */ /* 0x000fe20003f06270 */
[----:B------:R-:W-:Y:S01]  /*3ac0*/  IMAD R8, R3, R12, R8 ;  /* 0x0000000c03087224 */ /* 0x000fe200078e0208 */
[----:B------:R-:W-:Y:S01]  /*3ad0*/  IADD3 R5, R29, 0x43, RZ ;  /* 0x000000431d057810 */ /* 0x000fe20007ffe0ff */
[----:B------:R-:W-:Y:S02]  /*3ae0*/  @!P1 IMAD.IADD R2, R2, 0x1, -R3 ;  /* 0x0000000102029824 */ /* 0x000fe400078e0a03 */
[----:B------:R-:W-:Y:S01]  /*3af0*/  IMAD.MOV R13, RZ, RZ, -R13 ;  /* 0x000000ffff0d7224 */ /* 0x000fe200078e0a0d */
[----:B------:R-:W-:Y:S01]  /*3b00*/  ISETP.GT.U32.AND P1, PT, R3, R8, PT ;  /* 0x000000080300720c */ /* 0x000fe20003f24070 */
[----:B------:R-:W-:Y:S02]  /*3b10*/  IMAD.MOV.U32 R18, RZ, RZ, R4 ;  /* 0x000000ffff127224 */ /* 0x000fe400078e0004 */
[----:B------:R-:W-:-:S02]  /*3b20*/  IMAD.MOV.U32 R17, RZ, RZ, R2 ;  /* 0x000000ffff117224 */ /* 0x000fc400078e0002 */
[----:B------:R-:W-:Y:S02]  /*3b30*/  IMAD R9, R3, R13, R9 ;  /* 0x0000000d03097224 */ /* 0x000fe400078e0209 */
[----:B------:R-:W-:-:S04]  /*3b40*/  IMAD.HI.U32 R12, R15, R11, RZ ;  /* 0x0000000b0f0c7227 */ /* 0x000fc800078e00ff */
[----:B------:R-:W-:Y:S01]  /*3b50*/  @!P6 IMAD.MOV R18, RZ, RZ, -R18 ;  /* 0x000000ffff12e224 */ /* 0x000fe200078e0a12 */
[----:B------:R-:W-:Y:S01]  /*3b60*/  ISETP.GT.U32.AND P6, PT, R3, R9, PT ;  /* 0x000000090300720c */ /* 0x000fe20003fc4070 */
[----:B------:R-:W-:Y:S01]  /*3b70*/  @!P2 IMAD.MOV R17, RZ, RZ, -R17 ;  /* 0x000000ffff11a224 */ /* 0x000fe200078e0a11 */
[----:B------:R-:W-:Y:S01]  /*3b80*/  ISETP.GE.AND P2, PT, R6, RZ, PT ;  /* 0x000000ff0600720c */ /* 0x000fe20003f46270 */
[----:B------:R-:W-:Y:S01]  /*3b90*/  IMAD.MOV R12, RZ, RZ, -R12 ;  /* 0x000000ffff0c7224 */ /* 0x000fe200078e0a0c */
[----:B------:R-:W-:Y:S01]  /*3ba0*/  STL [R1+0xe4], R18 ;  /* 0x0000e41201007387 */ /* 0x000fe20000100800 */
[----:B------:R-:W-:Y:S01]  /*3bb0*/  @!P4 IMAD.IADD R0, R0, 0x1, -R3 ;  /* 0x000000010000c824 */ /* 0x000fe200078e0a03 */
[----:B------:R-:W-:Y:S01]  /*3bc0*/  IADD3 R6, R29, 0x42, RZ ;  /* 0x000000421d067810 */ /* 0x000fe20007ffe0ff */
[----:B-1----:R-:W-:Y:S01]  /*3bd0*/  IMAD.HI.U32 R14, R15, R10, RZ ;  /* 0x0000000a0f0e7227 */ /* 0x002fe200078e00ff */
[----:B------:R0:W-:Y:S03]  /*3be0*/  STL [R1+0xe0], R17 ;  /* 0x0000e01101007387 */ /* 0x0001e60000100800 */
[----:B------:R-:W-:Y:S01]  /*3bf0*/  IMAD R2, R3, R12, R11 ;  /* 0x0000000c03027224 */ /* 0x000fe200078e020b */
[----:B------:R-:W-:Y:S01]  /*3c00*/  IABS R11, R5 ;  /* 0x00000005000b7213 */ /* 0x000fe20000000000 */
[----:B------:R-:W-:Y:S01]  /*3c10*/  IMAD.MOV R14, RZ, RZ, -R14 ;  /* 0x000000ffff0e7224 */ /* 0x000fe200078e0a0e */
[----:B------:R-:W-:Y:S01]  /*3c20*/  IABS R12, R6 ;  /* 0x00000006000c7213 */ /* 0x000fe20000000000 */
[----:B------:R-:W-:-:S02]  /*3c30*/  @!P1 IMAD.IADD R8, R8, 0x1, -R3 ;  /* 0x0000000108089824 */ /* 0x000fc400078e0a03 */
[----:B------:R-:W-:Y:S01]  /*3c40*/  IMAD R4, R3, R14, R10 ;  /* 0x0000000e03047224 */ /* 0x000fe200078e020a */
[----:B------:R-:W-:Y:S01]  /*3c50*/  IADD3 R10, R29, 0x41, RZ ;  /* 0x000000411d0a7810 */ /* 0x000fe20007ffe0ff */
[----:B0-----:R-:W-:Y:S01]  /*3c60*/  IMAD.MOV.U32 R17, RZ, RZ, R0 ;  /* 0x000000ffff117224 */ /* 0x001fe200078e0000 */
[----:B------:R-:W-:Y:S01]  /*3c70*/  ISETP.GT.U32.AND P1, PT, R3, R8, PT ;  /* 0x000000080300720c */ /* 0x000fe20003f24070 */
[----:B------:R-:W-:Y:S01]  /*3c80*/  @!P6 IMAD.IADD R9, R9, 0x1, -R3 ;  /* 0x000000010909e824 */ /* 0x000fe200078e0a03 */
[C---:B------:R-:W-:Y:S01]  /*3c90*/  ISETP.GT.U32.AND P4, PT, R3.reuse, R4, PT ;  /* 0x000000040300720c */ /* 0x040fe20003f84070 */
[----:B------:R-:W-:Y:S01]  /*3ca0*/  @!P5 IMAD.MOV R17, RZ, RZ, -R17 ;  /* 0x000000ffff11d224 */ /* 0x000fe200078e0a11 */
[----:B------:R-:W-:Y:S01]  /*3cb0*/  ISETP.GT.U32.AND P5, PT, R3, R2, PT ;  /* 0x000000020300720c */ /* 0x000fe20003fa4070 */
[----:B------:R-:W-:Y:S01]  /*3cc0*/  IMAD.HI.U32 R13, R15, R11, RZ ;  /* 0x0000000b0f0d7227 */ /* 0x000fe200078e00ff */
[----:B------:R-:W-:Y:S02]  /*3cd0*/  ISETP.GT.U32.AND P6, PT, R3, R9, PT ;  /* 0x000000090300720c */ /* 0x000fe40003fc4070 */
[----:B------:R-:W-:Y:S01]  /*3ce0*/  IABS R0, R10 ;  /* 0x0000000a00007213 */ /* 0x000fe20000000000 */
[----:B------:R-:W-:Y:S01]  /*3cf0*/  IMAD.MOV R13, RZ, RZ, -R13 ;  /* 0x000000ffff0d7224 */ /* 0x000fe200078e0a0d */
[----:B------:R0:W-:Y:S03]  /*3d00*/  STL [R1+0xdc], R17 ;  /* 0x0000dc1101007387 */ /* 0x0001e60000100800 */
[----:B------:R-:W-:Y:S01]  /*3d10*/  @!P1 IMAD.IADD R8, R8, 0x1, -R3 ;  /* 0x0000000108089824 */ /* 0x000fe200078e0a03 */
[----:B------:R-:W-:Y:S01]  /*3d20*/  ISETP.GE.AND P1, PT, R7, RZ, PT ;  /* 0x000000ff0700720c */ /* 0x000fe20003f26270 */
[----:B------:R-:W-:-:S04]  /*3d30*/  IMAD.HI.U32 R7, R15, R12, RZ ;  /* 0x0000000c0f077227 */ /* 0x000fc800078e00ff */
[--C-:B------:R-:W-:Y:S02]  /*3d40*/  @!P5 IMAD.IADD R2, R2, 0x1, -R3.reuse ;  /* 0x000000010202d824 */ /* 0x100fe400078e0a03 */
[----:B------:R-:W-:Y:S02]  /*3d50*/  @!P4 IMAD.IADD R4, R4, 0x1, -R3 ;  /* 0x000000010404c824 */ /* 0x000fe400078e0a03 */
[C---:B------:R-:W-:Y:S01]  /*3d60*/  IMAD R11, R3.reuse, R13, R11 ;  /* 0x0000000d030b7224 */ /* 0x040fe200078e020b */
[----:B------:R-:W-:Y:S01]  /*3d70*/  ISETP.GT.U32.AND P5, PT, R3, R2, PT ;  /* 0x000000020300720c */ /* 0x000fe20003fa4070 */
[----:B------:R-:W-:Y:S01]  /*3d80*/  @!P6 IMAD.IADD R9, R9, 0x1, -R3 ;  /* 0x000000010909e824 */ /* 0x000fe200078e0a03 */
[C---:B------:R-:W-:Y:S01]  /*3d90*/  ISETP.GT.U32.AND P4, PT, R3.reuse, R4, PT ;  /* 0x000000040300720c */ /* 0x040fe20003f84070 */
[----:B------:R-:W-:Y:S01]  /*3da0*/  IMAD.MOV R7, RZ, RZ, -R7 ;  /* 0x000000ffff077224 */ /* 0x000fe200078e0a07 */
[----:B------:R-:W-:Y:S01]  /*3db0*/  ISETP.GT.U32.AND P6, PT, R3, R11, PT ;  /* 0x0000000b0300720c */ /* 0x000fe20003fc4070 */
[----:B------:R-:W-:-:S02]  /*3dc0*/  IMAD.MOV.U32 R14, RZ, RZ, R9 ;  /* 0x000000ffff0e7224 */ /* 0x000fc400078e0009 */
[----:B------:R-:W-:Y:S02]  /*3dd0*/  IMAD R9, R3, R7, R12 ;  /* 0x0000000703097224 */ /* 0x000fe400078e020c */
[----:B0-----:R-:W-:Y:S02]  /*3de0*/  IMAD.MOV.U32 R17, RZ, RZ, R8 ;  /* 0x000000ffff117224 */ /* 0x001fe400078e0008 */
[----:B------:R-:W-:-:S04]  /*3df0*/  IMAD.HI.U32 R8, R15, R0, RZ ;  /* 0x000000000f087227 */ /* 0x000fc800078e00ff */
[--C-:B------:R-:W-:Y:S01]  /*3e00*/  @!P5 IMAD.IADD R2, R2, 0x1, -R3.reuse ;  /* 0x000000010202d824 */ /* 0x100fe200078e0a03 */
[----:B------:R-:W-:Y:S01]  /*3e10*/  ISETP.GT.U32.AND P5, PT, R3, R9, PT ;  /* 0x000000090300720c */ /* 0x000fe20003fa4070 */
[----:B------:R-:W-:Y:S02]  /*3e20*/  IMAD.MOV R8, RZ, RZ, -R8 ;  /* 0x000000ffff087224 */ /* 0x000fe400078e0a08 */
[--C-:B------:R-:W-:Y:S01]  /*3e30*/  @!P4 IMAD.IADD R4, R4, 0x1, -R3.reuse ;  /* 0x000000010404c824 */ /* 0x100fe200078e0a03 */
[----:B------:R-:W-:Y:S01]  /*3e40*/  ISETP.GE.AND P4, PT, R10, RZ, PT ;  /* 0x000000ff0a00720c */ /* 0x000fe20003f86270 */
[----:B------:R-:W-:Y:S02]  /*3e50*/  @!P6 IMAD.IADD R11, R11, 0x1, -R3 ;  /* 0x000000010b0be824 */ /* 0x000fe400078e0a03 */
[----:B------:R-:W-:Y:S01]  /*3e60*/  IMAD R10, R3, R8, R0 ;  /* 0x00000008030a7224 */ /* 0x000fe200078e0200 */
[----:B------:R-:W-:Y:S01]  /*3e70*/  IADD3 R0, R29, 0x40, RZ ;  /* 0x000000401d007810 */ /* 0x000fe20007ffe0ff */
[----:B------:R-:W-:Y:S01]  /*3e80*/  IMAD.MOV.U32 R13, RZ, RZ, R4 ;  /* 0x000000ffff0d7224 */ /* 0x000fe200078e0004 */
[----:B------:R-:W-:Y:S01]  /*3e90*/  ISETP.GT.U32.AND P6, PT, R3, R11, PT ;  /* 0x0000000b0300720c */ /* 0x000fe20003fc4070 */
[----:B------:R-:W-:Y:S01]  /*3ea0*/  @!P3 IMAD.MOV R17, RZ, RZ, -R17 ;  /* 0x000000ffff11b224 */ /* 0x000fe200078e0a11 */
[----:B------:R-:W-:Y:S01]  /*3eb0*/  IADD3 R4, R29, 0x3f, RZ ;  /* 0x0000003f1d047810 */ /* 0x000fe20007ffe0ff */
[----:B------:R-:W-:Y:S01]  /*3ec0*/  @!P5 IMAD.IADD R9, R9, 0x1, -R3 ;  /* 0x000000010909d824 */ /* 0x000fe200078e0a03 */
[----:B------:R-:W-:Y:S01]  /*3ed0*/  IABS R12, R0 ;  /* 0x00000000000c7213 */ /* 0x000fe20000000000 */
[----:B------:R-:W-:Y:S01]  /*3ee0*/  @!P0 IMAD.MOV R14, RZ, RZ, -R14 ;  /* 0x000000ffff0e8224 */ /* 0x000fe200078e0a0e */
[----:B------:R-:W-:Y:S01]  /*3ef0*/  IABS R8, R4 ;  /* 0x0000000400087213 */ /* 0x000fe20000000000 */
[----:B------:R-:W-:Y:S01]  /*3f00*/  STL [R1+0xd8], R17 ;  /* 0x0000d81101007387 */ /* 0x000fe20000100800 */
[----:B------:R-:W-:Y:S01]  /*3f10*/  ISETP.GT.U32.AND P5, PT, R3, R9, PT ;  /* 0x000000090300720c */ /* 0x000fe20003fa4070 */
[----:B------:R-:W-:Y:S01]  /*3f20*/  IMAD.HI.U32 R7, R15, R12, RZ ;  /* 0x0000000c0f077227 */ /* 0x000fe200078e00ff */
[----:B------:R-:W-:Y:S01]  /*3f30*/  ISETP.GE.AND P3, PT, R5, RZ, PT ;  /* 0x000000ff0500720c */ /* 0x000fe20003f66270 */
[----:B------:R0:W-:Y:S01]  /*3f40*/  STL [R1+0xc0], R14 ;  /* 0x0000c00e01007387 */ /* 0x0001e20000100800 */
[----:B------:R-:W-:Y:S01]  /*3f50*/  ISETP.GE.AND P0, PT, R6, RZ, PT ;  /* 0x000000ff0600720c */ /* 0x000fe20003f06270 */
[----:B------:R-:W-:Y:S01]  /*3f60*/  IMAD.MOV.U32 R5, RZ, RZ, R2 ;  /* 0x000000ffff057224 */ /* 0x000fe200078e0002 */
[----:B------:R-:W-:Y:S01]  /*3f70*/  IADD3 R6, R29, 0x3d, RZ ;  /* 0x0000003d1d067810 */ /* 0x000fe20007ffe0ff */
[----:B------:R-:W-:-:S04]  /*3f80*/  IMAD.HI.U32 R2, R15, R8, RZ ;  /* 0x000000080f027227 */ /* 0x000fc800078e00ff */
[----:B------:R-:W-:Y:S02]  /*3f90*/  IMAD.MOV R7, RZ, RZ, -R7 ;  /* 0x000000ffff077224 */ /* 0x000fe400078e0a07 */
[--C-:B------:R-:W-:Y:S01]  /*3fa0*/  @!P6 IMAD.IADD R11, R11, 0x1, -R3.reuse ;  /* 0x000000010b0be824 */ /* 0x100fe200078e0a03 */
[C---:B------:R-:W-:Y:S01]  /*3fb0*/  ISETP.GT.U32.AND P6, PT, R3.reuse, R10, PT ;  /* 0x0000000a0300720c */ /* 0x040fe20003fc4070 */
[----:B------:R-:W-:Y:S02]  /*3fc0*/  IMAD.MOV R2, RZ, RZ, -R2 ;  /* 0x000000ffff027224 */ /* 0x000fe400078e0a02 */
[C---:B------:R-:W-:Y:S02]  /*3fd0*/  IMAD R12, R3.reuse, R7, R12 ;  /* 0x00000007030c7224 */ /* 0x040fe400078e020c */
[----:B------:R-:W-:Y:S02]  /*3fe0*/  IMAD R8, R3, R2, R8 ;  /* 0x0000000203087224 */ /* 0x000fe400078e0208 */
[----:B------:R-:W-:Y:S01]  /*3ff0*/  @!P5 IMAD.IADD R9, R9, 0x1, -R3 ;  /* 0x000000010909d824 */ /* 0x000fe200078e0a03 */
[----:B------:R-:W-:Y:S01]  /*4000*/  ISETP.GT.U32.AND P5, PT, R3, R12, PT ;  /* 0x0000000c0300720c */ /* 0x000fe20003fa4070 */
[----:B0-----:R-:W-:-:S02]  /*4010*/  IMAD.MOV.U32 R14, RZ, RZ, R11 ;  /* 0x000000ffff0e7224 */ /* 0x001fc400078e000b */
[----:B------:R-:W-:Y:S01]  /*4020*/  @!P2 IMAD.MOV R13, RZ, RZ, -R13 ;  /* 0x000000ffff0da224 */ /* 0x000fe200078e0a0d */
[----:B------:R-:W-:Y:S01]  /*4030*/  ISETP.GE.AND P2, PT, R0, RZ, PT ;  /* 0x000000ff0000720c */ /* 0x000fe20003f46270 */
[----:B------:R-:W-:Y:S01]  /*4040*/  @!P3 IMAD.MOV R14, RZ, RZ, -R14 ;  /* 0x000000ffff0eb224 */ /* 0x000fe200078e0a0e */
[----:B------:R-:W-:Y:S01]  /*4050*/  ISETP.GT.U32.AND P3, PT, R3, R8, PT ;  /* 0x000000080300720c */ /* 0x000fe20003f64070 */
[----:B------:R-:W-:Y:S01]  /*4060*/  @!P6 IMAD.IADD R10, R10, 0x1, -R3 ;  /* 0x000000010a0ae824 */ /* 0x000fe200078e0a03 */
[----:B------:R-:W-:Y:S01]  /*4070*/  IADD3 R0, R29, 0x3e, RZ ;  /* 0x0000003e1d007810 */ /* 0x000fe20007ffe0ff */
[----:B------:R-:W-:Y:S01]  /*4080*/  @!P1 IMAD.MOV R5, RZ, RZ, -R5 ;  /* 0x000000ffff059224 */ /* 0x000fe200078e0a05 */
[----:B------:R-:W-:Y:S01]  /*4090*/  ISETP.GE.AND P1, PT, R4, RZ, PT ;  /* 0x000000ff0400720c */ /* 0x000fe20003f26270 */
[----:B------:R0:W-:Y:S01]  /*40a0*/  STL [R1+0xd0], R13 ;  /* 0x0000d00d01007387 */ /* 0x0001e20000100800 */
[C---:B------:R-:W-:Y:S01]  /*40b0*/  ISETP.GT.U32.AND P6, PT, R3.reuse, R10, PT ;  /* 0x0000000a0300720c */ /* 0x040fe20003fc4070 */
[--C-:B------:R-:W-:Y:S01]  /*40c0*/  @!P5 IMAD.IADD R12, R12, 0x1, -R3.reuse ;  /* 0x000000010c0cd824 */ /* 0x100fe200078e0a03 */
[----:B------:R-:W-:Y:S01]  /*40d0*/  IABS R4, R0 ;  /* 0x0000000000047213 */ /* 0x000fe20000000000 */
[----:B------:R1:W-:Y:S03]  /*40e0*/  STL [R1+0xd4], R5 ;  /* 0x0000d40501007387 */ /* 0x0003e60000100800 */
[----:B------:R-:W-:Y:S01]  /*40f0*/  ISETP.GT.U32.AND P5, PT, R3, R12, PT ;  /* 0x0000000c0300720c */ /* 0x000fe20003fa4070 */
[----:B------:R-:W-:Y:S01]  /*4100*/  @!P3 IMAD.IADD R8, R8, 0x1, -R3 ;  /* 0x000000010808b824 */ /* 0x000fe200078e0a03 */
[----:B------:R2:W-:Y:S01]  /*4110*/  STL [R1+0xc8], R14 ;  /* 0x0000c80e01007387 */ /* 0x0005e20000100800 */
[----:B------:R-:W-:-:S03]  /*4120*/  IMAD.HI.U32 R7, R15, R4, RZ ;  /* 0x000000040f077227 */ /* 0x000fc600078e00ff */
[----:B------:R-:W-:Y:S01]  /*4130*/  ISETP.GT.U32.AND P3, PT, R3, R8, PT ;  /* 0x000000080300720c */ /* 0x000fe20003f64070 */
[----:B0-----:R-:W-:Y:S01]  /*4140*/  IMAD.MOV.U32 R13, RZ, RZ, R9 ;  /* 0x000000ffff0d7224 */ /* 0x001fe200078e0009 */
[----:B-1----:R-:W-:Y:S01]  /*4150*/  IABS R5, R6 ;  /* 0x0000000600057213 */ /* 0x002fe20000000000 */
[----:B------:R-:W-:Y:S01]  /*4160*/  IMAD.MOV R7, RZ, RZ, -R7 ;  /* 0x000000ffff077224 */ /* 0x000fe200078e0a07 */
[----:B------:R-:W-:Y:S01]  /*4170*/  IADD3 R9, R29, 0x3c, RZ ;  /* 0x0000003c1d097810 */ /* 0x000fe20007ffe0ff */
[----:B------:R-:W-:Y:S01]  /*4180*/  @!P0 IMAD.MOV R13, RZ, RZ, -R13 ;  /* 0x000000ffff0d8224 */ /* 0x000fe200078e0a0d */
[----:B------:R-:W-:Y:S01]  /*4190*/  ISETP.GE.AND P0, PT, R0, RZ, PT ;  /* 0x000000ff0000720c */ /* 0x000fe20003f06270 */
[----:B------:R-:W-:Y:S01]  /*41a0*/  IMAD.HI.U32 R2, R15, R5, RZ ;  /* 0x000000050f027227 */ /* 0x000fe200078e00ff */
[----:B--2---:R-:W-:Y:S02]  /*41b0*/  IABS R14, R9 ;  /* 0x00000009000e7213 */ /* 0x004fe40000000000 */
[----:B------:R0:W-:Y:S01]  /*41c0*/  STL [R1+0xcc], R13 ;  /* 0x0000cc0d01007387 */ /* 0x0001e20000100800 */
[----:B------:R-:W-:Y:S01]  /*41d0*/  @!P6 IMAD.IADD R10, R10, 0x1, -R3 ;  /* 0x000000010a0ae824 */ /* 0x000fe200078e0a03 */
[----:B------:R-:W-:Y:S01]  /*41e0*/  ISETP.GE.AND P6, PT, R6, RZ, PT ;  /* 0x000000ff0600720c */ /* 0x000fe20003fc6270 */
[----:B------:R-:W-:Y:S01]  /*41f0*/  IMAD.MOV R2, RZ, RZ, -R2 ;  /* 0x000000ffff027224 */ /* 0x000fe200078e0a02 */
[----:B------:R-:W-:Y:S01]  /*4200*/  IADD3 R6, R29, 0x3b, RZ ;  /* 0x0000003b1d067810 */ /* 0x000fe20007ffe0ff */
[----:B------:R-:W-:-:S02]  /*4210*/  IMAD R0, R3, R7, R4 ;  /* 0x0000000703007224 */ /* 0x000fc400078e0204 */
[C---:B------:R-:W-:Y:S01]  /*4220*/  IMAD R5, R3.reuse, R2, R5 ;  /* 0x0000000203057224 */ /* 0x040fe200078e0205 */
[----:B------:R-:W-:Y:S01]  /*4230*/  IABS R22, R6 ;  /* 0x0000000600167213 */ /* 0x000fe20000000000 */
[--C-:B------:R-:W-:Y:S01]  /*4240*/  @!P5 IMAD.IADD R12, R12, 0x1, -R3.reuse ;  /* 0x000000010c0cd824 */ /* 0x100fe200078e0a03 */
[----:B------:R-:W-:Y:S01]  /*4250*/  ISETP.GT.U32.AND P5, PT, R3, R0, PT ;  /* 0x000000000300720c */ /* 0x000fe20003fa4070 */
[----:B------:R-:W-:Y:S01]  /*4260*/  IMAD.HI.U32 R7, R15, R14, RZ ;  /* 0x0000000e0f077227 */ /* 0x000fe200078e00ff */
[C---:B0-----:R-:W-:Y:S02]  /*4270*/  IADD3 R13, R29.reuse, 0x39, RZ ;  /* 0x000000391d0d7810 */ /* 0x041fe40007ffe0ff */
[----:B------:R-:W-:Y:S01]  /*4280*/  IADD3 R2, R29, 0x38, RZ ;  /* 0x000000381d027810 */ /* 0x000fe20007ffe0ff */
[----:B------:R-:W-:Y:S01]  /*4290*/  @!P3 IMAD.IADD R8, R8, 0x1, -R3 ;  /* 0x000000010808b824 */ /* 0x000fe200078e0a03 */
[----:B------:R-:W-:Y:S01]  /*42a0*/  ISETP.GT.U32.AND P3, PT, R3, R5, PT ;  /* 0x000000050300720c */ /* 0x000fe20003f64070 */
[----:B------:R-:W-:Y:S01]  /*42b0*/  IMAD.MOV R7, RZ, RZ, -R7 ;  /* 0x000000ffff077224 */ /* 0x000fe200078e0a07 */
[----:B------:R-:W-:Y:S01]  /*42c0*/  IABS R4, R13 ;  /* 0x0000000d00047213 */ /* 0x000fe20000000000 */
[----:B------:R-:W-:Y:S01]  /*42d0*/  IMAD.HI.U32 R21, R15, R22, RZ ;  /* 0x000000160f157227 */ /* 0x000fe200078e00ff */
[----:B------:R-:W-:-:S03]  /*42e0*/  IABS R11, R2 ;  /* 0x00000002000b7213 */ /* 0x000fc60000000000 */
[C---:B------:R-:W-:Y:S02]  /*42f0*/  IMAD R14, R3.reuse, R7, R14 ;  /* 0x00000007030e7224 */ /* 0x040fe400078e020e */
[----:B------:R-:W-:Y:S02]  /*4300*/  IMAD.MOV R21, RZ, RZ, -R21 ;  /* 0x000000ffff157224 */ /* 0x000fe400078e0a15 */
[--C-:B------:R-:W-:Y:S01]  /*4310*/  @!P5 IMAD.IADD R0, R0, 0x1, -R3.reuse ;  /* 0x000000010000d824 */ /* 0x100fe200078e0a03 */
[C---:B------:R-:W-:Y:S01]  /*4320*/  ISETP.GT.U32.AND P5, PT, R3.reuse, R14, PT ;  /* 0x0000000e0300720c */ /* 0x040fe20003fa4070 */
[----:B------:R-:W-:Y:S02]  /*4330*/  IMAD R21, R3, R21, R22 ;  /* 0x0000001503157224 */ /* 0x000fe400078e0216 */
[----:B------:R-:W-:Y:S02]  /*4340*/  @!P3 IMAD.IADD R5, R5, 0x1, -R3 ;  /* 0x000000010505b824 */ /* 0x000fe400078e0a03 */
[----:B------:R-:W-:Y:S01]  /*4350*/  IMAD.HI.U32 R18, R15, R4, RZ ;  /* 0x000000040f127227 */ /* 0x000fe200078e00ff */
[----:B------:R-:W-:-:S03]  /*4360*/  ISETP.GT.U32.AND P3, PT, R3, R21, PT ;  /* 0x000000150300720c */ /* 0x000fc60003f64070 */
[----:B------:R-:W-:Y:S01]  /*4370*/  IMAD.MOV.U32 R17, RZ, RZ, R10 ;  /* 0x000000ffff117224 */ /* 0x000fe200078e000a */
[----:B------:R-:W-:Y:S01]  /*4380*/  IADD3 R10, R29, 0x36, RZ ;  /* 0x000000361d0a7810 */ /* 0x000fe20007ffe0ff */
[----:B------:R-:W-:-:S04]  /*4390*/  IMAD.HI.U32 R7, R15, R11, RZ ;  /* 0x0000000b0f077227 */ /* 0x000fc800078e00ff */
[--C-:B------:R-:W-:Y:S01]  /*43a0*/  @!P5 IMAD.IADD R14, R14, 0x1, -R3.reuse ;  /* 0x000000010e0ed824 */ /* 0x100fe200078e0a03 */
[----:B------:R-:W-:Y:S01]  /*43b0*/  ISETP.GT.U32.AND P5, PT, R3, R0, PT ;  /* 0x000000000300720c */ /* 0x000fe20003fa4070 */
[----:B------:R-:W-:Y:S02]  /*43c0*/  IMAD.MOV R18, RZ, RZ, -R18 ;  /* 0x000000ffff127224 */ /* 0x000fe400078e0a12 */
[----:B------:R-:W-:Y:S01]  /*43d0*/  @!P3 IMAD.IADD R21, R21, 0x1, -R3 ;  /* 0x000000011515b824 */ /* 0x000fe200078e0a03 */
[C---:B------:R-:W-:Y:S01]  /*43e0*/  ISETP.GT.U32.AND P3, PT, R3.reuse, R14, PT ;  /* 0x0000000e0300720c */ /* 0x040fe20003f64070 */
[----:B------:R-:W-:Y:S01]  /*43f0*/  @!P4 IMAD.MOV R17, RZ, RZ, -R17 ;  /* 0x000000ffff11c224 */ /* 0x000fe200078e0a11 */
[C---:B------:R-:W-:Y:S01]  /*4400*/  ISETP.GT.U32.AND P4, PT, R3.reuse, R5, PT ;  /* 0x000000050300720c */ /* 0x040fe20003f84070 */
[----:B------:R-:W-:Y:S02]  /*4410*/  IMAD.MOV R7, RZ, RZ, -R7 ;  /* 0x000000ffff077224 */ /* 0x000fe400078e0a07 */
[C---:B------:R-:W-:Y:S01]  /*4420*/  IMAD R4, R3.reuse, R18, R4 ;  /* 0x0000001203047224 */ /* 0x040fe200078e0204 */
[----:B------:R0:W-:Y:S01]  /*4430*/  STL [R1+0xb4], R17 ;  /* 0x0000b41101007387 */ /* 0x0001e20000100800 */
[----:B------:R-:W-:Y:S01]  /*4440*/  @!P1 IMAD.MOV R8, RZ, RZ, -R8 ;  /* 0x000000ffff089224 */ /* 0x000fe200078e0a08 */
[C---:B------:R-:W-:Y:S01]  /*4450*/  ISETP.GT.U32.AND P1, PT, R3.reuse, R20, PT ;  /* 0x000000140300720c */ /* 0x040fe20003f24070 */
[----:B------:R-:W-:Y:S01]  /*4460*/  IMAD R7, R3, R7, R11 ;  /* 0x0000000703077224 */ /* 0x000fe200078e020b */
[----:B------:R-:W-:Y:S01]  /*4470*/  IADD3 R18, R29, 0x37, RZ ;  /* 0x000000371d127810 */ /* 0x000fe20007ffe0ff */
[--C-:B------:R-:W-:Y:S01]  /*4480*/  @!P5 IMAD.IADD R0, R0, 0x1, -R3.reuse ;  /* 0x000000010000d824 */ /* 0x100fe200078e0a03 */
[C---:B------:R-:W-:Y:S01]  /*4490*/  ISETP.GT.U32.AND P5, PT, R3.reuse, R4, PT ;  /* 0x000000040300720c */ /* 0x040fe20003fa4070 */
[--C-:B------:R-:W-:Y:S01]  /*44a0*/  @!P3 IMAD.IADD R14, R14, 0x1, -R3.reuse ;  /* 0x000000010e0eb824 */ /* 0x100fe200078e0a03 */
[----:B------:R-:W-:Y:S01]  /*44b0*/  ISETP.GT.U32.AND P3, PT, R3, R7, PT ;  /* 0x000000070300720c */ /* 0x000fe20003f64070 */
[----:B------:R-:W-:Y:S01]  /*44c0*/  @!P4 IMAD.IADD R5, R5, 0x1, -R3 ;  /* 0x000000010505c824 */ /* 0x000fe200078e0a03 */
[----:B------:R-:W-:Y:S01]  /*44d0*/  IABS R11, R18 ;  /* 0x00000012000b7213 */ /* 0x000fe20000000000 */
[----:B0-----:R-:W-:Y:S01]  /*44e0*/  IMAD.MOV.U32 R17, RZ, RZ, R12 ;  /* 0x000000ffff117224 */ /* 0x001fe200078e000c */
[----:B------:R-:W-:Y:S01]  /*44f0*/  ISETP.GE.AND P4, PT, R9, RZ, PT ;  /* 0x000000ff0900720c */ /* 0x000fe20003f86270 */
[----:B------:R-:W-:Y:S01]  /*4500*/  IMAD.MOV.U32 R22, RZ, RZ, R0 ;  /* 0x000000ffff167224 */ /* 0x000fe200078e0000 */
[----:B------:R-:W-:Y:S01]  /*4510*/  IABS R12, R10 ;  /* 0x0000000a000c7213 */ /* 0x000fe20000000000 */
[----:B------:R-:W-:Y:S01]  /*4520*/  @!P2 IMAD.MOV R17, RZ, RZ, -R17 ;  /* 0x000000ffff11a224 */ /* 0x000fe200078e0a11 */
[----:B------:R-:W-:Y:S01]  /*4530*/  ISETP.GT.U32.AND P2, PT, R3, R21, PT ;  /* 0x000000150300720c */ /* 0x000fe20003f44070 */
[--C-:B------:R-:W-:Y:S01]  /*4540*/  @!P1 IMAD.IADD R20, R20, 0x1, -R3.reuse ;  /* 0x0000000114149824 */ /* 0x100fe200078e0a03 */
[----:B------:R-:W-:Y:S01]  /*4550*/  ISETP.GE.AND P1, PT, R19, RZ, PT ;  /* 0x000000ff1300720c */ /* 0x000fe20003f26270 */
[--C-:B------:R-:W-:Y:S01]  /*4560*/  @!P5 IMAD.IADD R4, R4, 0x1, -R3.reuse ;  /* 0x000000010404d824 */ /* 0x100fe200078e0a03 */
[----:B------:R0:W-:Y:S01]  /*4570*/  STL [R1+0xb0], R17 ;  /* 0x0000b01101007387 */ /* 0x0001e20000100800 */
[----:B------:R-:W-:Y:S01]  /*4580*/  @!P0 IMAD.MOV R22, RZ, RZ, -R22 ;  /* 0x000000ffff168224 */ /* 0x000fe200078e0a16 */
[----:B------:R-:W-:Y:S01]  /*4590*/  ISETP.GT.U32.AND P0, PT, R3, R20, PT ;  /* 0x000000140300720c */ /* 0x000fe20003f04070 */
[--C-:B------:R-:W-:Y:S01]  /*45a0*/  @!P3 IMAD.IADD R7, R7, 0x1, -R3.reuse ;  /* 0x000000010707b824 */ /* 0x100fe200078e0a03 */
[----:B------:R1:W-:Y:S01]  /*45b0*/  STL [R1+0xac], R8 ;  /* 0x0000ac0801007387 */ /* 0x0003e20000100800 */
[----:B------:R-:W-:Y:S01]  /*45c0*/  ISETP.GT.U32.AND P3, PT, R3, R4, PT ;  /* 0x000000040300720c */ /* 0x000fe20003f64070 */
[----:B------:R-:W-:Y:S01]  /*45d0*/  IMAD.HI.U32 R9, R15, R12, RZ ;  /* 0x0000000c0f097227 */ /* 0x000fe200078e00ff */
[----:B------:R-:W-:Y:S01]  /*45e0*/  ISETP.GE.AND P5, PT, R13, RZ, PT ;  /* 0x000000ff0d00720c */ /* 0x000fe20003fa6270 */
[----:B------:R2:W-:Y:S01]  /*45f0*/  STL [R1+0xa0], R22 ;  /* 0x0000a01601007387 */ /* 0x0005e20000100800 */
[----:B------:R-:W-:Y:S01]  /*4600*/  IADD3 R0, R29, 0x35, RZ ;  /* 0x000000351d007810 */ /* 0x000fe20007ffe0ff */
[----:B------:R-:W-:Y:S01]  /*4610*/  @!P2 IMAD.IADD R21, R21, 0x1, -R3 ;  /* 0x000000011515a824 */ /* 0x000fe200078e0a03 */
[----:B------:R-:W-:Y:S01]  /*4620*/  ISETP.GE.AND P2, PT, R6, RZ, PT ;  /* 0x000000ff0600720c */ /* 0x000fe20003f46270 */
[----:B0-----:R-:W-:Y:S01]  /*4630*/  IMAD.MOV.U32 R17, RZ, RZ, R5 ;  /* 0x000000ffff117224 */ /* 0x001fe200078e0005 */
[----:B------:R-:W-:Y:S01]  /*4640*/  IADD3 R5, R29, 0x34, RZ ;  /* 0x000000341d057810 */ /* 0x000fe20007ffe0ff */
[----:B-1----:R-:W-:-:S04]  /*4650*/  IMAD.HI.U32 R8, R15, R11, RZ ;  /* 0x0000000b0f087227 */ /* 0x002fc800078e00ff */
[----:B------:R-:W-:Y:S01]  /*4660*/  IMAD.MOV R8, RZ, RZ, -R8 ;  /* 0x000000ffff087224 */ /* 0x000fe200078e0a08 */
[----:B--2---:R-:W-:Y:S01]  /*4670*/  IABS R22, R25 ;  /* 0x0000001900167213 */ /* 0x004fe20000000000 */
[----:B------:R-:W-:Y:S02]  /*4680*/  IMAD.MOV R9, RZ, RZ, -R9 ;  /* 0x000000ffff097224 */ /* 0x000fe400078e0a09 */
[C---:B------:R-:W-:Y:S02]  /*4690*/  IMAD R11, R3.reuse, R8, R11 ;  /* 0x00000008030b7224 */ /* 0x040fe400078e020b */
[----:B------:R-:W-:Y:S02]  /*46a0*/  IMAD.MOV.U32 R8, RZ, RZ, R14 ;  /* 0x000000ffff087224 */ /* 0x000fe400078e000e */
[----:B------:R-:W-:Y:S01]  /*46b0*/  @!P6 IMAD.MOV R17, RZ, RZ, -R17 ;  /* 0x000000ffff11e224 */ /* 0x000fe200078e0a11 */
[----:B------:R-:W-:Y:S01]  /*46c0*/  ISETP.GT.U32.AND P6, PT, R3, R7, PT ;  /* 0x000000070300720c */ /* 0x000fe20003fc4070 */
[----:B------:R-:W-:Y:S01]  /*46d0*/  IMAD.MOV.U32 R6, RZ, RZ, R21 ;  /* 0x000000ffff067224 */ /* 0x000fe200078e0015 */
[----:B------:R-:W-:Y:S01]  /*46e0*/  IADD3 R21, R29, 0x13, RZ ;  /* 0x000000131d157810 */ /* 0x000fe20007ffe0ff */
[----:B------:R-:W-:Y:S01]  /*46f0*/  @!P4 IMAD.MOV R8, RZ, RZ, -R8 ;  /* 0x000000ffff08c224 */ /* 0x000fe200078e0a08 */
[C---:B------:R-:W-:Y:S01]  /*4700*/  ISETP.GT.U32.AND P4, PT, R3.reuse, R11, PT ;  /* 0x0000000b0300720c */ /* 0x040fe20003f84070 */
[C---:B------:R-:W-:Y:S01]  /*4710*/  IMAD R9, R3.reuse, R9, R12 ;  /* 0x0000000903097224 */ /* 0x040fe200078e020c */
[----:B------:R0:W-:Y:S01]  /*4720*/  STL [R1+0x9c], R17 ;  /* 0x00009c1101007387 */ /* 0x0001e20000100800 */
[----:B------:R-:W-:Y:S01]  /*4730*/  @!P2 IMAD.MOV R6, RZ, RZ, -R6 ;  /* 0x000000ffff06a224 */ /* 0x000fe200078e0a06 */
[----:B------:R-:W-:Y:S01]  /*4740*/  ISETP.GE.AND P2, PT, R2, RZ, PT ;  /* 0x000000ff0200720c */ /* 0x000fe20003f46270 */
[--C-:B------:R-:W-:Y:S01]  /*4750*/  @!P0 IMAD.IADD R20, R20, 0x1, -R3.reuse ;  /* 0x0000000114148824 */ /* 0x100fe200078e0a03 */
[----:B------:R1:W-:Y:S01]  /*4760*/  STL [R1+0x98], R8 ;  /* 0x0000980801007387 */ /* 0x0003e20000100800 */
[----:B------:R-:W-:Y:S01]  /*4770*/  IABS R2, R5 ;  /* 0x0000000500027213 */ /* 0x000fe20000000000 */
[--C-:B------:R-:W-:Y:S01]  /*4780*/  @!P3 IMAD.IADD R4, R4, 0x1, -R3.reuse ;  /* 0x000000010404b824 */ /* 0x100fe200078e0a03 */
[----:B------:R-:W-:Y:S01]  /*4790*/  ISETP.GT.U32.AND P0, PT, R3, R9, PT ;  /* 0x000000090300720c */ /* 0x000fe20003f04070 */
[----:B------:R2:W-:Y:S01]  /*47a0*/  STL [R1+0x94], R6 ;  /* 0x0000940601007387 */ /* 0x0005e20000100800 */
[----:B------:R-:W-:Y:S01]  /*47b0*/  IMAD.MOV.U32 R12, RZ, RZ, R20 ;  /* 0x000000ffff0c7224 */ /* 0x000fe200078e0014 */
[----:B------:R-:W-:Y:S01]  /*47c0*/  ISETP.GE.AND P3, PT, R18, RZ, PT ;  /* 0x000000ff1200720c */ /* 0x000fe20003f66270 */
[----:B------:R-:W-:Y:S01]  /*47d0*/  IMAD.MOV.U32 R18, RZ, RZ, R2 ;  /* 0x000000ffff127224 */ /* 0x000fe200078e0002 */
[----:B0-----:R-:W-:Y:S01]  /*47e0*/  IADD3 R17, R29, 0x8, RZ ;  /* 0x000000081d117810 */ /* 0x001fe20007ffe0ff */
[----:B------:R-:W-:Y:S01]  /*47f0*/  @!P1 IMAD.MOV R12, RZ, RZ, -R12 ;  /* 0x000000ffff0c9224 */ /* 0x000fe200078e0a0c */
[----:B-1----:R-:W-:Y:S01]  /*4800*/  IABS R8, R0 ;  /* 0x0000000000087213 */ /* 0x002fe20000000000 */
[--C-:B------:R-:W-:Y:S01]  /*4810*/  @!P6 IMAD.IADD R7, R7, 0x1, -R3.reuse ;  /* 0x000000010707e824 */ /* 0x100fe200078e0a03 */
[----:B------:R-:W-:Y:S01]  /*4820*/  ISETP.GE.AND P6, PT, R10, RZ, PT ;  /* 0x000000ff0a00720c */ /* 0x000fe20003fc6270 */
[----:B------:R-:W-:Y:S01]  /*4830*/  @!P4 IMAD.IADD R11, R11, 0x1, -R3 ;  /* 0x000000010b0bc824 */ /* 0x000fe200078e0a03 */
[----:B------:R-:W-:Y:S01]  /*4840*/  STL [R1+0x90], R12 ;  /* 0x0000900c01007387 */ /* 0x000fe20000100800 */
[----:B--2---:R-:W-:Y:S01]  /*4850*/  IMAD.MOV.U32 R6, RZ, RZ, R4 ;  /* 0x000000ffff067224 */ /* 0x004fe200078e0004 */
[----:B------:R-:W-:Y:S01]  /*4860*/  ISETP.GE.AND P4, PT, R0, RZ, PT ;  /* 0x000000ff0000720c */ /* 0x000fe20003f86270 */
[----:B------:R-:W-:Y:S01]  /*4870*/  IMAD.HI.U32 R2, R15, R8, RZ ;  /* 0x000000080f027227 */ /* 0x000fe200078e00ff */
[----:B------:R-:W-:-:S02]  /*4880*/  IADD3 R4, R29, 0x33, RZ ;  /* 0x000000331d047810 */ /* 0x000fc40007ffe0ff */
[----:B------:R-:W-:Y:S01]  /*4890*/  ISETP.GE.AND P1, PT, R5, RZ, PT ;  /* 0x000000ff0500720c */ /* 0x000fe20003f26270 */
[----:B------:R-:W-:Y:S01]  /*48a0*/  @!P5 IMAD.MOV R6, RZ, RZ, -R6 ;  /* 0x000000ffff06d224 */ /* 0x000fe200078e0a06 */
[----:B------:R-:W-:Y:S01]  /*48b0*/  IADD3 R5, R29, 0x32, RZ ;  /* 0x000000321d057810 */ /* 0x000fe20007ffe0ff */
[----:B------:R-:W-:Y:S01]  /*48c0*/  IMAD.MOV R2, RZ, RZ, -R2 ;  /* 0x000000ffff027224 */ /* 0x000fe200078e0a02 */
[----:B------:R-:W-:Y:S01]  /*48d0*/  IABS R23, R17 ;  /* 0x0000001100177213 */ /* 0x000fe20000000000 */
[----:B------:R-:W-:Y:S01]  /*48e0*/  @!P0 IMAD.IADD R9, R9, 0x1, -R3 ;  /* 0x0000000109098824 */ /* 0x000fe200078e0a03 */
[----:B------:R0:W-:Y:S01]  /*48f0*/  STL [R1+0x8c], R6 ;  /* 0x00008c0601007387 */ /* 0x0001e20000100800 */
[C---:B------:R-:W-:Y:S01]  /*4900*/  IMAD R8, R3.reuse, R2, R8 ;  /* 0x0000000203087224 */ /* 0x040fe200078e0208 */
[----:B------:R-:W-:Y:S01]  /*4910*/  ISETP.GT.U32.AND P0, PT, R3, R11, PT ;  /* 0x0000000b0300720c */ /* 0x000fe20003f04070 */
[----:B------:R-:W-:Y:S01]  /*4920*/  IMAD.HI.U32 R0, R15, R18, RZ ;  /* 0x000000120f007227 */ /* 0x000fe200078e00ff */
[----:B------:R-:W-:-:S02]  /*4930*/  ISETP.GT.U32.AND P5, PT, R3, R9, PT ;  /* 0x000000090300720c */ /* 0x000fc40003fa4070 */
[----:B------:R-:W-:Y:S01]  /*4940*/  IADD3 R2, R29, 0x31, RZ ;  /* 0x000000311d027810 */ /* 0x000fe20007ffe0ff */
[----:B------:R-:W-:Y:S02]  /*4950*/  IMAD.MOV R0, RZ, RZ, -R0 ;  /* 0x000000ffff007224 */ /* 0x000fe400078e0a00 */
[----:B0-----:R-:W-:Y:S01]  /*4960*/  IMAD.MOV.U32 R6, RZ, RZ, R7 ;  /* 0x000000ffff067224 */ /* 0x001fe200078e0007 */
[----:B------:R-:W-:Y:S01]  /*4970*/  IABS R7, R2 ;  /* 0x0000000200077213 */ /* 0x000fe20000000000 */
[C---:B------:R-:W-:Y:S01]  /*4980*/  IMAD R18, R3.reuse, R0, R18 ;  /* 0x0000000003127224 */ /* 0x040fe200078e0212 */
[----:B------:R-:W-:Y:S01]  /*4990*/  IABS R0, R5 ;  /* 0x0000000500007213 */ /* 0x000fe20000000000 */
[----:B------:R-:W-:Y:S01]  /*49a0*/  @!P2 IMAD.MOV R6, RZ, RZ, -R6 ;  /* 0x000000ffff06a224 */ /* 0x000fe200078e0a06 */
[----:B------:R-:W-:Y:S01]  /*49b0*/  ISETP.GT.U32.AND P2, PT, R3, R8, PT ;  /* 0x000000080300720c */ /* 0x000fe20003f44070 */
[--C-:B------:R-:W-:Y:S01]  /*49c0*/  @!P0 IMAD.IADD R11, R11, 0x1, -R3.reuse ;  /* 0x000000010b0b8824 */ /* 0x100fe200078e0a03 */
[----:B------:R-:W-:Y:S01]  /*49d0*/  ISETP.GE.AND P0, PT, R4, RZ, PT ;  /* 0x000000ff0400720c */ /* 0x000fe20003f06270 */
[----:B------:R-:W-:Y:S01]  /*49e0*/  @!P5 IMAD.IADD R9, R9, 0x1, -R3 ;  /* 0x000000010909d824 */ /* 0x000fe200078e0a03 */
[----:B------:R-:W-:Y:S01]  /*49f0*/  IABS R4, R4 ;  /* 0x0000000400047213 */ /* 0x000fe20000000000 */
[----:B------:R-:W-:Y:S01]  /*4a00*/  IMAD.MOV.U32 R13, RZ, RZ, R11 ;  /* 0x000000ffff0d7224 */ /* 0x000fe200078e000b */
[----:B------:R-:W-:Y:S01]  /*4a10*/  ISETP.GT.U32.AND P5, PT, R3, R18, PT ;  /* 0x000000120300720c */ /* 0x000fe20003fa4070 */
[----:B------:R-:W-:Y:S01]  /*4a20*/  IMAD.MOV.U32 R12, RZ, RZ, R9 ;  /* 0x000000ffff0c7224 */ /* 0x000fe200078e0009 */
[----:B------:R0:W-:Y:S01]  /*4a30*/  STL [R1+0x88], R6 ;  /* 0x0000880601007387 */ /* 0x0001e20000100800 */
[----:B------:R-:W-:Y:S01]  /*4a40*/  @!P3 IMAD.MOV R13, RZ, RZ, -R13 ;  /* 0x000000ffff0db224 */ /* 0x000fe200078e0a0d */
[----:B------:R-:W-:Y:S01]  /*4a50*/  IADD3 R11, R29, 0x2f, RZ ;  /* 0x0000002f1d0b7810 */ /* 0x000fe20007ffe0ff */
[----:B------:R-:W-:-:S03]  /*4a60*/  IMAD.HI.U32 R10, R15, R4, RZ ;  /* 0x000000040f0a7227 */ /* 0x000fc600078e00ff */
[----:B------:R1:W-:Y:S01]  /*4a70*/  STL [R1+0x1034], R13 ;  /* 0x0010340d01007387 */ /* 0x0003e20000100800 */
[--C-:B------:R-:W-:Y:S01]  /*4a80*/  @!P2 IMAD.IADD R8, R8, 0x1, -R3.reuse ;  /* 0x000000010808a824 */ /* 0x100fe200078e0a03 */
[----:B------:R-:W-:Y:S01]  /*4a90*/  ISETP.GE.AND P2, PT, R5, RZ, PT ;  /* 0x000000ff0500720c */ /* 0x000fe20003f46270 */
[----:B------:R-:W-:Y:S01]  /*4aa0*/  IMAD.MOV R10, RZ, RZ, -R10 ;  /* 0x000000ffff0a7224 */ /* 0x000fe200078e0a0a */
[----:B------:R-:W-:Y:S01]  /*4ab0*/  IABS R14, R11 ;  /* 0x0000000b000e7213 */ /* 0x000fe20000000000 */
[----:B------:R-:W-:Y:S01]  /*4ac0*/  @!P5 IMAD.IADD R18, R18, 0x1, -R3 ;  /* 0x000000011212d824 */ /* 0x000fe200078e0a03 */
[C---:B------:R-:W-:Y:S01]  /*4ad0*/  ISETP.GT.U32.AND P3, PT, R3.reuse, R8, PT ;  /* 0x000000080300720c */ /* 0x040fe20003f64070 */
[----:B------:R-:W-:Y:S01]  /*4ae0*/  IMAD R9, R3, R10, R4 ;  /* 0x0000000a03097224 */ /* 0x000fe200078e0204 */
[----:B------:R-:W-:Y:S01]  /*4af0*/  IADD3 R4, R29, 0x2d, RZ ;  /* 0x0000002d1d047810 */ /* 0x000fe20007ffe0ff */
[----:B------:R-:W-:Y:S01]  /*4b00*/  IMAD.HI.U32 R5, R15, R7, RZ ;  /* 0x000000070f057227 */ /* 0x000fe200078e00ff */
[----:B------:R-:W-:-:S02]  /*4b10*/  ISETP.GT.U32.AND P5, PT, R3, R18, PT ;  /* 0x000000120300720c */ /* 0x000fc40003fa4070 */
[----:B------:R-:W-:Y:S01]  /*4b20*/  IABS R10, R4 ;  /* 0x00000004000a7213 */ /* 0x000fe20000000000 */
[----:B0-----:R-:W-:-:S04]  /*4b30*/  IMAD.HI.U32 R6, R15, R0, RZ ;  /* 0x000000000f067227 */ /* 0x001fc800078e00ff */
[----:B------:R-:W-:Y:S02]  /*4b40*/  IMAD.MOV R5, RZ, RZ, -R5 ;  /* 0x000000ffff057224 */ /* 0x000fe400078e0a05 */
[----:B------:R-:W-:Y:S01]  /*4b50*/  @!P3 IMAD.IADD R8, R8, 0x1, -R3 ;  /* 0x000000010808b824 */ /* 0x000fe200078e0a03 */
[C---:B------:R-:W-:Y:S01]  /*4b60*/  ISETP.GT.U32.AND P3, PT, R3.reuse, R9, PT ;  /* 0x000000090300720c */ /* 0x040fe20003f64070 */
[----:B------:R-:W-:Y:S02]  /*4b70*/  IMAD.MOV R6, RZ, RZ, -R6 ;  /* 0x000000ffff067224 */ /* 0x000fe400078e0a06 */
[----:B------:R-:W-:Y:S01]  /*4b80*/  @!P6 IMAD.MOV R12, RZ, RZ, -R12 ;  /* 0x000000ffff0ce224 */ /* 0x000fe200078e0a0c */
[----:B------:R-:W-:Y:S01]  /*4b90*/  ISETP.GE.AND P6, PT, R2, RZ, PT ;  /* 0x000000ff0200720c */ /* 0x000fe20003fc6270 */
[----:B------:R-:W-:Y:S01]  /*4ba0*/  IMAD R7, R3, R5, R7 ;  /* 0x0000000503077224 */ /* 0x000fe200078e0207 */
[----:B------:R-:W-:Y:S01]  /*4bb0*/  IADD3 R2, R29, 0x30, RZ ;  /* 0x000000301d027810 */ /* 0x000fe20007ffe0ff */
[----:B-1----:R-:W-:Y:S01]  /*4bc0*/  IMAD.MOV.U32 R13, RZ, RZ, R8 ;  /* 0x000000ffff0d7224 */ /* 0x002fe200078e0008 */
[----:B------:R0:W-:Y:S01]  /*4bd0*/  STL [R1+0x84], R12 ;  /* 0x0000840c01007387 */ /* 0x0001e20000100800 */
[----:B------:R-:W-:Y:S01]  /*4be0*/  IMAD R0, R3, R6, R0 ;  /* 0x0000000603007224 */ /* 0x000fe200078e0200 */
[----:B------:R-:W-:Y:S01]  /*4bf0*/  IABS R5, R2 ;  /* 0x0000000200057213 */ /* 0x000fe20000000000 */
[----:B------:R-:W-:Y:S01]  /*4c00*/  @!P4 IMAD.MOV R13, RZ, RZ, -R13 ;  /* 0x000000ffff0dc224 */ /* 0x000fe200078e0a0d */
[----:B------:R-:W-:Y:S01]  /*4c10*/  IADD3 R6, R29, 0x2e, RZ ;  /* 0x0000002e1d067810 */ /* 0x000fe20007ffe0ff */
[--C-:B------:R-:W-:Y:S01]  /*4c20*/  @!P3 IMAD.IADD R9, R9, 0x1, -R3.reuse ;  /* 0x000000010909b824 */ /* 0x100fe200078e0a03 */
[C---:B------:R-:W-:Y:S01]  /*4c30*/  ISETP.GT.U32.AND P3, PT, R3.reuse, R7, PT ;  /* 0x000000070300720c */ /* 0x040fe20003f64070 */
[----:B------:R-:W-:Y:S01]  /*4c40*/  @!P5 IMAD.IADD R18, R18, 0x1, -R3 ;  /* 0x000000011212d824 */ /* 0x000fe200078e0a03 */
[----:B------:R-:W-:Y:S01]  /*4c50*/  ISETP.GT.U32.AND P5, PT, R3, R0, PT ;  /* 0x000000000300720c */ /* 0x000fe20003fa4070 */
[----:B------:R-:W-:Y:S01]  /*4c60*/  IMAD.HI.U32 R8, R15, R5, RZ ;  /* 0x000000050f087227 */ /* 0x000fe200078e00ff */
[----:B------:R-:W-:Y:S01]  /*4c70*/  ISETP.GT.U32.AND P4, PT, R3, R9, PT ;  /* 0x000000090300720c */ /* 0x000fe20003f84070 */
[----:B------:R1:W-:Y:S01]  /*4c80*/  STL [R1+0x4c], R13 ;  /* 0x00004c0d01007387 */ /* 0x0003e20000100800 */
[----:B0-----:R-:W-:Y:S01]  /*4c90*/  IABS R12, R6 ;  /* 0x00000006000c7213 */ /* 0x001fe20000000000 */
[----:B------:R-:W-:-:S06]  /*4ca0*/  IMAD.MOV R8, RZ, RZ, -R8 ;  /* 0x000000ffff087224 */ /* 0x000fcc00078e0a08 */
[--C-:B------:R-:W-:Y:S02]  /*4cb0*/  @!P3 IMAD.IADD R7, R7, 0x1, -R3.reuse ;  /* 0x000000010707b824 */ /* 0x100fe400078e0a03 */
[----:B-1----:R-:W-:Y:S02]  /*4cc0*/  IMAD.MOV.U32 R13, RZ, RZ, R18 ;  /* 0x000000ffff0d7224 */ /* 0x002fe400078e0012 */
[----:B------:R-:W-:Y:S01]  /*4cd0*/  @!P5 IMAD.IADD R0, R0, 0x1, -R3 ;  /* 0x000000010000d824 */ /* 0x000fe200078e0a03 */
[C---:B------:R-:W-:Y:S01]  /*4ce0*/  ISETP.GT.U32.AND P3, PT, R3.reuse, R7, PT ;  /* 0x000000070300720c */ /* 0x040fe20003f64070 */
[----:B------:R-:W-:Y:S01]  /*4cf0*/  @!P1 IMAD.MOV R13, RZ, RZ, -R13 ;  /* 0x000000ffff0d9224 */ /* 0x000fe200078e0a0d */
[----:B------:R-:W-:Y:S01]  /*4d00*/  ISETP.GE.AND P1, PT, R2, RZ, PT ;  /* 0x000000ff0200720c */ /* 0x000fe20003f26270 */
[C---:B------:R-:W-:Y:S01]  /*4d10*/  IMAD R2, R3.reuse, R8, R5 ;  /* 0x0000000803027224 */ /* 0x040fe200078e0205 */
[----:B------:R-:W-:Y:S01]  /*4d20*/  ISETP.GT.U32.AND P5, PT, R3, R0, PT ;  /* 0x000000000300720c */ /* 0x000fe20003fa4070 */
[----:B------:R-:W-:Y:S01]  /*4d30*/  @!P4 IMAD.IADD R9, R9, 0x1, -R3 ;  /* 0x000000010909c824 */ /* 0x000fe200078e0a03 */
[----:B------:R0:W-:Y:S01]  /*4d40*/  STL [R1+0x80], R13 ;  /* 0x0000800d01007387 */ /* 0x0001e20000100800 */
[----:B------:R-:W-:Y:S01]  /*4d50*/  IMAD.HI.U32 R5, R15, R12, RZ ;  /* 0x0000000c0f057227 */ /* 0x000fe200078e00ff */
[----:B------:R-:W-:-:S03]  /*4d60*/  ISETP.GT.U32.AND P4, PT, R3, R2, PT ;  /* 0x000000020300720c */ /* 0x000fc60003f84070 */
[----:B------:R-:W-:-:S04]  /*4d70*/  IMAD.HI.U32 R18, R15, R14, RZ ;  /* 0x0000000e0f127227 */ /* 0x000fc800078e00ff */
[----:B------:R-:W-:-:S04]  /*4d80*/  IMAD.HI.U32 R8, R15, R10, RZ ;  /* 0x0000000a0f087227 */ /* 0x000fc800078e00ff */
[----:B------:R-:W-:Y:S02]  /*4d90*/  IMAD.MOV R5, RZ, RZ, -R5 ;  /* 0x000000ffff057224 */ /* 0x000fe400078e0a05 */
[--C-:B------:R-:W-:Y:S02]  /*4da0*/  @!P4 IMAD.IADD R2, R2, 0x1, -R3.reuse ;  /* 0x000000010202c824 */ /* 0x100fe400078e0a03 */
[----:B------:R-:W-:Y:S02]  /*4db0*/  IMAD.MOV R18, RZ, RZ, -R18 ;  /* 0x000000ffff127224 */ /* 0x000fe400078e0a12 */
[----:B------:R-:W-:Y:S01]  /*4dc0*/  IMAD.MOV R8, RZ, RZ, -R8 ;  /* 0x000000ffff087224 */ /* 0x000fe200078e0a08 */
[C---:B------:R-:W-:Y:S01]  /*4dd0*/  ISETP.GT.U32.AND P4, PT, R3.reuse, R2, PT ;  /* 0x000000020300720c */ /* 0x040fe20003f84070 */
[----:B------:R-:W-:Y:S01]  /*4de0*/  IMAD R12, R3, R5, R12 ;  /* 0x00000005030c7224 */ /* 0x000fe200078e020c */
[----:B------:R-:W-:Y:S01]  /*4df0*/  IADD3 R5, R29, 0x2c, RZ ;  /* 0x0000002c1d057810 */ /* 0x000fe20007ffe0ff */
[----:B------:R-:W-:-:S02]  /*4e00*/  @!P3 IMAD.IADD R7, R7, 0x1, -R3 ;  /* 0x000000010707b824 */ /* 0x000fc400078e0a03 */
[----:B------:R-:W-:Y:S01]  /*4e10*/  @!P5 IMAD.IADD R0, R0, 0x1, -R3 ;  /* 0x000000010000d824 */ /* 0x000fe200078e0a03 */
[----:B------:R-:W-:Y:S01]  /*4e20*/  ISETP.GE.AND P5, PT, R11, RZ, PT ;  /* 0x000000ff0b00720c */ /* 0x000fe20003fa6270 */
[----:B0-----:R-:W-:Y:S01]  /*4e30*/  IMAD.MOV.U32 R13, RZ, RZ, R9 ;  /* 0x000000ffff0d7224 */ /* 0x001fe200078e0009 */
[C---:B------:R-:W-:Y:S01]  /*4e40*/  ISETP.GT.U32.AND P3, PT, R3.reuse, R12, PT ;  /* 0x0000000c0300720c */ /* 0x040fe20003f64070 */
[C---:B------:R-:W-:Y:S02]  /*4e50*/  IMAD R11, R3.reuse, R18, R14 ;  /* 0x00000012030b7224 */ /* 0x040fe400078e020e */
[----:B------:R-:W-:Y:S01]  /*4e60*/  IMAD R10, R3, R8, R10 ;  /* 0x00000008030a7224 */ /* 0x000fe200078e020a */
[----:B------:R-:W-:Y:S01]  /*4e70*/  IABS R8, R5 ;  /* 0x0000000500087213 */ /* 0x000fe20000000000 */
[----:B------:R-:W-:Y:S01]  /*4e80*/  IMAD.MOV.U32 R9, RZ, RZ, R7 ;  /* 0x000000ffff097224 */ /* 0x000fe200078e0007 */
[----:B------:R-:W-:Y:S01]  /*4e90*/  IADD3 R7, R29, 0x2b, RZ ;  /* 0x0000002b1d077810 */ /* 0x000fe20007ffe0ff */
[----:B------:R-:W-:Y:S01]  /*4ea0*/  @!P0 IMAD.MOV R13, RZ, RZ, -R13 ;  /* 0x000000ffff0d8224 */ /* 0x000fe200078e0a0d */
[C---:B------:R-:W-:Y:S01]  /*4eb0*/  ISETP.GT.U32.AND P0, PT, R3.reuse, R11, PT ;  /* 0x0000000b0300720c */ /* 0x040fe20003f04070 */
[----:B------:R-:W-:Y:S01]  /*4ec0*/  @!P6 IMAD.MOV R9, RZ, RZ, -R9 ;  /* 0x000000ffff09e224 */ /* 0x000fe200078e0a09 */
[----:B------:R-:W-:Y:S01]  /*4ed0*/  ISETP.GT.U32.AND P6, PT, R3, R10, PT ;  /* 0x0000000a0300720c */ /* 0x000fe20003fc4070 */
[--C-:B------:R-:W-:Y:S01]  /*4ee0*/  @!P4 IMAD.IADD R2, R2, 0x1, -R3.reuse ;  /* 0x000000010202c824 */ /* 0x100fe200078e0a03 */
[----:B------:R-:W-:Y:S01]  /*4ef0*/  ISETP.GE.AND P4, PT, R4, RZ, PT ;  /* 0x000000ff0400720c */ /* 0x000fe20003f86270 */
[--C-:B------:R-:W-:Y:S01]  /*4f00*/  @!P3 IMAD.IADD R12, R12, 0x1, -R3.reuse ;  /* 0x000000010c0cb824 */ /* 0x100fe200078e0a03 */
[----:B------:R-:W-:Y:S01]  /*4f10*/  IABS R4, R7 ;  /* 0x0000000700047213 */ /* 0x000fe20000000000 */
[----:B------:R0:W-:Y:S06]  /*4f20*/  STL [R1+0x68], R13 ;  /* 0x0000680d01007387 */ /* 0x0001ec0000100800 */
[--C-:B------:R-:W-:Y:S01]  /*4f30*/  @!P0 IMAD.IADD R11, R11, 0x1, -R3.reuse ;  /* 0x000000010b0b8824 */ /* 0x100fe200078e0a03 */
[----:B------:R-:W-:Y:S01]  /*4f40*/  ISETP.GE.AND P0, PT, R5, RZ, PT ;  /* 0x000000ff0500720c */ /* 0x000fe20003f06270 */
[----:B------:R-:W-:Y:S01]  /*4f50*/  @!P6 IMAD.IADD R10, R10, 0x1, -R3 ;  /* 0x000000010a0ae824 */ /* 0x000fe200078e0a03 */
[C---:B------:R-:W-:Y:S01]  /*4f60*/  ISETP.GT.U32.AND P6, PT, R3.reuse, R12, PT ;  /* 0x0000000c0300720c */ /* 0x040fe20003fc4070 */
[----:B0-----:R-:W-:Y:S01]  /*4f70*/  IMAD.MOV.U32 R13, RZ, RZ, R0 ;  /* 0x000000ffff0d7224 */ /* 0x001fe200078e0000 */
[----:B------:R-:W-:Y:S01]  /*4f80*/  ISETP.GT.U32.AND P3, PT, R3, R11, PT ;  /* 0x0000000b0300720c */ /* 0x000fe20003f64070 */
[----:B------:R-:W-:-:S02]  /*4f90*/  IMAD.MOV.U32 R0, RZ, RZ, R8 ;  /* 0x000000ffff007224 */ /* 0x000fc400078e0008 */
[----:B------:R-:W-:-:S04]  /*4fa0*/  IMAD.HI.U32 R5, R15, R4, RZ ;  /* 0x000000040f057227 */ /* 0x000fc800078e00ff */
[----:B------:R-:W-:Y:S01]  /*4fb0*/  @!P2 IMAD.MOV R13, RZ, RZ, -R13 ;  /* 0x000000ffff0da224 */ /* 0x000fe200078e0a0d */
[----:B------:R-:W-:Y:S01]  /*4fc0*/  ISETP.GE.AND P2, PT, R6, RZ, PT ;  /* 0x000000ff0600720c */ /* 0x000fe20003f46270 */
[----:B------:R-:W-:-:S03]  /*4fd0*/  IMAD.HI.U32 R6, R15, R0, RZ ;  /* 0x000000000f067227 */ /* 0x000fc600078e00ff */
[----:B------:R0:W-:Y:S01]  /*4fe0*/  STL [R1+0x78], R13 ;  /* 0x0000780d01007387 */ /* 0x0001e20000100800 */
[----:B------:R-:W-:Y:S02]  /*4ff0*/  IMAD.MOV R5, RZ, RZ, -R5 ;  /* 0x000000ffff057224 */ /* 0x000fe400078e0a05 */
[----:B------:R-:W-:Y:S01]  /*5000*/  IMAD.MOV R6, RZ, RZ, -R6 ;  /* 0x000000ffff067224 */ /* 0x000fe200078e0a06 */
[----:B------:R1:W-:Y:S01]  /*5010*/  STL [R1+0x7c], R9 ;  /* 0x00007c0901007387 */ /* 0x0003e20000100800 */
[----:B------:R-:W-:Y:S01]  /*5020*/  IMAD.MOV.U32 R8, RZ, RZ, R2 ;  /* 0x000000ffff087224 */ /* 0x000fe200078e0002 */
[----:B------:R-:W-:Y:S01]  /*5030*/  IADD3 R2, R29, 0x28, RZ ;  /* 0x000000281d027810 */ /* 0x000fe20007ffe0ff */
[C---:B------:R-:W-:Y:S02]  /*5040*/  IMAD R4, R3.reuse, R5, R4 ;  /* 0x0000000503047224 */ /* 0x040fe400078e0204 */
[----:B------:R-:W-:Y:S01]  /*5050*/  IMAD R0, R3, R6, R0 ;  /* 0x0000000603007224 */ /* 0x000fe200078e0200 */
[----:B------:R-:W-:Y:S01]  /*5060*/  IADD3 R6, R29, 0x29, RZ ;  /* 0x000000291d067810 */ /* 0x000fe20007ffe0ff */
[----:B------:R-:W-:Y:S01]  /*5070*/  @!P1 IMAD.MOV R8, RZ, RZ, -R8 ;  /* 0x000000ffff089224 */ /* 0x000fe200078e0a08 */
[C---:B------:R-:W-:Y:S01]  /*5080*/  ISETP.GT.U32.AND P1, PT, R3.reuse, R10, PT ;  /* 0x0000000a0300720c */ /* 0x040fe20003f24070 */
[--C-:B------:R-:W-:Y:S01]  /*5090*/  @!P6 IMAD.IADD R12, R12, 0x1, -R3.reuse ;  /* 0x000000010c0ce824 */ /* 0x100fe200078e0a03 */
[----:B------:R-:W-:Y:S01]  /*50a0*/  ISETP.GT.U32.AND P6, PT, R3, R4, PT ;  /* 0x000000040300720c */ /* 0x000fe20003fc4070 */
[----:B------:R-:W-:Y:S01]  /*50b0*/  @!P3 IMAD.IADD R11, R11, 0x1, -R3 ;  /* 0x000000010b0bb824 */ /* 0x000fe200078e0a03 */
[----:B------:R-:W-:Y:S01]  /*50c0*/  ISETP.GT.U32.AND P3, PT, R3, R0, PT ;  /* 0x000000000300720c */ /* 0x000fe20003f64070 */
[----:B------:R2:W-:Y:S01]  /*50d0*/  STL [R1+0x1f8], R8 ;  /* 0x0001f80801007387 */ /* 0x0005e20000100800 */
[----:B------:R-:W-:Y:S01]  /*50e0*/  IABS R5, R6 ;  /* 0x0000000600057213 */ /* 0x000fe20000000000 */
[----:B0-----:R-:W-:Y:S01]  /*50f0*/  IMAD.MOV.U32 R13, RZ, RZ, R11 ;  /* 0x000000ffff0d7224 */ /* 0x001fe200078e000b */
[----:B------:R-:W-:Y:S01]  /*5100*/  IABS R14, R2 ;  /* 0x00000002000e7213 */ /* 0x000fe20000000000 */
[----:B------:R-:W-:Y:S01]  /*5110*/  @!P2 IMAD.MOV R12, RZ, RZ, -R12 ;  /* 0x000000ffff0ca224 */ /* 0x000fe200078e0a0c */
[----:B-1----:R-:W-:Y:S01]  /*5120*/  IADD3 R9, R29, 0x2a, RZ ;  /* 0x0000002a1d097810 */ /* 0x002fe20007ffe0ff */
[----:B------:R-:W-:-:S04]  /*5130*/  IMAD.HI.U32 R18, R15, R5, RZ ;  /* 0x000000050f127227 */ /* 0x000fc800078e00ff */
[--C-:B------:R-:W-:Y:S01]  /*5140*/  @!P1 IMAD.IADD R10, R10, 0x1, -R3.reuse ;  /* 0x000000010a0a9824 */ /* 0x100fe200078e0a03 */
[----:B------:R-:W-:Y:S01]  /*5150*/  ISETP.GE.AND P1, PT, R7, RZ, PT ;  /* 0x000000ff0700720c */ /* 0x000fe20003f26270 */
[--C-:B------:R-:W-:Y:S01]  /*5160*/  @!P6 IMAD.IADD R4, R4, 0x1, -R3.reuse ;  /* 0x000000010404e824 */ /* 0x100fe200078e0a03 */
[----:B--2---:R-:W-:Y:S01]  /*5170*/  IABS R8, R9 ;  /* 0x0000000900087213 */ /* 0x004fe20000000000 */
[----:B------:R-:W-:Y:S02]  /*5180*/  IMAD.MOV.U32 R7, RZ, RZ, R14 ;  /* 0x000000ffff077224 */ /* 0x000fe400078e000e */
[----:B------:R-:W-:Y:S01]  /*5190*/  @!P3 IMAD.IADD R0, R0, 0x1, -R3 ;  /* 0x000000010000b824 */ /* 0x000fe200078e0a03 */
[----:B------:R-:W-:Y:S01]  /*51a0*/  ISETP.GE.AND P3, PT, R9, RZ, PT ;  /* 0x000000ff0900720c */ /* 0x000fe20003f66270 */
[----:B------:R-:W-:Y:S01]  /*51b0*/  IMAD.HI.U32 R9, R15, R7, RZ ;  /* 0x000000070f097227 */ /* 0x000fe200078e00ff */
[----:B------:R-:W-:-:S03]  /*51c0*/  ISETP.GT.U32.AND P6, PT, R3, R4, PT ;  /* 0x000000040300720c */ /* 0x000fc60003fc4070 */
[----:B------:R-:W-:Y:S02]  /*51d0*/  IMAD.MOV R11, RZ, RZ, -R18 ;  /* 0x000000ffff0b7224 */ /* 0x000fe400078e0a12 */
[----:B------:R-:W-:Y:S02]  /*51e0*/  IMAD.MOV R9, RZ, RZ, -R9 ;  /* 0x000000ffff097224 */ /* 0x000fe400078e0a09 */
[C---:B------:R-:W-:Y:S02]  /*51f0*/  IMAD R5, R3.reuse, R11, R5 ;  /* 0x0000000b03057224 */ /* 0x040fe400078e0205 */
[C---:B------:R-:W-:Y:S02]  /*5200*/  IMAD R7, R3.reuse, R9, R7 ;  /* 0x0000000903077224 */ /* 0x040fe400078e0207 */
[----:B------:R-:W-:Y:S01]  /*5210*/  @!P4 IMAD.MOV R10, RZ, RZ, -R10 ;  /* 0x000000ffff0ac224 */ /* 0x000fe200078e0a0a */
[C---:B------:R-:W-:Y:S01]  /*5220*/  ISETP.GT.U32.AND P4, PT, R3.reuse, R5, PT ;  /* 0x000000050300720c */ /* 0x040fe20003f84070 */
[----:B------:R-:W-:Y:S01]  /*5230*/  @!P5 IMAD.MOV R13, RZ, RZ, -R13 ;  /* 0x000000ffff0dd224 */ /* 0x000fe200078e0a0d */
[----:B------:R-:W-:Y:S01]  /*5240*/  ISETP.GT.U32.AND P5, PT, R3, R0, PT ;  /* 0x000000000300720c */ /* 0x000fe20003fa4070 */
[----:B------:R-:W-:-:S03]  /*5250*/  IMAD.HI.U32 R14, R15, R8, RZ ;  /* 0x000000080f0e7227 */ /* 0x000fc600078e00ff */
[----:B------:R-:W-:Y:S01]  /*5260*/  STL [R1+0x74], R13 ;  /* 0x0000740d01007387 */ /* 0x000fe20000100800 */
[--C-:B------:R-:W-:Y:S01]  /*5270*/  @!P6 IMAD.IADD R4, R4, 0x1, -R3.reuse ;  /* 0x000000010404e824 */ /* 0x100fe200078e0a03 */
[C---:B------:R-:W-:Y:S01]  /*5280*/  ISETP.GT.U32.AND P6, PT, R3.reuse, R7, PT ;  /* 0x000000070300720c */ /* 0x040fe20003fc4070 */
[----:B------:R-:W-:Y:S01]  /*5290*/  IMAD.MOV R14, RZ, RZ, -R14 ;  /* 0x000000ffff0e7224 */ /* 0x000fe200078e0a0e */
[----:B------:R-:W-:Y:S01]  /*52a0*/  STL [R1+0x60], R12 ;  /* 0x0000600c01007387 */ /* 0x000fe20000100800 */
[----:B------:R-:W-:Y:S02]  /*52b0*/  @!P1 IMAD.MOV R4, RZ, RZ, -R4 ;  /* 0x000000ffff049224 */ /* 0x000fe400078e0a04 */
[----:B------:R-:W-:Y:S01]  /*52c0*/  IMAD R8, R3, R14, R8 ;  /* 0x0000000e03087224 */ /* 0x000fe200078e0208 */
[----:B------:R0:W-:Y:S01]  /*52d0*/  STL [R1+0x64], R10 ;  /* 0x0000640a01007387 */ /* 0x0001e20000100800 */
[--C-:B------:R-:W-:Y:S01]  /*52e0*/  @!P4 IMAD.IADD R5, R5, 0x1, -R3.reuse ;  /* 0x000000010505c824 */ /* 0x100fe200078e0a03 */
[----:B------:R-:W-:Y:S01]  /*52f0*/  IADD3 R14, R29, 0x27, RZ ;  /* 0x000000271d0e7810 */ /* 0x000fe20007ffe0ff */
[----:B------:R-:W-:Y:S01]  /*5300*/  @!P5 IMAD.IADD R0, R0, 0x1, -R3 ;  /* 0x000000010000d824 */ /* 0x000fe200078e0a03 */
[----:B------:R-:W-:-:S02]  /*5310*/  ISETP.GT.U32.AND P2, PT, R3, R8, PT ;  /* 0x000000080300720c */ /* 0x000fc40003f44070 */
[----:B------:R-:W-:Y:S01]  /*5320*/  IABS R9, R14 ;  /* 0x0000000e00097213 */ /* 0x000fe20000000000 */
[----:B------:R-:W-:Y:S01]  /*5330*/  @!P6 IMAD.IADD R7, R7, 0x1, -R3 ;  /* 0x000000010707e824 */ /* 0x000fe200078e0a03 */
[----:B------:R-:W-:Y:S01]  /*5340*/  ISETP.GT.U32.AND P6, PT, R3, R5, PT ;  /* 0x000000050300720c */ /* 0x000fe20003fc4070 */
[----:B------:R-:W-:Y:S01]  /*5350*/  IMAD.MOV.U32 R11, RZ, RZ, R0 ;  /* 0x000000ffff0b7224 */ /* 0x000fe200078e0000 */
[----:B0-----:R-:W-:Y:S02]  /*5360*/  IADD3 R10, R29, 0x26, RZ ;  /* 0x000000261d0a7810 */ /* 0x001fe40007ffe0ff */
[----:B------:R-:W-:Y:S01]  /*5370*/  ISETP.GE.AND P5, PT, R6, RZ, PT ;  /* 0x000000ff0600720c */ /* 0x000fe20003fa6270 */
[----:B------:R-:W-:Y:S01]  /*5380*/  @!P0 IMAD.MOV R11, RZ, RZ, -R11 ;  /* 0x000000ffff0b8224 */ /* 0x000fe200078e0a0b */
[----:B------:R-:W-:Y:S02]  /*5390*/  IABS R12, R10 ;  /* 0x0000000a000c7213 */ /* 0x000fe40000000000 */
[----:B------:R-:W-:Y:S01]  /*53a0*/  ISETP.GT.U32.AND P0, PT, R3, R7, PT ;  /* 0x000000070300720c */ /* 0x000fe20003f04070 */
[----:B------:R-:W-:Y:S01]  /*53b0*/  @!P2 IMAD.IADD R8, R8, 0x1, -R3 ;  /* 0x000000010808a824 */ /* 0x000fe200078e0a03 */
[----:B------:R-:W-:Y:S01]  /*53c0*/  ISETP.GE.AND P2, PT, R2, RZ, PT ;  /* 0x000000ff0200720c */ /* 0x000fe20003f46270 */
[----:B------:R-:W-:Y:S01]  /*53d0*/  IMAD.HI.U32 R0, R15, R12, RZ ;  /* 0x0000000c0f007227 */ /* 0x000fe200078e00ff */
[----:B------:R0:W-:Y:S01]  /*53e0*/  STL [R1+0x1f4], R11 ;  /* 0x0001f40b01007387 */ /* 0x0001e20000100800 */
[----:B------:R-:W-:-:S02]  /*53f0*/  IADD3 R6, R29, 0x25, RZ ;  /* 0x000000251d067810 */ /* 0x000fc40007ffe0ff */
[----:B------:R-:W-:Y:S01]  /*5400*/  IMAD.MOV R0, RZ, RZ, -R0 ;  /* 0x000000ffff007224 */ /* 0x000fe200078e0a00 */
[----:B------:R-:W-:Y:S01]  /*5410*/  ISETP.GT.U32.AND P4, PT, R3, R8, PT ;  /* 0x000000080300720c */ /* 0x000fe20003f84070 */
[--C-:B------:R-:W-:Y:S01]  /*5420*/  @!P6 IMAD.IADD R5, R5, 0x1, -R3.reuse ;  /* 0x000000010505e824 */ /* 0x100fe200078e0a03 */
[----:B------:R1:W-:Y:S01]  /*5430*/  STL [R1+0x5c], R4 ;  /* 0x00005c0401007387 */ /* 0x0003e20000100800 */
[----:B------:R-:W-:Y:S01]  /*5440*/  IMAD R12, R3, R0, R12 ;  /* 0x00000000030c7224 */ /* 0x000fe200078e020c */
[----:B------:R-:W-:Y:S01]  /*5450*/  IABS R19, R6 ;  /* 0x0000000600137213 */ /* 0x000fe20000000000 */
[----:B------:R-:W-:Y:S01]  /*5460*/  IMAD.HI.U32 R2, R15, R9, RZ ;  /* 0x000000090f027227 */ /* 0x000fe200078e00ff */
[----:B0-----:R-:W-:Y:S02]  /*5470*/  IADD3 R11, R29, 0x24, RZ ;  /* 0x000000241d0b7810 */ /* 0x001fe40007ffe0ff */
[----:B------:R-:W-:Y:S01]  /*5480*/  ISETP.GT.U32.AND P6, PT, R3, R12, PT ;  /* 0x0000000c0300720c */ /* 0x000fe20003fc4070 */
[----:B------:R-:W-:Y:S01]  /*5490*/  IMAD.MOV R2, RZ, RZ, -R2 ;  /* 0x000000ffff027224 */ /* 0x000fe200078e0a02 */
[----:B------:R-:W-:Y:S01]  /*54a0*/  IABS R0, R11 ;  /* 0x0000000b00007213 */ /* 0x000fe20000000000 */
[----:B------:R-:W-:Y:S01]  /*54b0*/  @!P0 IMAD.IADD R7, R7, 0x1, -R3 ;  /* 0x0000000107078824 */ /* 0x000fe200078e0a03 */
[----:B------:R-:W-:Y:S01]  /*54c0*/  ISETP.GE.AND P0, PT, R14, RZ, PT ;  /* 0x000000ff0e00720c */ /* 0x000fe20003f06270 */
[----:B------:R-:W-:Y:S01]  /*54d0*/  IMAD R9, R3, R2, R9 ;  /* 0x0000000203097224 */ /* 0x000fe200078e0209 */
[----:B------:R-:W-:Y:S01]  /*54e0*/  IADD3 R2, R29, 0x23, RZ ;  /* 0x000000231d027810 */ /* 0x000fe20007ffe0ff */
[----:B------:R-:W-:-:S02]  /*54f0*/  @!P4 IMAD.IADD R8, R8, 0x1, -R3 ;  /* 0x000000010808c824 */ /* 0x000fc400078e0a03 */
[----:B-1----:R-:W-:Y:S01]  /*5500*/  IMAD.MOV.U32 R4, RZ, RZ, R7 ;  /* 0x000000ffff047224 */ /* 0x002fe200078e0007 */
[----:B------:R-:W-:Y:S01]  /*5510*/  ISETP.GT.U32.AND P4, PT, R3, R9, PT ;  /* 0x000000090300720c */ /* 0x000fe20003f84070 */
[----:B------:R-:W-:Y:S01]  /*5520*/  IMAD.HI.U32 R18, R15, R0, RZ ;  /* 0x000000000f127227 */ /* 0x000fe200078e00ff */
[----:B------:R-:W-:-:S03]  /*5530*/  IABS R14, R2 ;  /* 0x00000002000e7213 */ /* 0x000fc60000000000 */
[----:B------:R-:W-:Y:S02]  /*5540*/  @!P6 IMAD.IADD R12, R12, 0x1, -R3 ;  /* 0x000000010c0ce824 */ /* 0x000fe400078e0a03 */
[----:B------:R-:W-:Y:S02]  /*5550*/  @!P3 IMAD.MOV R8, RZ, RZ, -R8 ;  /* 0x000000ffff08b224 */ /* 0x000fe400078e0a08 */
[----:B------:R-:W-:Y:S01]  /*5560*/  @!P5 IMAD.MOV R5, RZ, RZ, -R5 ;  /* 0x000000ffff05d224 */ /* 0x000fe200078e0a05 */
[----:B------:R-:W-:Y:S01]  /*5570*/  ISETP.GT.U32.AND P6, PT, R3, R12, PT ;  /* 0x0000000c0300720c */ /* 0x000fe20003fc4070 */
[----:B------:R-:W-:Y:S01]  /*5580*/  @!P2 IMAD.MOV R4, RZ, RZ, -R4 ;  /* 0x000000ffff04a224 */ /* 0x000fe200078e0a04 */
[----:B------:R-:W-:Y:S01]  /*5590*/  STL [R1+0x58], R8 ;  /* 0x0000580801007387 */ /* 0x000fe20000100800 */
[----:B------:R-:W-:Y:S01]  /*55a0*/  IMAD.MOV R18, RZ, RZ, -R18 ;  /* 0x000000ffff127224 */ /* 0x000fe200078e0a12 */
[----:B------:R-:W-:Y:S01]  /*55b0*/  ISETP.GE.AND P5, PT, R6, RZ, PT ;  /* 0x000000ff0600720c */ /* 0x000fe20003fa6270 */
[----:B------:R-:W-:Y:S01]  /*55c0*/  IMAD.HI.U32 R20, R15, R19, RZ ;  /* 0x000000130f147227 */ /* 0x000fe200078e00ff */
[----:B------:R0:W-:Y:S01]  /*55d0*/  STL [R1+0x54], R5 ;  /* 0x0000540501007387 */ /* 0x0001e20000100800 */
[----:B------:R-:W-:-:S02]  /*55e0*/  ISETP.GE.AND P2, PT, R11, RZ, PT ;  /* 0x000000ff0b00720c */ /* 0x000fc40003f46270 */
[----:B------:R-:W-:Y:S01]  /*55f0*/  IMAD.MOV R20, RZ, RZ, -R20 ;  /* 0x000000ffff147224 */ /* 0x000fe200078e0a14 */
[----:B------:R1:W-:Y:S01]  /*5600*/  STL [R1+0x50], R4 ;  /* 0x0000500401007387 */ /* 0x0003e20000100800 */
[--C-:B------:R-:W-:Y:S01]  /*5610*/  @!P4 IMAD.IADD R9, R9, 0x1, -R3.reuse ;  /* 0x000000010909c824 */ /* 0x100fe200078e0a03 */
[----:B------:R-:W-:Y:S01]  /*5620*/  ISETP.GE.AND P4, PT, R10, RZ, PT ;  /* 0x000000ff0a00720c */ /* 0x000fe20003f86270 */
[----:B------:R-:W-:Y:S02]  /*5630*/  @!P6 IMAD.IADD R12, R12, 0x1, -R3 ;  /* 0x000000010c0ce824 */ /* 0x000fe400078e0a03 */
[----:B------:R-:W-:Y:S01]  /*5640*/  IMAD R10, R3, R20, R19 ;  /* 0x00000014030a7224 */ /* 0x000fe200078e0213 */
[----:B0-----:R-:W-:Y:S01]  /*5650*/  IADD3 R5, R29, 0x22, RZ ;  /* 0x000000221d057810 */ /* 0x001fe20007ffe0ff */
[----:B------:R-:W-:Y:S01]  /*5660*/  IMAD.HI.U32 R6, R15, R14, RZ ;  /* 0x0000000e0f067227 */ /* 0x000fe200078e00ff */
[C---:B------:R-:W-:Y:S02]  /*5670*/  ISETP.GT.U32.AND P1, PT, R3.reuse, R9, PT ;  /* 0x000000090300720c */ /* 0x040fe40003f24070 */
[C---:B------:R-:W-:Y:S01]  /*5680*/  ISETP.GT.U32.AND P3, PT, R3.reuse, R10, PT ;  /* 0x0000000a0300720c */ /* 0x040fe20003f64070 */
[----:B-1----:R-:W-:Y:S01]  /*5690*/  IMAD R4, R3, R18, R0 ;  /* 0x0000001203047224 */ /* 0x002fe200078e0200 */
[----:B------:R-:W-:Y:S01]  /*56a0*/  IABS R8, R5 ;  /* 0x0000000500087213 */ /* 0x000fe20000000000 */
[----:B------:R-:W-:Y:S01]  /*56b0*/  IMAD.MOV R6, RZ, RZ, -R6 ;  /* 0x000000ffff067224 */ /* 0x000fe200078e0a06 */
[----:B------:R-:W-:Y:S01]  /*56c0*/  IADD3 R19, R29, 0x1e, RZ ;  /* 0x0000001e1d137810 */ /* 0x000fe20007ffe0ff */
[----:B------:R-:W-:Y:S01]  /*56d0*/  @!P4 IMAD.MOV R12, RZ, RZ, -R12 ;  /* 0x000000ffff0cc224 */ /* 0x000fe200078e0a0c */
[C---:B------:R-:W-:Y:S01]  /*56e0*/  ISETP.GT.U32.AND P6, PT, R3.reuse, R4, PT ;  /* 0x000000040300720c */ /* 0x040fe20003fc4070 */
[----:B------:R-:W-:Y:S01]  /*56f0*/  IMAD R0, R3, R6, R14 ;  /* 0x0000000603007224 */ /* 0x000fe200078e020e */
[----:B------:R-:W-:Y:S01]  /*5700*/  IADD3 R14, R29, 0x20, RZ ;  /* 0x000000201d0e7810 */ /* 0x000fe20007ffe0ff */
[----:B------:R-:W-:Y:S01]  /*5710*/  IMAD.HI.U32 R7, R15, R8, RZ ;  /* 0x000000080f077227 */ /* 0x000fe200078e00ff */
[----:B------:R-:W-:-:S02]  /*5720*/  IADD3 R20, R29, 0x1a, RZ ;  /* 0x0000001a1d147810 */ /* 0x000fc40007ffe0ff */
[----:B------:R-:W-:Y:S01]  /*5730*/  ISETP.GT.U32.AND P4, PT, R3, R0, PT ;  /* 0x000000000300720c */ /* 0x000fe20003f84070 */
[----:B------:R-:W-:Y:S01]  /*5740*/  @!P3 IMAD.IADD R10, R10, 0x1, -R3 ;  /* 0x000000010a0ab824 */ /* 0x000fe200078e0a03 */
[----:B------:R-:W-:Y:S01]  /*5750*/  IABS R6, R14 ;  /* 0x0000000e00067213 */ /* 0x000fe20000000000 */
[----:B------:R-:W-:Y:S02]  /*5760*/  IMAD.MOV R7, RZ, RZ, -R7 ;  /* 0x000000ffff077224 */ /* 0x000fe400078e0a07 */
[--C-:B------:R-:W-:Y:S01]  /*5770*/  @!P1 IMAD.IADD R9, R9, 0x1, -R3.reuse ;  /* 0x0000000109099824 */ /* 0x100fe200078e0a03 */
[C---:B------:R-:W-:Y:S01]  /*5780*/  ISETP.GT.U32.AND P3, PT, R3.reuse, R10, PT ;  /* 0x0000000a0300720c */ /* 0x040fe20003f64070 */
[----:B------:R-:W-:Y:S01]  /*5790*/  @!P6 IMAD.IADD R4, R4, 0x1, -R3 ;  /* 0x000000010404e824 */ /* 0x000fe200078e0a03 */
[----:B------:R-:W-:Y:S01]  /*57a0*/  ISETP.GE.AND P1, PT, R2, RZ, PT ;  /* 0x000000ff0200720c */ /* 0x000fe20003f26270 */
[----:B------:R-:W-:Y:S01]  /*57b0*/  IMAD R8, R3, R7, R8 ;  /* 0x0000000703087224 */ /* 0x000fe200078e0208 */
[----:B------:R-:W-:Y:S01]  /*57c0*/  IADD3 R2, R29, 0x21, RZ ;  /* 0x000000211d027810 */ /* 0x000fe20007ffe0ff */
[----:B------:R-:W-:Y:S01]  /*57d0*/  @!P0 IMAD.MOV R9, RZ, RZ, -R9 ;  /* 0x000000ffff098224 */ /* 0x000fe200078e0a09 */
[----:B------:R-:W-:Y:S01]  /*57e0*/  ISETP.GT.U32.AND P6, PT, R3, R4, PT ;  /* 0x000000040300720c */ /* 0x000fe20003fc4070 */
[--C-:B------:R-:W-:Y:S01]  /*57f0*/  @!P4 IMAD.IADD R0, R0, 0x1, -R3.reuse ;  /* 0x000000010000c824 */ /* 0x100fe200078e0a03 */
[----:B------:R-:W-:Y:S01]  /*5800*/  ISETP.GE.AND P0, PT, R5, RZ, PT ;  /* 0x000000ff0500720c */ /* 0x000fe20003f06270 */
[----:B------:R-:W-:Y:S01]  /*5810*/  IMAD.HI.U32 R18, R15, R6, RZ ;  /* 0x000000060f127227 */ /* 0x000fe200078e00ff */
[----:B------:R-:W-:Y:S01]  /*5820*/  IABS R5, R2 ;  /* 0x0000000200057213 */ /* 0x000fe20000000000 */
[----:B------:R-:W-:Y:S01]  /*5830*/  STL [R1+0x1038], R9 ;  /* 0x0010380901007387 */ /* 0x000fe20000100800 */
[----:B------:R-:W-:Y:S01]  /*5840*/  ISETP.GT.U32.AND P4, PT, R3, R0, PT ;  /* 0x000000000300720c */ /* 0x000fe20003f84070 */
[--C-:B------:R-:W-:Y:S01]  /*5850*/  @!P3 IMAD.IADD R10, R10, 0x1, -R3.reuse ;  /* 0x000000010a0ab824 */ /* 0x100fe200078e0a03 */
[----:B------:R-:W-:Y:S01]  /*5860*/  ISETP.GE.AND P3, PT, R2, RZ, PT ;  /* 0x000000ff0200720c */ /* 0x000fe20003f66270 */
[----:B------:R-:W-:Y:S01]  /*5870*/  IMAD.HI.U32 R11, R15, R5, RZ ;  /* 0x000000050f0b7227 */ /* 0x000fe200078e00ff */
[----:B------:R-:W-:Y:S01]  /*5880*/  IADD3 R2, R29, 0x1f, RZ ;  /* 0x0000001f1d027810 */ /* 0x000fe20007ffe0ff */
[----:B------:R0:W-:Y:S02]  /*5890*/  STL [R1+0x103c], R12 ;  /* 0x00103c0c01007387 */ /* 0x0001e40000100800 */
[----:B------:R-:W-:Y:S01]  /*58a0*/  @!P6 IMAD.IADD R4, R4, 0x1, -R3 ;  /* 0x000000010404e824 */ /* 0x000fe200078e0a03 */
[----:B------:R-:W-:Y:S01]  /*58b0*/  ISETP.GT.U32.AND P6, PT, R3, R8, PT ;  /* 0x000000080300720c */ /* 0x000fe20003fc4070 */
[----:B------:R-:W-:Y:S01]  /*58c0*/  IMAD.MOV R11, RZ, RZ, -R11 ;  /* 0x000000ffff0b7224 */ /* 0x000fe200078e0a0b */
[----:B------:R-:W-:Y:S01]  /*58d0*/  IABS R7, R2 ;  /* 0x0000000200077213 */ /* 0x000fe20000000000 */
[----:B------:R-:W-:-:S02]  /*58e0*/  IMAD.MOV.U32 R13, RZ, RZ, R4 ;  /* 0x000000ffff0d7224 */ /* 0x000fc400078e0004 */
[----:B------:R-:W-:Y:S02]  /*58f0*/  IMAD.MOV R18, RZ, RZ, -R18 ;  /* 0x000000ffff127224 */ /* 0x000fe400078e0a12 */
[----:B------:R-:W-:Y:S01]  /*5900*/  IMAD R5, R3, R11, R5 ;  /* 0x0000000b03057224 */ /* 0x000fe200078e0205 */
[----:B0-----:R-:W-:Y:S01]  /*5910*/  IADD3 R12, R29, 0x5, RZ ;  /* 0x000000051d0c7810 */ /* 0x001fe20007ffe0ff */
[----:B------:R-:W-:Y:S02]  /*5920*/  @!P4 IMAD.IADD R0, R0, 0x1, -R3 ;  /* 0x000000010000c824 */ /* 0x000fe400078e0a03 */
[----:B------:R-:W-:Y:S01]  /*5930*/  IMAD.MOV.U32 R4, RZ, RZ, R7 ;  /* 0x000000ffff047224 */ /* 0x000fe200078e0007 */
[----:B------:R-:W-:Y:S01]  /*5940*/  ISETP.GT.U32.AND P4, PT, R3, R5, PT ;  /* 0x000000050300720c */ /* 0x000fe20003f84070 */
[----:B------:R-:W-:Y:S01]  /*5950*/  @!P6 IMAD.IADD R8, R8, 0x1, -R3 ;  /* 0x000000010808e824 */ /* 0x000fe200078e0a03 */
[----:B------:R-:W-:Y:S01]  /*5960*/  IADD3 R7, R29, 0x1d, RZ ;  /* 0x0000001d1d077810 */ /* 0x000fe20007ffe0ff */
[----:B------:R-:W-:Y:S01]  /*5970*/  @!P2 IMAD.MOV R13, RZ, RZ, -R13 ;  /* 0x000000ffff0da224 */ /* 0x000fe200078e0a0d */
[----:B------:R-:W-:Y:S01]  /*5980*/  ISETP.GE.AND P2, PT, R2, RZ, PT ;  /* 0x000000ff0200720c */ /* 0x000fe20003f46270 */
[C---:B------:R-:W-:Y:S01]  /*5990*/  IMAD R2, R3.reuse, R18, R6 ;  /* 0x0000001203027224 */ /* 0x040fe200078e0206 */
[----:B------:R-:W-:Y:S01]  /*59a0*/  ISETP.GT.U32.AND P6, PT, R3, R8, PT ;  /* 0x000000080300720c */ /* 0x000fe20003fc4070 */
[----:B------:R-:W-:Y:S01]  /*59b0*/  IMAD.MOV.U32 R9, RZ, RZ, R0 ;  /* 0x000000ffff097224 */ /* 0x000fe200078e0000 */
[----:B------:R-:W-:Y:S01]  /*59c0*/  IABS R18, R7 ;  /* 0x0000000700127213 */ /* 0x000fe20000000000 */
[----:B------:R-:W-:Y:S01]  /*59d0*/  IMAD.HI.U32 R6, R15, R4, RZ ;  /* 0x000000040f067227 */ /* 0x000fe200078e00ff */
[----:B------:R-:W-:-:S03]  /*59e0*/  IADD3 R0, R29, 0x1c, RZ ;  /* 0x0000001c1d007810 */ /* 0x000fc60007ffe0ff */
[----:B------:R-:W-:Y:S01]  /*59f0*/  @!P1 IMAD.MOV R9, RZ, RZ, -R9 ;  /* 0x000000ffff099224 */ /* 0x000fe200078e0a09 */
[----:B------:R-:W-:Y:S01]  /*5a00*/  ISETP.GT.U32.AND P1, PT, R3, R2, PT ;  /* 0x000000020300720c */ /* 0x000fe20003f24070 */
[----:B------:R-:W-:Y:S01]  /*5a10*/  IMAD.MOV R6, RZ, RZ, -R6 ;  /* 0x000000ffff067224 */ /* 0x000fe200078e0a06 */
[----:B------:R-:W-:Y:S01]  /*5a20*/  IABS R11, R0 ;  /* 0x00000000000b7213 */ /* 0x000fe20000000000 */
[--C-:B------:R-:W-:Y:S02]  /*5a30*/  @!P4 IMAD.IADD R5, R5, 0x1, -R3.reuse ;  /* 0x000000010505c824 */ /* 0x100fe400078e0a03 */
[C---:B------:R-:W-:Y:S01]  /*5a40*/  IMAD R4, R3.reuse, R6, R4 ;  /* 0x0000000603047224 */ /* 0x040fe200078e0204 */
[----:B------:R-:W-:Y:S01]  /*5a50*/  IABS R6, R19 ;  /* 0x0000001300067213 */ /* 0x000fe20000000000 */
[----:B------:R-:W-:Y:S01]  /*5a60*/  @!P6 IMAD.IADD R8, R8, 0x1, -R3 ;  /* 0x000000010808e824 */ /* 0x000fe200078e0a03 */
[C---:B------:R-:W-:Y:S01]  /*5a70*/  ISETP.GT.U32.AND P4, PT, R3.reuse, R5, PT ;  /* 0x000000050300720c */ /* 0x040fe20003f84070 */
[----:B------:R-:W-:Y:S01]  /*5a80*/  @!P5 IMAD.MOV R10, RZ, RZ, -R10 ;  /* 0x000000ffff0ad224 */ /* 0x000fe200078e0a0a */
[----:B------:R-:W-:-:S02]  /*5a90*/  ISETP.GT.U32.AND P6, PT, R3, R4, PT ;  /* 0x000000040300720c */ /* 0x000fc40003fc4070 */
[----:B------:R-:W-:Y:S01]  /*5aa0*/  ISETP.GE.AND P5, PT, R14, RZ, PT ;  /* 0x000000ff0e00720c */ /* 0x000fe20003fa6270 */
[----:B------:R-:W-:Y:S01]  /*5ab0*/  @!P1 IMAD.IADD R2, R2, 0x1, -R3 ;  /* 0x0000000102029824 */ /* 0x000fe200078e0a03 */
[----:B------:R0:W-:Y:S01]  /*5ac0*/  STL [R1+0x1040], R10 ;  /* 0x0010400a01007387 */ /* 0x0001e20000100800 */
[----:B------:R-:W-:-:S03]  /*5ad0*/  IMAD.HI.U32 R14, R15, R6, RZ ;  /* 0x000000060f0e7227 */ /* 0x000fc600078e00ff */
[----:B------:R-:W-:Y:S01]  /*5ae0*/  ISETP.GT.U32.AND P1, PT, R3, R2, PT ;  /* 0x000000020300720c */ /* 0x000fe20003f24070 */
[----:B------:R-:W-:Y:S01]  /*5af0*/  STL [R1+0x190], R13 ;  /* 0x0001900d01007387 */ /* 0x000fe20000100800 */
[----:B------:R-:W-:Y:S02]  /*5b00*/  IMAD.MOV R14, RZ, RZ, -R14 ;  /* 0x000000ffff0e7224 */ /* 0x000fe400078e0a0e */
[--C-:B------:R-:W-:Y:S01]  /*5b10*/  @!P4 IMAD.IADD R5, R5, 0x1, -R3.reuse ;  /* 0x000000010505c824 */ /* 0x100fe200078e0a03 */
[----:B------:R1:W-:Y:S01]  /*5b20*/  STL [R1+0x1a8], R9 ;  /* 0x0001a80901007387 */ /* 0x0003e20000100800 */
[----:B------:R-:W-:Y:S01]  /*5b30*/  @!P6 IMAD.IADD R4, R4, 0x1, -R3 ;  /* 0x000000010404e824 */ /* 0x000fe200078e0a03 */
[----:B------:R-:W-:Y:S01]  /*5b40*/  ISETP.GE.AND P4, PT, R7, RZ, PT ;  /* 0x000000ff0700720c */ /* 0x000fe20003f86270 */
[----:B------:R-:W-:Y:S01]  /*5b50*/  IMAD R6, R3, R14, R6 ;  /* 0x0000000e03067224 */ /* 0x000fe200078e0206 */
[----:B------:R-:W-:Y:S01]  /*5b60*/  IADD3 R14, R29, 0x19, RZ ;  /* 0x000000191d0e7810 */ /* 0x000fe20007ffe0ff */
[----:B0-----:R-:W-:Y:S01]  /*5b70*/  IMAD.MOV.U32 R10, RZ, RZ, R5 ;  /* 0x000000ffff0a7224 */ /* 0x001fe200078e0005 */
[----:B------:R-:W-:-:S02]  /*5b80*/  ISETP.GT.U32.AND P6, PT, R3, R4, PT ;  /* 0x000000040300720c */ /* 0x000fc40003fc4070 */
[----:B------:R-:W-:Y:S01]  /*5b90*/  @!P1 IMAD.IADD R2, R2, 0x1, -R3 ;  /* 0x0000000102029824 */ /* 0x000fe200078e0a03 */
[----:B------:R-:W-:Y:S01]  /*5ba0*/  ISETP.GT.U32.AND P1, PT, R3, R6, PT ;  /* 0x000000060300720c */ /* 0x000fe20003f24070 */
[----:B-1----:R-:W-:Y:S01]  /*5bb0*/  IMAD.MOV.U32 R9, RZ, RZ, R8 ;  /* 0x000000ffff097224 */ /* 0x002fe200078e0008 */
[----:B------:R-:W-:Y:S01]  /*5bc0*/  IABS R5, R20 ;  /* 0x0000001400057213 */ /* 0x000fe20000000000 */
[----:B------:R-:W-:Y:S01]  /*5bd0*/  IMAD.HI.U32 R8, R15, R18, RZ ;  /* 0x000000120f087227 */ /* 0x000fe200078e00ff */
[----:B------:R-:W-:-:S03]  /*5be0*/  IADD3 R13, R29, 0x6, RZ ;  /* 0x000000061d0d7810 */ /* 0x000fc60007ffe0ff */
[----:B------:R-:W-:Y:S01]  /*5bf0*/  @!P0 IMAD.MOV R9, RZ, RZ, -R9 ;  /* 0x000000ffff098224 */ /* 0x000fe200078e0a09 */
[----:B------:R-:W-:Y:S01]  /*5c00*/  ISETP.GE.AND P0, PT, R19, RZ, PT ;  /* 0x000000ff1300720c */ /* 0x000fe20003f06270 */
[----:B------:R-:W-:Y:S02]  /*5c10*/  IMAD.MOV R8, RZ, RZ, -R8 ;  /* 0x000000ffff087224 */ /* 0x000fe400078e0a08 */
[----:B------:R-:W-:Y:S01]  /*5c20*/  IMAD.HI.U32 R19, R15, R11, RZ ;  /* 0x0000000b0f137227 */ /* 0x000fe200078e00ff */
[----:B------:R0:W-:Y:S03]  /*5c30*/  STL [R1+0x198], R9 ;  /* 0x0001980901007387 */ /* 0x0001e60000100800 */
[----:B------:R-:W-:Y:S01]  /*5c40*/  IMAD R18, R3, R8, R18 ;  /* 0x0000000803127224 */ /* 0x000fe200078e0212 */
[----:B------:R-:W-:Y:S01]  /*5c50*/  IABS R8, R14 ;  /* 0x0000000e00087213 */ /* 0x000fe20000000000 */
[----:B------:R-:W-:-:S02]  /*5c60*/  IMAD.MOV R7, RZ, RZ, -R19 ;  /* 0x000000ffff077224 */ /* 0x000fc400078e0a13 */
[----:B------:R-:W-:Y:S01]  /*5c70*/  @!P3 IMAD.MOV R10, RZ, RZ, -R10 ;  /* 0x000000ffff0ab224 */ /* 0x000fe200078e0a0a */
[C---:B------:R-:W-:Y:S01]  /*5c80*/  ISETP.GT.U32.AND P3, PT, R3.reuse, R18, PT ;  /* 0x000000120300720c */ /* 0x040fe20003f64070 */
[----:B------:R-:W-:Y:S02]  /*5c90*/  IMAD R11, R3, R7, R11 ;  /* 0x00000007030b7224 */ /* 0x000fe400078e020b */
[----:B0-----:R-:W-:Y:S01]  /*5ca0*/  IMAD.MOV.U32 R9, RZ, RZ, R2 ;  /* 0x000000ffff097224 */ /* 0x001fe200078e0002 */
[----:B------:R-:W-:Y:S01]  /*5cb0*/  IADD3 R2, R29, 0x1b, RZ ;  /* 0x0000001b1d027810 */ /* 0x000fe20007ffe0ff */
[----:B------:R-:W-:Y:S01]  /*5cc0*/  @!P6 IMAD.IADD R4, R4, 0x1, -R3 ;  /* 0x000000010404e824 */ /* 0x000fe200078e0a03 */
[C---:B------:R-:W-:Y:S01]  /*5cd0*/  ISETP.GT.U32.AND P6, PT, R3.reuse, R11, PT ;  /* 0x0000000b0300720c */ /* 0x040fe20003fc4070 */
[----:B------:R-:W-:Y:S01]  /*5ce0*/  @!P5 IMAD.MOV R9, RZ, RZ, -R9 ;  /* 0x000000ffff09d224 */ /* 0x000fe200078e0a09 */
[----:B------:R-:W-:Y:S01]  /*5cf0*/  ISETP.GE.AND P5, PT, R0, RZ, PT ;  /* 0x000000ff0000720c */ /* 0x000fe20003fa6270 */
[--C-:B------:R-:W-:Y:S01]  /*5d00*/  @!P1 IMAD.IADD R6, R6, 0x1, -R3.reuse ;  /* 0x0000000106069824 */ /* 0x100fe200078e0a03 */
[----:B------:R-:W-:Y:S01]  /*5d10*/  IABS R0, R2 ;  /* 0x0000000200007213 */ /* 0x000fe20000000000 */
[----:B------:R-:W-:Y:S01]  /*5d20*/  IMAD.MOV.U32 R7, RZ, RZ, R4 ;  /* 0x000000ffff077224 */ /* 0x000fe200078e0004 */
[----:B------:R-:W-:Y:S01]  /*5d30*/  ISETP.GE.AND P1, PT, R2, RZ, PT ;  /* 0x000000ff0200720c */ /* 0x000fe20003f26270 */
[--C-:B------:R-:W-:Y:S01]  /*5d40*/  @!P3 IMAD.IADD R18, R18, 0x1, -R3.reuse ;  /* 0x000000011212b824 */ /* 0x100fe200078e0a03 */
[----:B------:R-:W-:Y:S01]  /*5d50*/  ISETP.GT.U32.AND P3, PT, R3, R6, PT ;  /* 0x000000060300720c */ /* 0x000fe20003f64070 */
[----:B------:R-:W-:Y:S01]  /*5d60*/  IMAD.HI.U32 R2, R15, R0, RZ ;  /* 0x000000000f027227 */ /* 0x000fe200078e00ff */
[----:B------:R-:W-:Y:S03]  /*5d70*/  STL [R1+0x14c], R10 ;  /* 0x00014c0a01007387 */ /* 0x000fe60000100800 */
[----:B------:R-:W-:Y:S01]  /*5d80*/  IMAD.MOV R2, RZ, RZ, -R2 ;  /* 0x000000ffff027224 */ /* 0x000fe200078e0a02 */
[----:B------:R0:W-:Y:S01]  /*5d90*/  STL [R1+0x16c], R9 ;  /* 0x00016c0901007387 */ /* 0x0001e20000100800 */
[----:B------:R-:W-:Y:S01]  /*5da0*/  @!P6 IMAD.IADD R11, R11, 0x1, -R3 ;  /* 0x000000010b0be824 */ /* 0x000fe200078e0a03 */
[----:B------:R-:W-:Y:S01]  /*5db0*/  ISETP.GT.U32.AND P6, PT, R3, R18, PT ;  /* 0x000000120300720c */ /* 0x000fe20003fc4070 */
[----:B------:R-:W-:-:S04]  /*5dc0*/  IMAD.HI.U32 R4, R15, R5, RZ ;  /* 0x000000050f047227 */ /* 0x000fc800078e00ff */
[----:B------:R-:W-:Y:S01]  /*5dd0*/  IMAD R0, R3, R2, R0 ;  /* 0x0000000203007224 */ /* 0x000fe200078e0200 */
[----:B------:R-:W-:Y:S01]  /*5de0*/  IADD3 R2, R29, 0x18, RZ ;  /* 0x000000181d027810 */ /* 0x000fe20007ffe0ff */
[----:B------:R-:W-:Y:S02]  /*5df0*/  IMAD.MOV R4, RZ, RZ, -R4 ;  /* 0x000000ffff047224 */ /* 0x000fe400078e0a04 */
[----:B------:R-:W-:Y:S01]  /*5e00*/  @!P3 IMAD.IADD R6, R6, 0x1, -R3 ;  /* 0x000000010606b824 */ /* 0x000fe200078e0a03 */
[C---:B------:R-:W-:Y:S01]  /*5e10*/  ISETP.GT.U32.AND P3, PT, R3.reuse, R0, PT ;  /* 0x000000000300720c */ /* 0x040fe20003f64070 */
[----:B------:R-:W-:Y:S01]  /*5e20*/  IMAD R5, R3, R4, R5 ;  /* 0x0000000403057224 */ /* 0x000fe200078e0205 */
[----:B------:R-:W-:Y:S01]  /*5e30*/  IABS R19, R2 ;  /* 0x0000000200137213 */ /* 0x000fe20000000000 */
[----:B------:R-:W-:Y:S01]  /*5e40*/  @!P6 IMAD.IADD R18, R18, 0x1, -R3 ;  /* 0x000000011212e824 */ /* 0x000fe200078e0a03 */
[----:B------:R-:W-:Y:S01]  /*5e50*/  IADD3 R4, R29, 0x17, RZ ;  /* 0x000000171d047810 */ /* 0x000fe20007ffe0ff */
[----:B------:R-:W-:Y:S01]  /*5e60*/  @!P2 IMAD.MOV R7, RZ, RZ, -R7 ;  /* 0x000000ffff07a224 */ /* 0x000fe200078e0a07 */
[C---:B------:R-:W-:Y:S01]  /*5e70*/  ISETP.GT.U32.AND P6, PT, R3.reuse, R5, PT ;  /* 0x000000050300720c */ /* 0x040fe20003fc4070 */
[----:B0-----:R-:W-:Y:S01]  /*5e80*/  IMAD.MOV.U32 R9, RZ, RZ, R6 ;  /* 0x000000ffff097224 */ /* 0x001fe200078e0006 */
[----:B------:R-:W-:Y:S01]  /*5e90*/  ISETP.GT.U32.AND P2, PT, R3, R11, PT ;  /* 0x0000000b0300720c */ /* 0x000fe20003f44070 */
[----:B------:R-:W-:Y:S01]  /*5ea0*/  IMAD.MOV.U32 R6, RZ, RZ, R19 ;  /* 0x000000ffff067224 */ /* 0x000fe200078e0013 */
[----:B------:R0:W-:Y:S01]  /*5eb0*/  STL [R1+0x174], R7 ;  /* 0x0001740701007387 */ /* 0x0001e20000100800 */
[----:B------:R-:W-:Y:S01]  /*5ec0*/  @!P0 IMAD.MOV R9, RZ, RZ, -R9 ;  /* 0x000000ffff098224 */ /* 0x000fe200078e0a09 */
[----:B------:R-:W-:Y:S01]  /*5ed0*/  ISETP.GE.AND P0, PT, R14, RZ, PT ;  /* 0x000000ff0e00720c */ /* 0x000fe20003f06270 */
[----:B------:R-:W-:-:S02]  /*5ee0*/  @!P3 IMAD.IADD R0, R0, 0x1, -R3 ;  /* 0x000000010000b824 */ /* 0x000fc400078e0a03 */
[----:B------:R-:W-:Y:S01]  /*5ef0*/  IMAD.HI.U32 R14, R15, R6, RZ ;  /* 0x000000060f0e7227 */ /* 0x000fe200078e00ff */
[----:B------:R1:W-:Y:S02]  /*5f00*/  STL [R1+0x154], R9 ;  /* 0x0001540901007387 */ /* 0x0003e40000100800 */
[----:B------:R-:W-:Y:S01]  /*5f10*/  ISETP.GT.U32.AND P3, PT, R3, R0, PT ;  /* 0x000000000300720c */ /* 0x000fe20003f64070 */
[----:B------:R-:W-:Y:S02]  /*5f20*/  @!P6 IMAD.IADD R5, R5, 0x1, -R3 ;  /* 0x000000010505e824 */ /* 0x000fe400078e0a03 */
[----:B0-----:R-:W-:-:S03]  /*5f30*/  IMAD.HI.U32 R7, R15, R8, RZ ;  /* 0x000000080f077227 */ /* 0x001fc600078e00ff */
[----:B------:R-:W-:Y:S01]  /*5f40*/  ISETP.GT.U32.AND P6, PT, R3, R5, PT ;  /* 0x000000050300720c */ /* 0x000fe20003fc4070 */
[----:B------:R-:W-:Y:S02]  /*5f50*/  IMAD.MOV R7, RZ, RZ, -R7 ;  /* 0x000000ffff077224 */ /* 0x000fe400078e0a07 */
[----:B------:R-:W-:Y:S01]  /*5f60*/  IMAD.MOV.U32 R10, RZ, RZ, R18 ;  /* 0x000000ffff0a7224 */ /* 0x000fe200078e0012 */
[----:B------:R-:W-:Y:S01]  /*5f70*/  IADD3 R18, R29, 0x16, RZ ;  /* 0x000000161d127810 */ /* 0x000fe20007ffe0ff */
[----:B------:R-:W-:Y:S02]  /*5f80*/  IMAD R8, R3, R7, R8 ;  /* 0x0000000703087224 */ /* 0x000fe400078e0208 */
[----:B------:R-:W-:Y:S02]  /*5f90*/  IMAD.MOV R14, RZ, RZ, -R14 ;  /* 0x000000ffff0e7224 */ /* 0x000fe400078e0a0e */
[--C-:B------:R-:W-:Y:S01]  /*5fa0*/  @!P2 IMAD.IADD R11, R11, 0x1, -R3.reuse ;  /* 0x000000010b0ba824 */ /* 0x100fe200078e0a03 */
[----:B------:R-:W-:Y:S01]  /*5fb0*/  ISETP.GE.AND P2, PT, R20, RZ, PT ;  /* 0x000000ff1400720c */ /* 0x000fe20003f46270 */
[----:B------:R-:W-:Y:S01]  /*5fc0*/  @!P3 IMAD.IADD R0, R0, 0x1, -R3 ;  /* 0x000000010000b824 */ /* 0x000fe200078e0a03 */
[----:B------:R-:W-:Y:S01]  /*5fd0*/  IABS R20, R4 ;  /* 0x0000000400147213 */ /* 0x000fe20000000000 */
[----:B------:R-:W-:Y:S01]  /*5fe0*/  @!P4 IMAD.MOV R10, RZ, RZ, -R10 ;  /* 0x000000ffff0ac224 */ /* 0x000fe200078e0a0a */
[----:B------:R-:W-:Y:S01]  /*5ff0*/  ISETP.GE.AND P3, PT, R4, RZ, PT ;  /* 0x000000ff0400720c */ /* 0x000fe20003f66270 */
[C---:B------:R-:W-:Y:S01]  /*6000*/  IMAD R4, R3.reuse, R14, R6 ;  /* 0x0000000e03047224 */ /* 0x040fe200078e0206 */
[----:B------:R-:W-:Y:S01]  /*6010*/  ISETP.GT.U32.AND P4, PT, R3, R8, PT ;  /* 0x000000080300720c */ /* 0x000fe20003f84070 */
[----:B-1----:R-:W-:Y:S01]  /*6020*/  IMAD.MOV.U32 R9, RZ, RZ, R11 ;  /* 0x000000ffff097224 */ /* 0x002fe200078e000b */
[----:B------:R-:W-:Y:S01]  /*6030*/  STL [R1+0x10c], R10 ;  /* 0x00010c0a01007387 */ /* 0x000fe20000100800 */
[----:B------:R-:W-:Y:S01]  /*6040*/  @!P6 IMAD.IADD R5, R5, 0x1, -R3 ;  /* 0x000000010505e824 */ /* 0x000fe200078e0a03 */
[----:B------:R-:W-:Y:S01]  /*6050*/  ISETP.GT.U32.AND P6, PT, R3, R4, PT ;  /* 0x000000040300720c */ /* 0x000fe20003fc4070 */
[----:B------:R-:W-:Y:S01]  /*6060*/  @!P5 IMAD.MOV R9, RZ, RZ, -R9 ;  /* 0x000000ffff09d224 */ /* 0x000fe200078e0a09 */
[----:B------:R-:W-:Y:S01]  /*6070*/  ISETP.GE.AND P5, PT, R2, RZ, PT ;  /* 0x000000ff0200720c */ /* 0x000fe20003fa6270 */
[----:B------:R-:W-:Y:S01]  /*6080*/  IMAD.HI.U32 R7, R15, R20, RZ ;  /* 0x000000140f077227 */ /* 0x000fe200078e00ff */
[----:B------:R-:W-:-:S02]  /*6090*/  IADD3 R2, R29, 0x15, RZ ;  /* 0x000000151d027810 */ /* 0x000fc40007ffe0ff */
[----:B------:R0:W-:Y:S01]  /*60a0*/  STL [R1+0x114], R9 ;  /* 0x0001140901007387 */ /* 0x0001e20000100800 */
[----:B------:R-:W-:Y:S01]  /*60b0*/  IMAD.MOV R7, RZ, RZ, -R7 ;  /* 0x000000ffff077224 */ /* 0x000fe200078e0a07 */
[----:B------:R-:W-:Y:S01]  /*60c0*/  IABS R14, R2 ;  /* 0x00000002000e7213 */ /* 0x000fe20000000000 */
[--C-:B------:R-:W-:Y:S01]  /*60d0*/  @!P4 IMAD.IADD R8, R8, 0x1, -R3.reuse ;  /* 0x000000010808c824 */ /* 0x100fe200078e0a03 */
[----:B------:R-:W-:Y:S01]  /*60e0*/  ISETP.GE.AND P4, PT, R18, RZ, PT ;  /* 0x000000ff1200720c */ /* 0x000fe20003f86270 */
[C---:B------:R-:W-:Y:S01]  /*60f0*/  IMAD R20, R3.reuse, R7, R20 ;  /* 0x0000000703147224 */ /* 0x040fe200078e0214 */
[----:B------:R-:W-:Y:S01]  /*6100*/  IABS R18, R18 ;  /* 0x0000001200127213 */ /* 0x000fe20000000000 */
[----:B------:R-:W-:Y:S01]  /*6110*/  @!P6 IMAD.IADD R4, R4, 0x1, -R3 ;  /* 0x000000010404e824 */ /* 0x000fe200078e0a03 */
[----:B------:R-:W-:Y:S01]  /*6120*/  ISETP.GT.U32.AND P6, PT, R3, R8, PT ;  /* 0x000000080300720c */ /* 0x000fe20003fc4070 */
[----:B0-----:R-:W-:Y:S01]  /*6130*/  IMAD.MOV.U32 R9, RZ, RZ, R0 ;  /* 0x000000ffff097224 */ /* 0x001fe200078e0000 */
[----:B------:R-:W-:Y:S01]  /*6140*/  IADD3 R11, R29, 0x14, RZ ;  /* 0x000000141d0b7810 */ /* 0x000fe20007ffe0ff */
[----:B------:R-:W-:Y:S01]  /*6150*/  IMAD.HI.U32 R19, R15, R18, RZ ;  /* 0x000000120f137227 */ /* 0x000fe200078e00ff */
[----:B------:R-:W-:-:S02]  /*6160*/  IABS R6, R21 ;  /* 0x0000001500067213 */ /* 0x000fc40000000000 */
[----:B------:R-:W-:Y:S01]  /*6170*/  IABS R7, R11 ;  /* 0x0000000b00077213 */ /* 0x000fe20000000000 */
[----:B------:R-:W-:Y:S01]  /*6180*/  @!P1 IMAD.MOV R9, RZ, RZ, -R9 ;  /* 0x000000ffff099224 */ /* 0x000fe200078e0a09 */
[----:B------:R-:W-:Y:S01]  /*6190*/  ISETP.GT.U32.AND P1, PT, R3, R4, PT ;  /* 0x000000040300720c */ /* 0x000fe20003f24070 */
[----:B------:R-:W-:-:S03]  /*61a0*/  IMAD.HI.U32 R0, R15, R14, RZ ;  /* 0x0000000e0f007227 */ /* 0x000fc600078e00ff */
[----:B------:R0:W-:Y:S01]  /*61b0*/  STL [R1+0x108], R9 ;  /* 0x0001080901007387 */ /* 0x0001e20000100800 */
[----:B------:R-:W-:Y:S02]  /*61c0*/  IMAD.MOV R0, RZ, RZ, -R0 ;  /* 0x000000ffff007224 */ /* 0x000fe400078e0a00 */
[----:B------:R-:W-:Y:S02]  /*61d0*/  @!P6 IMAD.IADD R8, R8, 0x1, -R3 ;  /* 0x000000010808e824 */ /* 0x000fe400078e0a03 */
[----:B------:R-:W-:Y:S01]  /*61e0*/  IMAD R14, R3, R0, R14 ;  /* 0x00000000030e7224 */ /* 0x000fe200078e020e */
[----:B------:R-:W-:-:S03]  /*61f0*/  IADD3 R0, R29, 0x12, RZ ;  /* 0x000000121d007810 */ /* 0x000fc60007ffe0ff */
[----:B------:R-:W-:Y:S01]  /*6200*/  @!P1 IMAD.IADD R4, R4, 0x1, -R3 ;  /* 0x0000000104049824 */ /* 0x000fe200078e0a03 */
[C---:B------:R-:W-:Y:S01]  /*6210*/  ISETP.GT.U32.AND P1, PT, R3.reuse, R14, PT ;  /* 0x0000000e0300720c */ /* 0x040fe20003f24070 */
[----:B0-----:R-:W-:Y:S02]  /*6220*/  IMAD.MOV.U32 R9, RZ, RZ, R5 ;  /* 0x000000ffff097224 */ /* 0x001fe400078e0005 */
[----:B------:R-:W-:Y:S02]  /*6230*/  IMAD.MOV R5, RZ, RZ, -R19 ;  /* 0x000000ffff057224 */ /* 0x000fe400078e0a13 */
[----:B------:R-:W-:Y:S01]  /*6240*/  @!P2 IMAD.MOV R9, RZ, RZ, -R9 ;  /* 0x000000ffff09a224 */ /* 0x000fe200078e0a09 */
[C---:B------:R-:W-:Y:S01]  /*6250*/  ISETP.GT.U32.AND P2, PT, R3.reuse, R20, PT ;  /* 0x000000140300720c */ /* 0x040fe20003f44070 */
[----:B------:R-:W-:Y:S02]  /*6260*/  IMAD R18, R3, R5, R18 ;  /* 0x0000000503127224 */ /* 0x000fe400078e0212 */
[----:B------:R-:W-:Y:S01]  /*6270*/  IMAD.HI.U32 R19, R15, R7, RZ ;  /* 0x000000070f137227 */ /* 0x000fe200078e00ff */
[----:B------:R0:W-:Y:S02]  /*6280*/  STL [R1+0x104], R9 ;  /* 0x0001040901007387 */ /* 0x0001e40000100800 */
[----:B------:R-:W-:Y:S01]  /*6290*/  ISETP.GT.U32.AND P6, PT, R3, R18, PT ;  /* 0x000000120300720c */ /* 0x000fe20003fc4070 */
[----:B------:R-:W-:-:S04]  /*62a0*/  IMAD.HI.U32 R5, R15, R6, RZ ;  /* 0x000000060f057227 */ /* 0x000fc800078e00ff */
[----:B------:R-:W-:Y:S02]  /*62b0*/  IMAD.MOV R19, RZ, RZ, -R19 ;  /* 0x000000ffff137224 */ /* 0x000fe400078e0a13 */
[--C-:B------:R-:W-:Y:S01]  /*62c0*/  @!P2 IMAD.IADD R20, R20, 0x1, -R3.reuse ;  /* 0x000000011414a824 */ /* 0x100fe200078e0a03 */
[----:B------:R-:W-:Y:S01]  /*62d0*/  ISETP.GE.AND P2, PT, R2, RZ, PT ;  /* 0x000000ff0200720c */ /* 0x000fe20003f46270 */
[----:B0-----:R-:W-:Y:S01]  /*62e0*/  IMAD.MOV.U32 R9, RZ, RZ, R8 ;  /* 0x000000ffff097224 */ /* 0x001fe200078e0008 */
[----:B------:R-:W-:Y:S01]  /*62f0*/  IABS R2, R0 ;  /* 0x0000000000027213 */ /* 0x000fe20000000000 */
[--C-:B------:R-:W-:Y:S02]  /*6300*/  @!P1 IMAD.IADD R14, R14, 0x1, -R3.reuse ;  /* 0x000000010e0e9824 */ /* 0x100fe400078e0a03 */
[----:B------:R-:W-:Y:S01]  /*6310*/  @!P6 IMAD.IADD R18, R18, 0x1, -R3 ;  /* 0x000000011212e824 */ /* 0x000fe200078e0a03 */
[----:B------:R-:W-:Y:S01]  /*6320*/  ISETP.GT.U32.AND P6, PT, R3, R20, PT ;  /* 0x000000140300720c */ /* 0x000fe20003fc4070 */
[----:B------:R-:W-:-:S02]  /*6330*/  IMAD.MOV R5, RZ, RZ, -R5 ;  /* 0x000000ffff057224 */ /* 0x000fc400078e0a05 */
[C---:B------:R-:W-:Y:S01]  /*6340*/  IMAD R7, R3.reuse, R19, R7 ;  /* 0x0000001303077224 */ /* 0x040fe200078e0207 */
[C---:B------:R-:W-:Y:S01]  /*6350*/  ISETP.GT.U32.AND P1, PT, R3.reuse, R18, PT ;  /* 0x000000120300720c */ /* 0x040fe20003f24070 */
[----:B------:R-:W-:Y:S02]  /*6360*/  IMAD.MOV.U32 R8, RZ, RZ, R4 ;  /* 0x000000ffff087224 */ /* 0x000fe400078e0004 */
[----:B------:R-:W-:Y:S01]  /*6370*/  @!P0 IMAD.MOV R9, RZ, RZ, -R9 ;  /* 0x000000ffff098224 */ /* 0x000fe200078e0a09 */
[----:B------:R-:W-:Y:S01]  /*6380*/  ISETP.GT.U32.AND P0, PT, R3, R14, PT ;  /* 0x0000000e0300720c */ /* 0x000fe20003f04070 */
[----:B------:R-:W-:-:S03]  /*6390*/  IMAD.HI.U32 R19, R15, R2, RZ ;  /* 0x000000020f137227 */ /* 0x000fc600078e00ff */
[----:B------:R0:W-:Y:S01]  /*63a0*/  STL [R1+0xbc], R9 ;  /* 0x0000bc0901007387 */ /* 0x0001e20000100800 */
[----:B------:R-:W-:Y:S01]  /*63b0*/  IMAD R6, R3, R5, R6 ;  /* 0x0000000503067224 */ /* 0x000fe200078e0206 */
[----:B------:R-:W-:Y:S01]  /*63c0*/  IADD3 R5, R29, 0x11, RZ ;  /* 0x000000111d057810 */ /* 0x000fe20007ffe0ff */
[----:B------:R-:W-:Y:S01]  /*63d0*/  @!P5 IMAD.MOV R8, RZ, RZ, -R8 ;  /* 0x000000ffff08d224 */ /* 0x000fe200078e0a08 */
[C---:B------:R-:W-:Y:S01]  /*63e0*/  ISETP.GT.U32.AND P5, PT, R3.reuse, R7, PT ;  /* 0x000000070300720c */ /* 0x040fe20003fa4070 */
[----:B------:R-:W-:Y:S01]  /*63f0*/  IMAD.MOV R19, RZ, RZ, -R19 ;  /* 0x000000ffff137224 */ /* 0x000fe200078e0a13 */
[----:B------:R-:W-:Y:S01]  /*6400*/  IABS R4, R5 ;  /* 0x0000000500047213 */ /* 0x000fe20000000000 */
[----:B------:R-:W-:Y:S01]  /*6410*/  @!P6 IMAD.IADD R20, R20, 0x1, -R3 ;  /* 0x000000011414e824 */ /* 0x000fe200078e0a03 */
[C---:B------:R-:W-:Y:S01]  /*6420*/  ISETP.GT.U32.AND P6, PT, R3.reuse, R6, PT ;  /* 0x000000060300720c */ /* 0x040fe20003fc4070 */
[----:B------:R-:W-:Y:S01]  /*6430*/  IMAD R2, R3, R19, R2 ;  /* 0x0000001303027224 */ /* 0x000fe200078e0202 */
[----:B------:R1:W-:Y:S01]  /*6440*/  STL [R1+0xc4], R8 ;  /* 0x0000c40801007387 */ /* 0x0003e20000100800 */
[----:B0-----:R-:W-:Y:S01]  /*6450*/  IMAD.MOV.U32 R9, RZ, RZ, R20 ;  /* 0x000000ffff097224 */ /* 0x001fe200078e0014 */
[----:B------:R-:W-:Y:S01]  /*6460*/  IADD3 R20, R29, 0xb, RZ ;  /* 0x0000000b1d147810 */ /* 0x000fe20007ffe0ff */
[----:B------:R-:W-:-:S04]  /*6470*/  IMAD.HI.U32 R19, R15, R4, RZ ;  /* 0x000000040f137227 */ /* 0x000fc800078e00ff */
[----:B------:R-:W-:Y:S01]  /*6480*/  @!P0 IMAD.IADD R14, R14, 0x1, -R3 ;  /* 0x000000010e0e8824 */ /* 0x000fe200078e0a03 */
[----:B------:R-:W-:Y:S01]  /*6490*/  ISETP.GT.U32.AND P0, PT, R3, R2, PT ;  /* 0x000000020300720c */ /* 0x000fe20003f04070 */
[----:B------:R-:W-:Y:S01]  /*64a0*/  @!P3 IMAD.MOV R9, RZ, RZ, -R9 ;  /* 0x000000ffff09b224 */ /* 0x000fe200078e0a09 */
[----:B-1----:R-:W-:Y:S01]  /*64b0*/  IADD3 R8, R29, 0x10, RZ ;  /* 0x000000101d087810 */ /* 0x002fe20007ffe0ff */
[----:B------:R-:W-:Y:S01]  /*64c0*/  @!P5 IMAD.IADD R7, R7, 0x1, -R3 ;  /* 0x000000010707d824 */ /* 0x000fe200078e0a03 */
[----:B------:R-:W-:Y:S01]  /*64d0*/  ISETP.GE.AND P5, PT, R21, RZ, PT ;  /* 0x000000ff1500720c */ /* 0x000fe20003fa6270 */
[----:B------:R-:W-:Y:S01]  /*64e0*/  IMAD.MOV R19, RZ, RZ, -R19 ;  /* 0x000000ffff137224 */ /* 0x000fe200078e0a13 */
[----:B------:R0:W-:Y:S01]  /*64f0*/  STL [R1+0x2c], R9 ;  /* 0x00002c0901007387 */ /* 0x0001e20000100800 */
[--C-:B------:R-:W-:Y:S01]  /*6500*/  @!P6 IMAD.IADD R6, R6, 0x1, -R3.reuse ;  /* 0x000000010606e824 */ /* 0x100fe200078e0a03 */
[C---:B------:R-:W-:Y:S01]  /*6510*/  ISETP.GT.U32.AND P6, PT, R3.reuse, R7, PT ;  /* 0x000000070300720c */ /* 0x040fe20003fc4070 */
[----:B------:R-:W-:Y:S01]  /*6520*/  IMAD R4, R3, R19, R4 ;  /* 0x0000001303047224 */ /* 0x000fe200078e0204 */
[----:B------:R-:W-:Y:S01]  /*6530*/  IABS R21, R26 ;  /* 0x0000001a00157213 */ /* 0x000fe20000000000 */
[--C-:B------:R-:W-:Y:S01]  /*6540*/  @!P1 IMAD.IADD R18, R18, 0x1, -R3.reuse ;  /* 0x0000000112129824 */ /* 0x100fe200078e0a03 */
[----:B------:R-:W-:Y:S01]  /*6550*/  ISETP.GE.AND P1, PT, R11, RZ, PT ;  /* 0x000000ff0b00720c */ /* 0x000fe20003f26270 */
[----:B------:R-:W-:Y:S01]  /*6560*/  @!P0 IMAD.IADD R2, R2, 0x1, -R3 ;  /* 0x0000000102028824 */ /* 0x000fe200078e0a03 */
[----:B------:R-:W-:Y:S01]  /*6570*/  IABS R11, R8 ;  /* 0x00000008000b7213 */ /* 0x000fe20000000000 */
[----:B------:R-:W-:Y:S01]  /*6580*/  IMAD.MOV.U32 R10, RZ, RZ, R18 ;  /* 0x000000ffff0a7224 */ /* 0x000fe200078e0012 */
[----:B------:R-:W-:Y:S01]  /*6590*/  ISETP.GE.AND P0, PT, R0, RZ, PT ;  /* 0x000000ff0000720c */ /* 0x000fe20003f06270 */
[----:B0-----:R-:W-:Y:S01]  /*65a0*/  IMAD.MOV.U32 R9, RZ, RZ, R14 ;  /* 0x000000ffff097224 */ /* 0x001fe200078e000e */
[C---:B------:R-:W-:Y:S01]  /*65b0*/  ISETP.GT.U32.AND P3, PT, R3.reuse, R6, PT ;  /* 0x000000060300720c */ /* 0x040fe20003f64070 */
[----:B------:R-:W-:Y:S01]  /*65c0*/  @!P4 IMAD.MOV R10, RZ, RZ, -R10 ;  /* 0x000000ffff0ac224 */ /* 0x000fe200078e0a0a */
[C---:B------:R-:W-:Y:S01]  /*65d0*/  ISETP.GT.U32.AND P4, PT, R3.reuse, R2, PT ;  /* 0x000000020300720c */ /* 0x040fe20003f84070 */
[----:B------:R-:W-:Y:S01]  /*65e0*/  @!P2 IMAD.MOV R9, RZ, RZ, -R9 ;  /* 0x000000ffff09a224 */ /* 0x000fe200078e0a09 */
[----:B------:R-:W-:Y:S01]  /*65f0*/  ISETP.GT.U32.AND P2, PT, R3, R4, PT ;  /* 0x000000040300720c */ /* 0x000fe20003f44070 */
[----:B------:R-:W-:Y:S01]  /*6600*/  IMAD.HI.U32 R18, R15, R11, RZ ;  /* 0x0000000b0f127227 */ /* 0x000fe200078e00ff */
[----:B------:R-:W-:Y:S01]  /*6610*/  STL [R1+0x30], R10 ;  /* 0x0000300a01007387 */ /* 0x000fe20000100800 */
[----:B------:R-:W-:-:S02]  /*6620*/  IADD3 R0, R29, 0xc, RZ ;  /* 0x0000000c1d007810 */ /* 0x000fc40007ffe0ff */
[--C-:B------:R-:W-:Y:S01]  /*6630*/  @!P6 IMAD.IADD R7, R7, 0x1, -R3.reuse ;  /* 0x000000010707e824 */ /* 0x100fe200078e0a03 */
[----:B------:R0:W-:Y:S01]  /*6640*/  STL [R1+0x34], R9 ;  /* 0x0000340901007387 */ /* 0x0001e20000100800 */
[----:B------:R-:W-:Y:S01]  /*6650*/  IMAD.MOV R18, RZ, RZ, -R18 ;  /* 0x000000ffff127224 */ /* 0x000fe200078e0a12 */
[----:B------:R-:W-:Y:S01]  /*6660*/  ISETP.GE.AND P6, PT, R5, RZ, PT ;  /* 0x000000ff0500720c */ /* 0x000fe20003fc6270 */
[----:B------:R-:W-:Y:S01]  /*6670*/  @!P3 IMAD.IADD R6, R6, 0x1, -R3 ;  /* 0x000000010606b824 */ /* 0x000fe200078e0a03 */
[----:B------:R-:W-:Y:S01]  /*6680*/  ISETP.GE.AND P3, PT, R8, RZ, PT ;  /* 0x000000ff0800720c */ /* 0x000fe20003f66270 */
[----:B------:R-:W-:Y:S01]  /*6690*/  IMAD R5, R3, R18, R11 ;  /* 0x0000001203057224 */ /* 0x000fe200078e020b */
[C---:B------:R-:W-:Y:S01]  /*66a0*/  IADD3 R11, R29.reuse, 0xf, RZ ;  /* 0x0000000f1d0b7810 */ /* 0x040fe20007ffe0ff */
[--C-:B------:R-:W-:Y:S01]  /*66b0*/  @!P2 IMAD.IADD R4, R4, 0x1, -R3.reuse ;  /* 0x000000010404a824 */ /* 0x100fe200078e0a03 */
[----:B------:R-:W-:Y:S01]  /*66c0*/  IADD3 R8, R29, 0xe, RZ ;  /* 0x0000000e1d087810 */ /* 0x000fe20007ffe0ff */
[----:B------:R-:W-:Y:S01]  /*66d0*/  @!P4 IMAD.IADD R2, R2, 0x1, -R3 ;  /* 0x000000010202c824 */ /* 0x000fe200078e0a03 */
[----:B------:R-:W-:Y:S01]  /*66e0*/  ISETP.GE.AND P4, PT, R11, RZ, PT ;  /* 0x000000ff0b00720c */ /* 0x000fe20003f86270 */
[----:B0-----:R-:W-:Y:S01]  /*66f0*/  IMAD.MOV.U32 R9, RZ, RZ, R7 ;  /* 0x000000ffff097224 */ /* 0x001fe200078e0007 */
[----:B------:R-:W-:Y:S01]  /*6700*/  IABS R11, R11 ;  /* 0x0000000b000b7213 */ /* 0x000fe20000000000 */
[----:B------:R-:W-:Y:S01]  /*6710*/  @!P0 IMAD.MOV R2, RZ, RZ, -R2 ;  /* 0x000000ffff028224 */ /* 0x000fe200078e0a02 */
[C---:B------:R-:W-:Y:S01]  /*6720*/  ISETP.GT.U32.AND P0, PT, R3.reuse, R5, PT ;  /* 0x000000050300720c */ /* 0x040fe20003f04070 */
[----:B------:R-:W-:Y:S01]  /*6730*/  @!P1 IMAD.MOV R9, RZ, RZ, -R9 ;  /* 0x000000ffff099224 */ /* 0x000fe200078e0a09 */
[----:B------:R-:W-:Y:S01]  /*6740*/  ISETP.GT.U32.AND P1, PT, R3, R4, PT ;  /* 0x000000040300720c */ /* 0x000fe20003f24070 */
[----:B------:R-:W-:Y:S01]  /*6750*/  IMAD.HI.U32 R7, R15, R11, RZ ;  /* 0x0000000b0f077227 */ /* 0x000fe200078e00ff */
[----:B------:R-:W-:-:S02]  /*6760*/  ISETP.GE.AND P2, PT, R8, RZ, PT ;  /* 0x000000ff0800720c */ /* 0x000fc40003f46270 */
[----:B------:R0:W-:Y:S01]  /*6770*/  STL [R1+0x40], R9 ;  /* 0x0000400901007387 */ /* 0x0001e20000100800 */
[----:B------:R-:W-:Y:S01]  /*6780*/  IMAD.MOV R7, RZ, RZ, -R7 ;  /* 0x000000ffff077224 */ /* 0x000fe200078e0a07 */
[----:B------:R-:W-:Y:S01]  /*6790*/  IADD3 R18, R29, 0xd, RZ ;  /* 0x0000000d1d127810 */ /* 0x000fe20007ffe0ff */
[----:B------:R-:W-:Y:S01]  /*67a0*/  @!P5 IMAD.MOV R6, RZ, RZ, -R6 ;  /* 0x000000ffff06d224 */ /* 0x000fe200078e0a06 */
[----:B------:R-:W-:Y:S01]  /*67b0*/  IABS R8, R8 ;  /* 0x0000000800087213 */ /* 0x000fe20000000000 */
[----:B------:R-:W-:Y:S01]  /*67c0*/  IMAD R11, R3, R7, R11 ;  /* 0x00000007030b7224 */ /* 0x000fe200078e020b */
[----:B------:R-:W-:Y:S01]  /*67d0*/  ISETP.GE.AND P5, PT, R18, RZ, PT ;  /* 0x000000ff1200720c */ /* 0x000fe20003fa6270 */
[--C-:B------:R-:W-:Y:S01]  /*67e0*/  @!P0 IMAD.IADD R5, R5, 0x1, -R3.reuse ;  /* 0x0000000105058824 */ /* 0x100fe200078e0a03 */
[----:B------:R1:W-:Y:S01]  /*67f0*/  STL [R1+0x6c], R6 ;  /* 0x00006c0601007387 */ /* 0x0003e20000100800 */
[----:B------:R-:W-:Y:S01]  /*6800*/  @!P1 IMAD.IADD R4, R4, 0x1, -R3 ;  /* 0x0000000104049824 */ /* 0x000fe200078e0a03 */
[----:B------:R-:W-:-:S02]  /*6810*/  IABS R18, R18 ;  /* 0x0000001200127213 */ /* 0x000fc40000000000 */
[C---:B------:R-:W-:Y:S01]  /*6820*/  ISETP.GT.U32.AND P0, PT, R3.reuse, R5, PT ;  /* 0x000000050300720c */ /* 0x040fe20003f04070 */
[----:B0-----:R-:W-:Y:S01]  /*6830*/  IMAD.MOV.U32 R9, RZ, RZ, R4 ;  /* 0x000000ffff097224 */ /* 0x001fe200078e0004 */
[----:B------:R0:W-:Y:S01]  /*6840*/  STL [R1+0x70], R2 ;  /* 0x0000700201007387 */ /* 0x0001e20000100800 */
[----:B------:R-:W-:Y:S02]  /*6850*/  IABS R19, R0 ;  /* 0x0000000000137213 */ /* 0x000fe40000000000 */
[----:B------:R-:W-:Y:S01]  /*6860*/  @!P6 IMAD.MOV R9, RZ, RZ, -R9 ;  /* 0x000000ffff09e224 */ /* 0x000fe200078e0a09 */
[----:B------:R-:W-:Y:S01]  /*6870*/  ISETP.GT.U32.AND P6, PT, R3, R11, PT ;  /* 0x0000000b0300720c */ /* 0x000fe20003fc4070 */
[----:B-1----:R-:W-:Y:S01]  /*6880*/  IMAD.HI.U32 R6, R15, R8, RZ ;  /* 0x000000080f067227 */ /* 0x002fe200078e00ff */
[----:B------:R-:W-:Y:S02]  /*6890*/  ISETP.GE.AND P1, PT, R0, RZ, PT ;  /* 0x000000ff0000720c */ /* 0x000fe40003f26270 */
[----:B------:R1:W-:Y:S01]  /*68a0*/  STL [R1+0x48], R9 ;  /* 0x0000480901007387 */ /* 0x0003e20000100800 */
[----:B------:R-:W-:Y:S01]  /*68b0*/  IMAD.MOV R6, RZ, RZ, -R6 ;  /* 0x000000ffff067224 */ /* 0x000fe200078e0a06 */
[----:B------:R-:W-:Y:S01]  /*68c0*/  IADD3 R10, R29, 0x4, RZ ;  /* 0x000000041d0a7810 */ /* 0x000fe20007ffe0ff */
[----:B0-----:R-:W-:-:S04]  /*68d0*/  IMAD.HI.U32 R2, R15, R18, RZ ;  /* 0x000000120f027227 */ /* 0x001fc800078e00ff */
[--C-:B------:R-:W-:Y:S01]  /*68e0*/  @!P0 IMAD.IADD R5, R5, 0x1, -R3.reuse ;  /* 0x0000000105058824 */ /* 0x100fe200078e0a03 */
[----:B------:R-:W-:Y:S01]  /*68f0*/  ISETP.GE.AND P0, PT, R20, RZ, PT ;  /* 0x000000ff1400720c */ /* 0x000fe20003f06270 */
[----:B------:R-:W-:Y:S01]  /*6900*/  @!P6 IMAD.IADD R11, R11, 0x1, -R3 ;  /* 0x000000010b0be824 */ /* 0x000fe200078e0a03 */
[----:B------:R-:W-:Y:S01]  /*6910*/  IABS R20, R20 ;  /* 0x0000001400147213 */ /* 0x000fe20000000000 */
[----:B------:R-:W-:Y:S01]  /*6920*/  IMAD R8, R3, R6, R8 ;  /* 0x0000000603087224 */ /* 0x000fe200078e0208 */
[----:B-1----:R-:W-:Y:S01]  /*6930*/  IADD3 R9, R29, 0x3, RZ ;  /* 0x000000031d097810 */ /* 0x002fe20007ffe0ff */
[----:B------:R-:W-:Y:S01]  /*6940*/  IMAD.MOV R2, RZ, RZ, -R2 ;  /* 0x000000ffff027224 */ /* 0x000fe200078e0a02 */
[C---:B------:R-:W-:Y:S01]  /*6950*/  ISETP.GT.U32.AND P6, PT, R3.reuse, R11, PT ;  /* 0x0000000b0300720c */ /* 0x040fe20003fc4070 */
[----:B------:R-:W-:Y:S02]  /*6960*/  IMAD.MOV.U32 R6, RZ, RZ, R5 ;  /* 0x000000ffff067224 */ /* 0x000fe400078e0005 */
[----:B------:R-:W-:-:S02]  /*6970*/  IMAD R18, R3, R2, R18 ;  /* 0x0000000203127224 */ /* 0x000fc400078e0212 */
[----:B------:R-:W-:Y:S01]  /*6980*/  @!P3 IMAD.MOV R6, RZ, RZ, -R6 ;  /* 0x000000ffff06b224 */ /* 0x000fe200078e0a06 */
[----:B------:R-:W-:Y:S01]  /*6990*/  ISETP.GT.U32.AND P3, PT, R3, R8, PT ;  /* 0x000000080300720c */ /* 0x000fe20003f64070 */
[----:B------:R-:W-:-:S03]  /*69a0*/  IMAD.HI.U32 R0, R15, R19, RZ ;  /* 0x000000130f007227 */ /* 0x000fc600078e00ff */
[----:B------:R0:W-:Y:S01]  /*69b0*/  STL [R1+0x44], R6 ;  /* 0x0000440601007387 */ /* 0x0001e20000100800 */
[----:B------:R-:W-:Y:S02]  /*69c0*/  IMAD.MOV R0, RZ, RZ, -R0 ;  /* 0x000000ffff007224 */ /* 0x000fe400078e0a00 */
[----:B------:R-:W-:Y:S01]  /*69d0*/  @!P6 IMAD.IADD R11, R11, 0x1, -R3 ;  /* 0x000000010b0be824 */ /* 0x000fe200078e0a03 */
[C---:B------:R-:W-:Y:S01]  /*69e0*/  ISETP.GT.U32.AND P6, PT, R3.reuse, R18, PT ;  /* 0x000000120300720c */ /* 0x040fe20003fc4070 */
[----:B------:R-:W-:Y:S01]  /*69f0*/  IMAD R19, R3, R0, R19 ;  /* 0x0000000003137224 */ /* 0x000fe200078e0213 */
[----:B------:R-:W-:Y:S01]  /*6a00*/  IADD3 R0, R29, 0x7, RZ ;  /* 0x000000071d007810 */ /* 0x000fe20007ffe0ff */
[----:B------:R-:W-:Y:S02]  /*6a10*/  @!P4 IMAD.MOV R11, RZ, RZ, -R11 ;  /* 0x000000ffff0bc224 */ /* 0x000fe400078e0a0b */
[----:B------:R-:W-:Y:S01]  /*6a20*/  @!P3 IMAD.IADD R8, R8, 0x1, -R3 ;  /* 0x000000010808b824 */ /* 0x000fe200078e0a03 */
[----:B------:R-:W-:Y:S01]  /*6a30*/  ISETP.GT.U32.AND P3, PT, R3, R19, PT ;  /* 0x000000130300720c */ /* 0x000fe20003f64070 */
[C---:B------:R-:W-:Y:S01]  /*6a40*/  IMAD.HI.U32 R4, R15.reuse, R20, RZ ;  /* 0x000000140f047227 */ /* 0x040fe200078e00ff */
[----:B------:R-:W-:Y:S01]  /*6a50*/  IABS R24, R0 ;  /* 0x0000000000187213 */ /* 0x000fe20000000000 */
[----:B------:R-:W-:Y:S01]  /*6a60*/  STL [R1+0x101c], R11 ;  /* 0x00101c0b01007387 */ /* 0x000fe20000100800 */
[----:B0-----:R-:W-:Y:S01]  /*6a70*/  IABS R6, R12 ;  /* 0x0000000c00067213 */ /* 0x001fe20000000000 */
[----:B------:R-:W-:-:S04]  /*6a80*/  IMAD.HI.U32 R2, R15, R21, RZ ;  /* 0x000000150f027227 */ /* 0x000fc800078e00ff */
[--C-:B------:R-:W-:Y:S01]  /*6a90*/  @!P6 IMAD.IADD R18, R18, 0x1, -R3.reuse ;  /* 0x000000011212e824 */ /* 0x100fe200078e0a03 */
[C---:B------:R-:W-:Y:S01]  /*6aa0*/  ISETP.GT.U32.AND P6, PT, R3.reuse, R8, PT ;  /* 0x000000080300720c */ /* 0x040fe20003fc4070 */
[----:B------:R-:W-:Y:S02]  /*6ab0*/  IMAD.MOV R4, RZ, RZ, -R4 ;  /* 0x000000ffff047224 */ /* 0x000fe400078e0a04 */
[----:B------:R-:W-:Y:S01]  /*6ac0*/  IMAD.MOV R2, RZ, RZ, -R2 ;  /* 0x000000ffff027224 */ /* 0x000fe200078e0a02 */
[----:B------:R-:W-:Y:S01]  /*6ad0*/  ISETP.GT.U32.AND P4, PT, R3, R18, PT ;  /* 0x000000120300720c */ /* 0x000fe20003f84070 */
[----:B------:R-:W-:Y:S02]  /*6ae0*/  @!P3 IMAD.IADD R19, R19, 0x1, -R3 ;  /* 0x000000011313b824 */ /* 0x000fe400078e0a03 */
[C---:B------:R-:W-:Y:S02]  /*6af0*/  IMAD R20, R3.reuse, R4, R20 ;  /* 0x0000000403147224 */ /* 0x040fe400078e0214 */
[C---:B------:R-:W-:Y:S01]  /*6b00*/  IMAD R21, R3.reuse, R2, R21 ;  /* 0x0000000203157224 */ /* 0x040fe200078e0215 */
[----:B------:R-:W-:Y:S01]  /*6b10*/  ISETP.GT.U32.AND P3, PT, R3, R19, PT ;  /* 0x000000130300720c */ /* 0x000fe20003f64070 */
[----:B------:R-:W-:-:S04]  /*6b20*/  IMAD.HI.U32 R5, R15, R22, RZ ;  /* 0x000000160f057227 */ /* 0x000fc800078e00ff */
[--C-:B------:R-:W-:Y:S01]  /*6b30*/  @!P6 IMAD.IADD R8, R8, 0x1, -R3.reuse ;  /* 0x000000010808e824 */ /* 0x100fe200078e0a03 */
[C---:B------:R-:W-:Y:S01]  /*6b40*/  ISETP.GT.U32.AND P6, PT, R3.reuse, R20, PT ;  /* 0x000000140300720c */ /* 0x040fe20003fc4070 */
[----:B------:R-:W-:Y:S01]  /*6b50*/  @!P4 IMAD.IADD R18, R18, 0x1, -R3 ;  /* 0x000000011212c824 */ /* 0x000fe200078e0a03 */
[----:B------:R-:W-:Y:S01]  /*6b60*/  ISETP.GT.U32.AND P4, PT, R3, R21, PT ;  /* 0x000000150300720c */ /* 0x000fe20003f84070 */
[----:B------:R-:W-:-:S04]  /*6b70*/  IMAD.HI.U32 R4, R15, R23, RZ ;  /* 0x000000170f047227 */ /* 0x000fc800078e00ff */
[----:B------:R-:W-:-:S04]  /*6b80*/  IMAD.HI.U32 R2, R15, R24, RZ ;  /* 0x000000180f027227 */ /* 0x000fc800078e00ff */
[----:B------:R-:W-:Y:S02]  /*6b90*/  IMAD.MOV R5, RZ, RZ, -R5 ;  /* 0x000000ffff057224 */ /* 0x000fe400078e0a05 */
[----:B------:R-:W-:Y:S02]  /*6ba0*/  IMAD.MOV R4, RZ, RZ, -R4 ;  /* 0x000000ffff047224 */ /* 0x000fe400078e0a04 */
[----:B------:R-:W-:Y:S02]  /*6bb0*/  IMAD.MOV R2, RZ, RZ, -R2 ;  /* 0x000000ffff027224 */ /* 0x000fe400078e0a02 */
[C---:B------:R-:W-:Y:S01]  /*6bc0*/  IMAD R22, R3.reuse, R5, R22 ;  /* 0x0000000503167224 */ /* 0x040fe200078e0216 */
[----:B------:R-:W-:Y:S01]  /*6bd0*/  IABS R5, R10 ;  /* 0x0000000a00057213 */ /* 0x000fe20000000000 */
[C---:B------:R-:W-:Y:S01]  /*6be0*/  IMAD R23, R3.reuse, R4, R23 ;  /* 0x0000000403177224 */ /* 0x040fe200078e0217 */
[----:B------:R-:W-:Y:S01]  /*6bf0*/  IABS R4, R9 ;  /* 0x0000000900047213 */ /* 0x000fe20000000000 */
[----:B------:R-:W-:Y:S01]  /*6c00*/  IMAD R24, R3, R2, R24 ;  /* 0x0000000203187224 */ /* 0x000fe200078e0218 */
[----:B------:R-:W-:Y:S01]  /*6c10*/  IABS R2, R13 ;  /* 0x0000000d00027213 */ /* 0x000fe20000000000 */
[--C-:B------:R-:W-:Y:S01]  /*6c20*/  @!P3 IMAD.IADD R19, R19, 0x1, -R3.reuse ;  /* 0x000000011313b824 */ /* 0x100fe200078e0a03 */
[C---:B------:R-:W-:Y:S01]  /*6c30*/  ISETP.GT.U32.AND P3, PT, R3.reuse, R22, PT ;  /* 0x000000160300720c */ /* 0x040fe20003f64070 */
[--C-:B------:R-:W-:Y:S01]  /*6c40*/  @!P6 IMAD.IADD R20, R20, 0x1, -R3.reuse ;  /* 0x000000011414e824 */ /* 0x100fe200078e0a03 */
[----:B------:R-:W-:Y:S01]  /*6c50*/  ISETP.GT.U32.AND P6, PT, R3, R23, PT ;  /* 0x000000170300720c */ /* 0x000fe20003fc4070 */
[----:B------:R-:W-:Y:S01]  /*6c60*/  @!P4 IMAD.IADD R21, R21, 0x1, -R3 ;  /* 0x000000011515c824 */ /* 0x000fe200078e0a03 */
[----:B------:R-:W-:Y:S01]  /*6c70*/  ISETP.GT.U32.AND P4, PT, R3, R24, PT ;  /* 0x000000180300720c */ /* 0x000fe20003f84070 */
[----:B------:R-:W-:-:S02]  /*6c80*/  @!P2 IMAD.MOV R8, RZ, RZ, -R8 ;  /* 0x000000ffff08a224 */ /* 0x000fc400078e0a08 */
[----:B------:R-:W-:Y:S01]  /*6c90*/  IMAD.HI.U32 R27, R15, R6, RZ ;  /* 0x000000060f1b7227 */ /* 0x000fe200078e00ff */
[C---:B------:R-:W-:Y:S02]  /*6ca0*/  ISETP.GT.U32.AND P2, PT, R3.reuse, R21, PT ;  /* 0x000000150300720c */ /* 0x040fe40003f44070 */
[----:B------:R0:W-:Y:S01]  /*6cb0*/  STL [R1+0x1020], R8 ;  /* 0x0010200801007387 */ /* 0x0001e20000100800 */
[----:B------:R-:W-:Y:S02]  /*6cc0*/  IMAD.MOV R27, RZ, RZ, -R27 ;  /* 0x000000ffff1b7224 */ /* 0x000fe400078e0a1b */
[--C-:B------:R-:W-:Y:S01]  /*6cd0*/  @!P3 IMAD.IADD R22, R22, 0x1, -R3.reuse ;  /* 0x000000011616b824 */ /* 0x100fe200078e0a03 */
[----:B------:R-:W-:Y:S01]  /*6ce0*/  ISETP.GT.U32.AND P3, PT, R3, R20, PT ;  /* 0x000000140300720c */ /* 0x000fe20003f64070 */
[--C-:B------:R-:W-:Y:S02]  /*6cf0*/  @!P6 IMAD.IADD R23, R23, 0x1, -R3.reuse ;  /* 0x000000011717e824 */ /* 0x100fe400078e0a03 */
[----:B------:R-:W-:Y:S01]  /*6d00*/  @!P4 IMAD.IADD R24, R24, 0x1, -R3 ;  /* 0x000000011818c824 */ /* 0x000fe200078e0a03 */
[C---:B------:R-:W-:Y:S01]  /*6d10*/  ISETP.GT.U32.AND P6, PT, R3.reuse, R22, PT ;  /* 0x000000160300720c */ /* 0x040fe20003fc4070 */
[C---:B------:R-:W-:Y:S01]  /*6d20*/  IMAD R6, R3.reuse, R27, R6 ;  /* 0x0000001b03067224 */ /* 0x040fe200078e0206 */
[----:B------:R-:W-:Y:S01]  /*6d30*/  ISETP.GT.U32.AND P4, PT, R3, R23, PT ;  /* 0x000000170300720c */ /* 0x000fe20003f84070 */
[----:B------:R-:W-:-:S04]  /*6d40*/  IMAD.HI.U32 R14, R15, R5, RZ ;  /* 0x000000050f0e7227 */ /* 0x000fc800078e00ff */
[----:B------:R-:W-:Y:S01]  /*6d50*/  @!P5 IMAD.MOV R18, RZ, RZ, -R18 ;  /* 0x000000ffff12d224 */ /* 0x000fe200078e0a12 */
[----:B------:R-:W-:Y:S01]  /*6d60*/  ISETP.GT.U32.AND P5, PT, R3, R24, PT ;  /* 0x000000180300720c */ /* 0x000fe20003fa4070 */
[----:B------:R-:W-:Y:S01]  /*6d70*/  @!P2 IMAD.IADD R21, R21, 0x1, -R3 ;  /* 0x000000011515a824 */ /* 0x000fe200078e0a03 */
[----:B------:R-:W-:Y:S01]  /*6d80*/  ISETP.GT.U32.AND P2, PT, R3, R6, PT ;  /* 0x000000060300720c */ /* 0x000fe20003f44070 */
[----:B------:R-:W-:Y:S01]  /*6d90*/  IMAD.MOV R14, RZ, RZ, -R14 ;  /* 0x000000ffff0e7224 */ /* 0x000fe200078e0a0e */
[----:B------:R1:W-:Y:S01]  /*6da0*/  STL [R1+0x1024], R18 ;  /* 0x0010241201007387 */ /* 0x0003e20000100800 */
[----:B------:R-:W-:-:S04]  /*6db0*/  IMAD.HI.U32 R7, R15, R2, RZ ;  /* 0x000000020f077227 */ /* 0x000fc800078e00ff */
[----:B------:R-:W-:Y:S01]  /*6dc0*/  IMAD R5, R3, R14, R5 ;  /* 0x0000000e03057224 */ /* 0x000fe200078e0205 */
[----:B------:R-:W-:Y:S01]  /*6dd0*/  IADD3 R14, R29, 0x1, RZ ;  /* 0x000000011d0e7810 */ /* 0x000fe20007ffe0ff */
[----:B------:R-:W-:Y:S02]  /*6de0*/  IMAD.MOV R7, RZ, RZ, -R7 ;  /* 0x000000ffff077224 */ /* 0x000fe400078e0a07 */
[--C-:B------:R-:W-:Y:S01]  /*6df0*/  @!P6 IMAD.IADD R22, R22, 0x1, -R3.reuse ;  /* 0x000000011616e824 */ /* 0x100fe200078e0a03 */
[C---:B------:R-:W-:Y:S01]  /*6e00*/  ISETP.GT.U32.AND P6, PT, R3.reuse, R5, PT ;  /* 0x000000050300720c */ /* 0x040fe20003fc4070 */
[----:B------:R-:W-:Y:S02]  /*6e10*/  IMAD R2, R3, R7, R2 ;  /* 0x0000000703027224 */ /* 0x000fe400078e0202 */
[--C-:B------:R-:W-:Y:S01]  /*6e20*/  @!P5 IMAD.IADD R24, R24, 0x1, -R3.reuse ;  /* 0x000000011818d824 */ /* 0x100fe200078e0a03 */
[----:B------:R-:W-:Y:S01]  /*6e30*/  ISETP.GE.AND P5, PT, R26, RZ, PT ;  /* 0x000000ff1a00720c */ /* 0x000fe20003fa6270 */
[--C-:B------:R-:W-:Y:S01]  /*6e40*/  @!P2 IMAD.IADD R6, R6, 0x1, -R3.reuse ;  /* 0x000000010606a824 */ /* 0x100fe200078e0a03 */
[----:B------:R-:W-:Y:S01]  /*6e50*/  ISETP.GE.AND P2, PT, R17, RZ, PT ;  /* 0x000000ff1100720c */ /* 0x000fe20003f46270 */
[--C-:B------:R-:W-:Y:S01]  /*6e60*/  @!P3 IMAD.IADD R20, R20, 0x1, -R3.reuse ;  /* 0x000000011414b824 */ /* 0x100fe200078e0a03 */
[----:B------:R-:W-:Y:S01]  /*6e70*/  ISETP.GT.U32.AND P3, PT, R3, R2, PT ;  /* 0x000000020300720c */ /* 0x000fe20003f64070 */
[----:B------:R-:W-:Y:S01]  /*6e80*/  IMAD.HI.U32 R28, R15, R4, RZ ;  /* 0x000000040f1c7227 */ /* 0x000fe200078e00ff */
[----:B------:R-:W2:Y:S03]  /*6e90*/  LDL.LU R17, [R1+0x1050] ;  /* 0x0010500001117983 */ /* 0x000ea60000300800 */
[----:B------:R-:W-:Y:S01]  /*6ea0*/  IMAD.MOV R7, RZ, RZ, -R28 ;  /* 0x000000ffff077224 */ /* 0x000fe200078e0a1c */
[----:B------:R-:W-:Y:S01]  /*6eb0*/  IADD3 R28, R29, 0x2, RZ ;  /* 0x000000021d1c7810 */ /* 0x000fe20007ffe0ff */
[----:B------:R-:W-:-:S02]  /*6ec0*/  @!P6 IMAD.IADD R5, R5, 0x1, -R3 ;  /* 0x000000010505e824 */ /* 0x000fc400078e0a03 */
[----:B------:R-:W-:Y:S01]  /*6ed0*/  @!P4 IMAD.IADD R23, R23, 0x1, -R3 ;  /* 0x000000011717c824 */ /* 0x000fe200078e0a03 */
[----:B------:R-:W-:Y:S01]  /*6ee0*/  IABS R27, R28 ;  /* 0x0000001c001b7213 */ /* 0x000fe20000000000 */
[----:B------:R-:W-:Y:S01]  /*6ef0*/  @!P5 IMAD.MOV R21, RZ, RZ, -R21 ;  /* 0x000000ffff15d224 */ /* 0x000fe200078e0a15 */
[----:B------:R-:W-:Y:S01]  /*6f00*/  ISETP.GT.U32.AND P5, PT, R3, R5, PT ;  /* 0x000000050300720c */ /* 0x000fe20003fa4070 */
[----:B------:R-:W-:Y:S01]  /*6f10*/  @!P2 IMAD.MOV R23, RZ, RZ, -R23 ;  /* 0x000000ffff17a224 */ /* 0x000fe200078e0a17 */
[----:B------:R-:W-:Y:S01]  /*6f20*/  ISETP.GE.AND P2, PT, R13, RZ, PT ;  /* 0x000000ff0d00720c */ /* 0x000fe20003f46270 */
[----:B------:R-:W-:Y:S01]  /*6f30*/  @!P3 IMAD.IADD R2, R2, 0x1, -R3 ;  /* 0x000000010202b824 */ /* 0x000fe200078e0a03 */
[----:B------:R-:W-:Y:S01]  /*6f40*/  ISETP.GE.AND P3, PT, R25, RZ, PT ;  /* 0x000000ff1900720c */ /* 0x000fe20003f66270 */
[----:B------:R-:W3:Y:S01]  /*6f50*/  S2R R13, SR_TID.X ;  /* 0x00000000000d7919 */ /* 0x000ee20000002100 */
[----:B------:R-:W-:Y:S01]  /*6f60*/  IMAD.HI.U32 R29, R15, R27, RZ ;  /* 0x0000001b0f1d7227 */ /* 0x000fe200078e00ff */
[----:B------:R-:W-:-:S03]  /*6f70*/  ISETP.GE.AND P6, PT, R0, RZ, PT ;  /* 0x000000ff0000720c */ /* 0x000fc60003fc6270 */
[----:B------:R-:W-:Y:S02]  /*6f80*/  IMAD.MOV R25, RZ, RZ, -R29 ;  /* 0x000000ffff197224 */ /* 0x000fe400078e0a1d */
[C---:B------:R-:W-:Y:S01]  /*6f90*/  IMAD R4, R3.reuse, R7, R4 ;  /* 0x0000000703047224 */ /* 0x040fe200078e0204 */
[----:B------:R-:W-:Y:S01]  /*6fa0*/  IABS R7, R14 ;  /* 0x0000000e00077213 */ /* 0x000fe20000000000 */
[C---:B------:R-:W-:Y:S02]  /*6fb0*/  IMAD R0, R3.reuse, R25, R27 ;  /* 0x0000001903007224 */ /* 0x040fe400078e021b */
[----:B------:R-:W-:Y:S01]  /*6fc0*/  @!P1 IMAD.MOV R19, RZ, RZ, -R19 ;  /* 0x000000ffff139224 */ /* 0x000fe200078e0a13 */
[----:B------:R-:W-:Y:S01]  /*6fd0*/  ISETP.GT.U32.AND P1, PT, R3, R2, PT ;  /* 0x000000020300720c */ /* 0x000fe20003f24070 */
[----:B------:R-:W-:Y:S01]  /*6fe0*/  @!P5 IMAD.IADD R5, R5, 0x1, -R3 ;  /* 0x000000010505d824 */ /* 0x000fe200078e0a03 */
[----:B------:R-:W-:Y:S01]  /*6ff0*/  ISETP.GE.AND P5, PT, R9, RZ, PT ;  /* 0x000000ff0900720c */ /* 0x000fe20003fa6270 */
[----:B------:R-:W-:Y:S01]  /*7000*/  @!P3 IMAD.MOV R22, RZ, RZ, -R22 ;  /* 0x000000ffff16b224 */ /* 0x000fe200078e0a16 */
[----:B------:R-:W4:Y:S01]  /*7010*/  S2R R9, SR_TID.X ;  /* 0x0000000000097919 */ /* 0x000f220000002100 */
[----:B------:R-:W-:Y:S01]  /*7020*/  ISETP.GT.U32.AND P3, PT, R3, R0, PT ;  /* 0x000000000300720c */ /* 0x000fe20003f64070 */
[----:B------:R-:W-:Y:S01]  /*7030*/  IMAD.HI.U32 R15, R15, R7, RZ ;  /* 0x000000070f0f7227 */ /* 0x000fe200078e00ff */
[----:B------:R-:W-:-:S03]  /*7040*/  ISETP.GT.U32.AND P4, PT, R3, R4, PT ;  /* 0x000000040300720c */ /* 0x000fc60003f84070 */
[----:B------:R-:W-:Y:S01]  /*7050*/  @!P6 IMAD.MOV R24, RZ, RZ, -R24 ;  /* 0x000000ffff18e224 */ /* 0x000fe200078e0a18 */
[----:B------:R-:W-:Y:S01]  /*7060*/  ISETP.GE.AND P6, PT, R12, RZ, PT ;  /* 0x000000ff0c00720c */ /* 0x000fe20003fc6270 */
[----:B------:R-:W-:Y:S02]  /*7070*/  IMAD.MOV R15, RZ, RZ, -R15 ;  /* 0x000000ffff0f7224 */ /* 0x000fe400078e0a0f */
[----:B------:R-:W-:Y:S02]  /*7080*/  IMAD.MOV.U32 R12, RZ, RZ, 0x7f ;  /* 0x0000007fff0c7424 */ /* 0x000fe400078e00ff */
[----:B------:R-:W-:Y:S02]  /*7090*/  IMAD R7, R3, R15, R7 ;  /* 0x0000000f03077224 */ /* 0x000fe400078e0207 */
[----:B------:R-:W-:Y:S01]  /*70a0*/  @!P1 IMAD.IADD R2, R2, 0x1, -R3 ;  /* 0x0000000102029824 */ /* 0x000fe200078e0a03 */
[----:B------:R-:W-:Y:S01]  /*70b0*/  IADD3 R12, R12, c[0x0][0x180], RZ ;  /* 0x000060000c0c7a10 */ /* 0x000fe20007ffe0ff */
[----:B---3--:R-:W-:-:S02]  /*70c0*/  IMAD.SHL.U32 R15, R13, 0x8, RZ ;  /* 0x000000080d0f7824 */ /* 0x008fc400078e00ff */
[----:B------:R-:W-:Y:S01]  /*70d0*/  @!P3 IMAD.IADD R0, R0, 0x1, -R3 ;  /* 0x000000010000b824 */ /* 0x000fe200078e0a03 */
[----:B------:R-:W-:Y:S01]  /*70e0*/  ISETP.GE.AND P3, PT, R14, RZ, PT ;  /* 0x000000ff0e00720c */ /* 0x000fe20003f66270 */
[----:B------:R-:W-:Y:S01]  /*70f0*/  IMAD.MOV.U32 R25, RZ, RZ, R2 ;  /* 0x000000ffff197224 */ /* 0x000fe200078e0002 */
[----:B------:R-:W-:Y:S02]  /*7100*/  LOP3.LUT R14, R13, 0x7, RZ, 0xc0, !PT ;  /* 0x000000070d0e7812 */ /* 0x000fe400078ec0ff */
[----:B------:R-:W-:Y:S02]  /*7110*/  SHF.R.S32.HI R2, RZ, 0x1f, R12 ;  /* 0x0000001fff027819 */ /* 0x000fe4000001140c */
[----:B------:R-:W-:Y:S02]  /*7120*/  LOP3.LUT R15, R15, 0x30, RZ, 0xc0, !PT ;  /* 0x000000300f0f7812 */ /* 0x000fe400078ec0ff */
[----:B0-----:R-:W-:Y:S01]  /*7130*/  LEA.HI R8, R2, R12, RZ, 0x7 ;  /* 0x0000000c02087211 */ /* 0x001fe200078f38ff */
[----:B------:R-:W-:-:S02]  /*7140*/  @!P0 IMAD.MOV R20, RZ, RZ, -R20 ;  /* 0x000000ffff148224 */ /* 0x000fc400078e0a14 */
[C---:B------:R-:W-:Y:S02]  /*7150*/  IMAD R2, R14.reuse, 0x40, R15 ;  /* 0x000000400e027824 */ /* 0x040fe400078e020f */
[----:B------:R-:W-:Y:S01]  /*7160*/  IMAD.SHL.U32 R15, R13, 0x2, RZ ;  /* 0x000000020d0f7824 */ /* 0x000fe200078e00ff */
[----:B----4-:R-:W-:Y:S01]  /*7170*/  LOP3.LUT R9, R9, 0x3f, RZ, 0xc0, !PT ;  /* 0x0000003f09097812 */ /* 0x010fe200078ec0ff */
[----:B------:R-:W-:Y:S01]  /*7180*/  IMAD R14, R14, 0x110, RZ ;  /* 0x000001100e0e7824 */ /* 0x000fe200078e02ff */
[----:B------:R-:W-:Y:S01]  /*7190*/  LOP3.LUT R27, R13, 0x20, RZ, 0xc0, !PT ;  /* 0x000000200d1b7812 */ /* 0x000fe200078ec0ff */
[----:B------:R-:W-:Y:S01]  /*71a0*/  STL [R1+0x1028], R19 ;  /* 0x0010281301007387 */ /* 0x000fe20000100800 */
[--C-:B------:R-:W-:Y:S01]  /*71b0*/  LOP3.LUT R2, R2, 0x10, R15.reuse, 0x78, !PT ;  /* 0x0000001002027812 */ /* 0x100fe200078e780f */
[----:B------:R-:W-:Y:S02]  /*71c0*/  IMAD R26, R9, c[0x0][0x18c], RZ ;  /* 0x00006300091a7a24 */ /* 0x000fe400078e02ff */
[----:B------:R-:W-:Y:S01]  /*71d0*/  STL [R1+0x102c], R20 ;  /* 0x00102c1401007387 */ /* 0x000fe20000100800 */
[----:B------:R-:W-:Y:S01]  /*71e0*/  IMAD.MOV.U32 R8, RZ, RZ, c[0x0][0x18c] ;  /* 0x00006300ff087624 */ /* 0x000fe200078e00ff */
[----:B------:R-:W-:Y:S01]  /*71f0*/  LOP3.LUT R14, R14, 0x30, R15, 0x78, !PT ;  /* 0x000000300e0e7812 */ /* 0x000fe200078e780f */
[----:B------:R-:W-:Y:S01]  /*7200*/  IMAD.SHL.U32 R27, R27, 0x40, RZ ;  /* 0x000000401b1b7824 */ /* 0x000fe200078e00ff */
[----:B------:R-:W-:Y:S04]  /*7210*/  STL [R1+0x1030], R21 ;  /* 0x0010301501007387 */ /* 0x000fe80000100800 */
[----:B------:R-:W-:Y:S01]  /*7220*/  STL [R1+0x1044], R22 ;  /* 0x0010441601007387 */ /* 0x000fe20000100800 */
[----:B------:R-:W-:-:S03]  /*7230*/  IMAD R15, R8, 0x40, R26 ;  /* 0x00000040080f7824 */ /* 0x000fc600078e021a */
[----:B------:R-:W-:Y:S01]  /*7240*/  STL [R1+0x1048], R23 ;  /* 0x0010481701007387 */ /* 0x000fe20000100800 */
[----:B------:R-:W-:-:S03]  /*7250*/  LOP3.LUT R8, R14, R27, RZ, 0xfc, !PT ;  /* 0x0000001b0e087212 */ /* 0x000fc600078efcff */
[----:B------:R-:W-:Y:S04]  /*7260*/  STL [R1+0x104c], R24 ;  /* 0x00104c1801007387 */ /* 0x000fe80000100800 */
[----:B------:R-:W-:Y:S04]  /*7270*/  STL [R1+0xd18], R2 ;  /* 0x000d180201007387 */ /* 0x000fe80000100800 */
[----:B------:R-:W3:Y:S04]  /*7280*/  LDL.LU R29, [R1+0x3c] ;  /* 0x00003c00011d7983 */ /* 0x000ee80000300800 */
[----:B-1----:R-:W4:Y:S04]  /*7290*/  LDL.LU R18, [R1+0x38] ;  /* 0x0000380001127983 */ /* 0x002f280000300800 */
[----:B------:R0:W-:Y:S04]  /*72a0*/  STL [R1+0x2a4], R8 ;  /* 0x0002a40801007387 */ /* 0x0001e80000100800 */
[----:B0-----:R-:W5:Y:S04]  /*72b0*/  LDL.LU R8, [R1+0x28] ;  /* 0x0000280001087983 */ /* 0x001f680000300800 */
[----:B------:R-:W5:Y:S04]  /*72c0*/  LDL.LU R11, [R1+0x24] ;  /* 0x00002400010b7983 */ /* 0x000f680000300800 */
[----:B------:R-:W5:Y:S01]  /*72d0*/  LDL.LU R13, [R1+0xc] ;  /* 0x00000c00010d7983 */ /* 0x000f620000300800 */
[C---:B------:R-:W-:Y:S01]  /*72e0*/  ISETP.GT.U32.AND P1, PT, R3.reuse, R7, PT ;  /* 0x000000070300720c */ /* 0x040fe20003f24070 */
[----:B------:R-:W-:Y:S01]  /*72f0*/  @!P4 IMAD.IADD R4, R4, 0x1, -R3 ;  /* 0x000000010404c824 */ /* 0x000fe200078e0a03 */
[C---:B------:R-:W-:Y:S01]  /*7300*/  ISETP.GT.U32.AND P0, PT, R3.reuse, R6, PT ;  /* 0x000000060300720c */ /* 0x040fe20003f04070 */
[----:B------:R-:W-:Y:S01]  /*7310*/  @!P2 IMAD.MOV R25, RZ, RZ, -R25 ;  /* 0x000000ffff19a224 */ /* 0x000fe200078e0a19 */
[----:B------:R-:W5:Y:S02]  /*7320*/  LDL.LU R27, [R1+0x164] ;  /* 0x00016400011b7983 */ /* 0x000f640000300800 */
[----:B------:R-:W-:-:S07]  /*7330*/  ISETP.GT.U32.AND P4, PT, R3, R4, PT ;  /* 0x000000040300720c */ /* 0x000fce0003f84070 */
[----:B------:R-:W-:Y:S01]  /*7340*/  @!P1 IMAD.IADD R7, R7, 0x1, -R3 ;  /* 0x0000000107079824 */ /* 0x000fe200078e0a03 */
[----:B------:R-:W-:-:S04]  /*7350*/  ISETP.GT.U32.AND P1, PT, R3, R0, PT ;  /* 0x000000000300720c */ /* 0x000fc80003f24070 */
[----:B------:R-:W-:Y:S01]  /*7360*/  ISETP.GT.U32.AND P2, PT, R3, R7, PT ;  /* 0x000000070300720c */ /* 0x000fe20003f44070 */
[--C-:B------:R-:W-:Y:S01]  /*7370*/  @!P0 IMAD.IADD R6, R6, 0x1, -R3.reuse ;  /* 0x0000000106068824 */ /* 0x100fe200078e0a03 */
[----:B------:R-:W-:Y:S01]  /*7380*/  ISETP.GE.AND P0, PT, R10, RZ, PT ;  /* 0x000000ff0a00720c */ /* 0x000fe20003f06270 */
[----:B------:R-:W-:Y:S01]  /*7390*/  @!P4 IMAD.IADD R4, R4, 0x1, -R3 ;  /* 0x000000010404c824 */ /* 0x000fe200078e0a03 */
[----:B------:R-:W5:Y:S01]  /*73a0*/  LDL.LU R10, [R1+0x168] ;  /* 0x00016800010a7983 */ /* 0x000f620000300800 */
[----:B------:R-:W-:-:S03]  /*73b0*/  ISETP.GE.AND P4, PT, R28, RZ, PT ;  /* 0x000000ff1c00720c */ /* 0x000fc60003f86270 */
[----:B------:R-:W5:Y:S01]  /*73c0*/  LDL.LU R12, [R1+0x17c] ;  /* 0x00017c00010c7983 */ /* 0x000f620000300800 */
[--C-:B------:R-:W-:Y:S01]  /*73d0*/  @!P1 IMAD.IADD R0, R0, 0x1, -R3.reuse ;  /* 0x0000000100009824 */ /* 0x100fe200078e0a03 */
[----:B------:R-:W-:Y:S02]  /*73e0*/  LEA R2, P1, R26, c[0x0][0x168], 0x1 ;  /* 0x00005a001a027a11 */ /* 0x000fe400078208ff */
[----:B------:R-:W5:Y:S01]  /*73f0*/  LDL.LU R28, [R1+0x180] ;  /* 0x00018000011c7983 */ /* 0x000f620000300800 */
[----:B------:R-:W-:-:S03]  /*7400*/  @!P2 IMAD.IADD R7, R7, 0x1, -R3 ;  /* 0x000000010707a824 */ /* 0x000fc600078e0a03 */
[----:B------:R-:W5:Y:S01]  /*7410*/  LDL.LU R24, [R1+0x184] ;  /* 0x0001840001187983 */ /* 0x000f620000300800 */
[----:B------:R-:W-:-:S03]  /*7420*/  LEA.HI.X.SX32 R3, R26, c[0x0][0x16c], 0x1, P1 ;  /* 0x00005b001a037a11 */ /* 0x000fc600008f0eff */
[----:B------:R-:W5:Y:S04]  /*7430*/  LDL.LU R23, [R1+0x188] ;  /* 0x0001880001177983 */ /* 0x000f680000300800 */
[----:B------:R-:W5:Y:S04]  /*7440*/  LDL.LU R22, [R1+0x1ac] ;  /* 0x0001ac0001167983 */ /* 0x000f680000300800 */
[----:B------:R-:W5:Y:S04]  /*7450*/  LDL.LU R21, [R1+0x1a0] ;  /* 0x0001a00001157983 */ /* 0x000f680000300800 */
[----:B------:R-:W5:Y:S04]  /*7460*/  LDL.LU R9, [R1+0x1a4] ;  /* 0x0001a40001097983 */ /* 0x000f680000300800 */
[----:B------:R-:W5:Y:S04]  /*7470*/  LDL.LU R20, [R1+0x194] ;  /* 0x0001940001147983 */ /* 0x000f680000300800 */
[----:B------:R-:W5:Y:S04]  /*7480*/  LDL.LU R19, [R1+0x19c] ;  /* 0x00019c0001137983 */ /* 0x000f680000300800 */
[----:B------:R0:W-:Y:S04]  /*7490*/  STL [R1+0xf18], R2 ;  /* 0x000f180201007387 */ /* 0x0001e80000100800 */
[----:B0-----:R-:W5:Y:S04]  /*74a0*/  LDL.LU R2, [R1+0x160] ;  /* 0x0001600001027983 */ /* 0x001f680000300800 */
[----:B------:R0:W-:Y:S04]  /*74b0*/  STL [R1+0xf14], R3 ;  /* 0x000f140301007387 */ /* 0x0001e80000100800 */
[----:B0-----:R-:W5:Y:S01]  /*74c0*/  LDL.LU R3, [R1+0x8] ;  /* 0x0000080001037983 */ /* 0x001f620000300800 */
[----:B------:R-:W-:-:S02]  /*74d0*/  LEA R14, P2, R15, c[0x0][0x168], 0x1 ;  /* 0x00005a000f0e7a11 */ /* 0x000fc400078408ff */
[----:B------:R-:W-:Y:S02]  /*74e0*/  ISETP.NE.AND P1, PT, RZ, c[0x0][0x17c], PT ;  /* 0x00005f00ff007a0c */ /* 0x000fe40003f25270 */
[----:B------:R-:W-:Y:S02]  /*74f0*/  LEA.HI.X.SX32 R15, R15, c[0x0][0x16c], 0x1, P2 ;  /* 0x00005b000f0f7a11 */ /* 0x000fe400010f0eff */
[----:B------:R-:W-:Y:S01]  /*7500*/  LOP3.LUT R26, RZ, c[0x0][0x17c], RZ, 0x33, !PT ;  /* 0x00005f00ff1a7a12 */ /* 0x000fe200078e33ff */
[----:B------:R-:W-:Y:S04]  /*7510*/  STL [R1+0xf90], R14 ;  /* 0x000f900e01007387 */ /* 0x000fe80000100800 */
[----:B------:R2:W-:Y:S02]  /*7520*/  STL [R1+0xf8c], R15 ;  /* 0x000f8c0f01007387 */ /* 0x0005e40000100800 */
[----:B--2---:R-:W-:-:S02]  /*7530*/  SEL R15, R26, R17, !P1 ;  /* 0x000000111a0f7207 */ /* 0x004fc40004800000 */
[C---:B---3--:R-:W-:Y:S02]  /*7540*/  SEL R14, R26.reuse, R29, !P1 ;  /* 0x0000001d1a0e7207 */ /* 0x048fe40004800000 */
[----:B------:R-:W2:Y:S04]  /*7550*/  LDL.LU R29, [R1+0x18c] ;  /* 0x00018c00011d7983 */ /* 0x000ea80000300800 */
[----:B------:R4:W-:Y:S04]  /*7560*/  STL [R1+0x1f0], R15 ;  /* 0x0001f00f01007387 */ /* 0x0009e80000100800 */
[----:B------:R5:W-:Y:S01]  /*7570*/  STL [R1+0x1ec], R14 ;  /* 0x0001ec0e01007387 */ /* 0x000be20000100800 */
[----:B----4-:R-:W-:-:S03]  /*7580*/  SEL R15, R26, R18, !P1 ;  /* 0x000000121a0f7207 */ /* 0x010fc60004800000 */
[----:B------:R-:W3:Y:S01]  /*7590*/  LDL.LU R18, [R1+0x178] ;  /* 0x0001780001127983 */ /* 0x000ee20000300800 */
[----:B-----5:R-:W-:-:S03]  /*75a0*/  SEL R14, R26, R8, !P1 ;  /* 0x000000081a0e7207 */ /* 0x020fc60004800000 */
[----:B------:R0:W-:Y:S04]  /*75b0*/  STL [R1+0x1e8], R15 ;  /* 0x0001e80f01007387 */ /* 0x0001e80000100800 */
[----:B------:R-:W4:Y:S01]  /*75c0*/  LDL.LU R8, [R1+0x170] ;  /* 0x0001700001087983 */ /* 0x000f220000300800 */
[----:B0-----:R-:W-:-:S03]  /*75d0*/  SEL R15, R26, R11, !P1 ;  /* 0x0000000b1a0f7207 */ /* 0x001fc60004800000 */
[----:B------:R0:W-:Y:S04]  /*75e0*/  STL [R1+0x1e4], R14 ;  /* 0x0001e40e01007387 */ /* 0x0001e80000100800 */
[----:B------:R-:W5:Y:S04]  /*75f0*/  LDL.LU R11, [R1+0x4] ;  /* 0x00000400010b7983 */ /* 0x000f680000300800 */
[----:B------:R-:W-:Y:S01]  /*7600*/  STL [R1+0x1e0], R15 ;  /* 0x0001e00f01007387 */ /* 0x000fe20000100800 */
[----:B0-----:R-:W-:-:S03]  /*7610*/  SEL R14, R26, R13, !P1 ;  /* 0x0000000d1a0e7207 */ /* 0x001fc60004800000 */
[----:B------:R-:W5:Y:S04]  /*7620*/  LDL.LU R13, [R1] ;  /* 0x00000000010d7983 */ /* 0x000f680000300800 */
[----:B------:R0:W-:Y:S02]  /*7630*/  STL [R1+0x1dc], R14 ;  /* 0x0001dc0e01007387 */ /* 0x0001e40000100800 */
[C---:B0-----:R-:W-:Y:S02]  /*7640*/  SEL R14, R26.reuse, R2, !P1 ;  /* 0x000000021a0e7207 */ /* 0x041fe40004800000 */
[C---:B------:R-:W-:Y:S02]  /*7650*/  SEL R2, R26.reuse, R27, !P1 ;  /* 0x0000001b1a027207 */ /* 0x040fe40004800000 */
[----:B------:R-:W-:-:S05]  /*7660*/  SEL R3, R26, R3, !P1 ;  /* 0x000000031a037207 */ /* 0x000fca0004800000 */
[----:B------:R0:W-:Y:S04]  /*7670*/  STL [R1+0x1d8], R3 ;  /* 0x0001d80301007387 */ /* 0x0001e80000100800 */
[----:B------:R1:W-:Y:S01]  /*7680*/  STL [R1+0x1d4], R14 ;  /* 0x0001d40e01007387 */ /* 0x0003e20000100800 */
[----:B0-----:R-:W-:-:S03]  /*7690*/  SEL R3, R26, R10, !P1 ;  /* 0x0000000a1a037207 */ /* 0x001fc60004800000 */
[----:B------:R-:W5:Y:S04]  /*76a0*/  LDL.LU R10, [R1+0x134] ;  /* 0x00013400010a7983 */ /* 0x000f680000300800 */
[----:B------:R0:W-:Y:S01]  /*76b0*/  STL [R1+0x1d0], R2 ;  /* 0x0001d00201007387 */ /* 0x0001e20000100800 */
[----:B-1----:R-:W-:-:S03]  /*76c0*/  SEL R14, R26, R28, !P1 ;  /* 0x0000001c1a0e7207 */ /* 0x002fc60004800000 */
[----:B------:R1:W-:Y:S01]  /*76d0*/  STL [R1+0x1cc], R3 ;  /* 0x0001cc0301007387 */ /* 0x0003e20000100800 */
[----:B0-----:R-:W-:-:S03]  /*76e0*/  SEL R2, R26, R12, !P1 ;  /* 0x0000000c1a027207 */ /* 0x001fc60004800000 */
[----:B------:R-:W5:Y:S01]  /*76f0*/  LDL.LU R12, [R1+0x138] ;  /* 0x00013800010c7983 */ /* 0x000f620000300800 */
[----:B-1----:R-:W-:-:S03]  /*7700*/  SEL R3, R26, R24, !P1 ;  /* 0x000000181a037207 */ /* 0x002fc60004800000 */
[----:B------:R0:W-:Y:S04]  /*7710*/  STL [R1+0x1c8], R2 ;  /* 0x0001c80201007387 */ /* 0x0001e80000100800 */
[----:B------:R1:W-:Y:S01]  /*7720*/  STL [R1+0x1c4], R14 ;  /* 0x0001c40e01007387 */ /* 0x0003e20000100800 */
[----:B0-----:R-:W-:-:S03]  /*7730*/  SEL R2, R26, R23, !P1 ;  /* 0x000000171a027207 */ /* 0x001fc60004800000 */
[----:B------:R0:W-:Y:S01]  /*7740*/  STL [R1+0x1c0], R3 ;  /* 0x0001c00301007387 */ /* 0x0001e20000100800 */
[----:B-1----:R-:W-:-:S03]  /*7750*/  SEL R14, R26, R22, !P1 ;  /* 0x000000161a0e7207 */ /* 0x002fc60004800000 */
[----:B------:R1:W-:Y:S01]  /*7760*/  STL [R1+0x1bc], R2 ;  /* 0x0001bc0201007387 */ /* 0x0003e20000100800 */
[----:B0-----:R-:W-:-:S03]  /*7770*/  SEL R3, R26, R21, !P1 ;  /* 0x000000151a037207 */ /* 0x001fc60004800000 */
[----:B------:R-:W-:Y:S01]  /*7780*/  STL [R1+0x1b8], R14 ;  /* 0x0001b80e01007387 */ /* 0x000fe20000100800 */
[----:B-1----:R-:W-:-:S03]  /*7790*/  SEL R2, R26, R9, !P1 ;  /* 0x000000091a027207 */ /* 0x002fc60004800000 */
[----:B------:R-:W5:Y:S04]  /*77a0*/  LDL.LU R9, [R1+0x13c] ;  /* 0x00013c0001097983 */ /* 0x000f680000300800 */
[----:B------:R0:W-:Y:S04]  /*77b0*/  STL [R1+0x1b4], R3 ;  /* 0x0001b40301007387 */ /* 0x0001e80000100800 */
[----:B------:R1:W-:Y:S04]  /*77c0*/  STL [R1+0x1b0], R2 ;  /* 0x0001b00201007387 */ /* 0x0003e80000100800 */
[----:B------:R-:W5:Y:S01]  /*77d0*/  LDL.LU R17, [R1+0x148] ;  /* 0x0001480001117983 */ /* 0x000f620000300800 */
[----:B0-----:R-:W-:-:S02]  /*77e0*/  SEL R3, R26, R20, !P1 ;  /* 0x000000141a037207 */ /* 0x001fc40004800000 */
[----:B-1----:R-:W-:-:S03]  /*77f0*/  SEL R2, R26, R19, !P1 ;  /* 0x000000131a027207 */ /* 0x002fc60004800000 */
[----:B------:R0:W-:Y:S04]  /*7800*/  STL [R1+0x1ac], R3 ;  /* 0x0001ac0301007387 */ /* 0x0001e80000100800 */
[----:B------:R-:W5:Y:S04]  /*7810*/  LDL.LU R15, [R1+0x158] ;  /* 0x00015800010f7983 */ /* 0x000f680000300800 */
[----:B------:R1:W-:Y:S04]  /*7820*/  STL [R1+0x1a4], R2 ;  /* 0x0001a40201007387 */ /* 0x0003e80000100800 */
[----:B------:R-:W5:Y:S04]  /*7830*/  LDL.LU R14, [R1+0x15c] ;  /* 0x00015c00010e7983 */ /* 0x000f680000300800 */
[----:B0-----:R-:W5:Y:S04]  /*7840*/  LDL.LU R3, [R1+0x200] ;  /* 0x0002000001037983 */ /* 0x001f680000300800 */
[----:B-1----:R-:W5:Y:S04]  /*7850*/  LDL.LU R2, [R1+0x150] ;  /* 0x0001500001027983 */ /* 0x002f680000300800 */
[----:B------:R-:W5:Y:S04]  /*7860*/  LDL.LU R28, [R1+0x144] ;  /* 0x00014400011c7983 */ /* 0x000f680000300800 */
[----:B------:R-:W5:Y:S01]  /*7870*/  LDL.LU R21, [R1+0x120] ;  /* 0x0001200001157983 */ /* 0x000f620000300800 */
[----:B--2---:R-:W-:-:S05]  /*7880*/  SEL R20, R26, R29, !P1 ;  /* 0x0000001d1a147207 */ /* 0x004fca0004800000 */
[----:B------:R0:W-:Y:S04]  /*7890*/  STL [R1+0x1a0], R20 ;  /* 0x0001a01401007387 */ /* 0x0001e80000100800 */
[----:B------:R-:W2:Y:S01]  /*78a0*/  LDL.LU R29, [R1+0x124] ;  /* 0x00012400011d7983 */ /* 0x000ea20000300800 */
[----:B---3--:R-:W-:-:S05]  /*78b0*/  SEL R19, R26, R18, !P1 ;  /* 0x000000121a137207 */ /* 0x008fca0004800000 */
[----:B------:R1:W-:Y:S01]  /*78c0*/  STL [R1+0x19c], R19 ;  /* 0x00019c1301007387 */ /* 0x0003e20000100800 */
[----:B----4-:R-:W-:-:S03]  /*78d0*/  SEL R18, R26, R8, !P1 ;  /* 0x000000081a127207 */ /* 0x010fc60004800000 */
[----:B0-----:R-:W3:Y:S04]  /*78e0*/  LDL.LU R20, [R1+0x128] ;  /* 0x0001280001147983 */ /* 0x001ee80000300800 */
[----:B------:R0:W-:Y:S04]  /*78f0*/  STL [R1+0x194], R18 ;  /* 0x0001941201007387 */ /* 0x0001e80000100800 */
[----:B-1----:R-:W4:Y:S01]  /*7900*/  LDL.LU R19, [R1+0x12c] ;  /* 0x00012c0001137983 */ /* 0x002f220000300800 */
[----:B-----5:R-:W-:-:S05]  /*7910*/  SEL R8, R26, R11, !P1 ;  /* 0x0000000b1a087207 */ /* 0x020fca0004800000 */
[----:B------:R1:W-:Y:S01]  /*7920*/  STL [R1+0x18c], R8 ;  /* 0x00018c0801007387 */ /* 0x0003e20000100800 */
[----:B------:R-:W-:-:S03]  /*7930*/  SEL R11, R26, R13, !P1 ;  /* 0x0000000d1a0b7207 */ /* 0x000fc60004800000 */
[----:B0-----:R-:W5:Y:S04]  /*7940*/  LDL.LU R18, [R1+0x130] ;  /* 0x0001300001127983 */ /* 0x001f680000300800 */
[----:B------:R-:W-:Y:S01]  /*7950*/  STL [R1+0x188], R11 ;  /* 0x0001880b01007387 */ /* 0x000fe20000100800 */
[----:B-1----:R-:W-:-:S03]  /*7960*/  SEL R8, R26, R16, !P1 ;  /* 0x000000101a087207 */ /* 0x002fc60004800000 */
[----:B------:R-:W2:Y:S04]  /*7970*/  LDL.LU R16, [R1+0x140] ;  /* 0x0001400001107983 */ /* 0x000ea80000300800 */
[----:B------:R-:W3:Y:S04]  /*7980*/  LDL.LU R13, [R1+0xa4] ;  /* 0x0000a400010d7983 */ /* 0x000ee80000300800 */
[----:B------:R0:W-:Y:S04]  /*7990*/  STL [R1+0x184], R8 ;  /* 0x0001840801007387 */ /* 0x0001e80000100800 */
[----:B0-----:R-:W3:Y:S01]  /*79a0*/  LDL.LU R8, [R1+0xa8] ;  /* 0x0000a80001087983 */ /* 0x001ee20000300800 */
[----:B------:R-:W-:-:S05]  /*79b0*/  SEL R11, R26, R10, !P1 ;  /* 0x0000000a1a0b7207 */ /* 0x000fca0004800000 */
[----:B------:R0:W-:Y:S04]  /*79c0*/  STL [R1+0x180], R11 ;  /* 0x0001800b01007387 */ /* 0x0001e80000100800 */
[----:B------:R-:W5:Y:S04]  /*79d0*/  LDL.LU R27, [R1+0xb8] ;  /* 0x0000b800011b7983 */ /* 0x000f680000300800 */
[----:B------:R-:W5:Y:S01]  /*79e0*/  LDL.LU R24, [R1+0x100] ;  /* 0x0001000001187983 */ /* 0x000f620000300800 */
[----:B------:R-:W-:-:S05]  /*79f0*/  SEL R10, R26, R12, !P1 ;  /* 0x0000000c1a0a7207 */ /* 0x000fca0004800000 */
[----:B------:R1:W-:Y:S04]  /*7a00*/  STL [R1+0x17c], R10 ;  /* 0x00017c0a01007387 */ /* 0x0003e80000100800 */
[----:B------:R-:W5:Y:S04]  /*7a10*/  LDL.LU R23, [R1+0x110] ;  /* 0x0001100001177983 */ /* 0x000f680000300800 */
[----:B------:R-:W5:Y:S04]  /*7a20*/  LDL.LU R22, [R1+0x11c] ;  /* 0x00011c0001167983 */ /* 0x000f680000300800 */
[----:B0-----:R-:W5:Y:S04]  /*7a30*/  LDL.LU R11, [R1+0x118] ;  /* 0x00011800010b7983 */ /* 0x001f680000300800 */
[----:B-1----:R-:W5:Y:S04]  /*7a40*/  LDL.LU R10, [R1+0xe8] ;  /* 0x0000e800010a7983 */ /* 0x002f680000300800 */
[----:B------:R-:W5:Y:S01]  /*7a50*/  LDL.LU R12, [R1+0xec] ;  /* 0x0000ec00010c7983 */ /* 0x000f620000300800 */
[----:B------:R-:W-:-:S05]  /*7a60*/  SEL R9, R26, R9, !P1 ;  /* 0x000000091a097207 */ /* 0x000fca0004800000 */
[----:B------:R0:W-:Y:S01]  /*7a70*/  STL [R1+0x178], R9 ;  /* 0x0001780901007387 */ /* 0x0001e20000100800 */
[----:B------:R-:W-:-:S03]  /*7a80*/  SEL R17, R26, R17, !P1 ;  /* 0x000000111a117207 */ /* 0x000fc60004800000 */
[----:B0-----:R-:W5:Y:S01]  /*7a90*/  LDL.LU R9, [R1+0xfc] ;  /* 0x0000fc0001097983 */ /* 0x001f620000300800 */
[C---:B------:R-:W-:Y:S02]  /*7aa0*/  SEL R2, R26.reuse, R2, !P1 ;  /* 0x000000021a027207 */ /* 0x040fe40004800000 */
[----:B--2---:R-:W-:-:S05]  /*7ab0*/  SEL R16, R26, R16, !P1 ;  /* 0x000000101a107207 */ /* 0x004fca0004800000 */
[----:B------:R0:W-:Y:S04]  /*7ac0*/  STL [R1+0x170], R16 ;  /* 0x0001701001007387 */ /* 0x0001e80000100800 */
[----:B------:R-:W-:Y:S01]  /*7ad0*/  STL [R1+0x168], R17 ;  /* 0x0001681101007387 */ /* 0x000fe20000100800 */
[C---:B0-----:R-:W-:Y:S02]  /*7ae0*/  SEL R16, R26.reuse, R15, !P1 ;  /* 0x0000000f1a107207 */ /* 0x041fe40004800000 */
[C---:B------:R-:W-:Y:S02]  /*7af0*/  SEL R15, R26.reuse, R14, !P1 ;  /* 0x0000000e1a0f7207 */ /* 0x040fe40004800000 */
[C---:B------:R-:W-:Y:S01]  /*7b00*/  SEL R14, R26.reuse, R3, !P1 ;  /* 0x000000031a0e7207 */ /* 0x040fe20004800000 */
[----:B------:R-:W-:Y:S01]  /*7b10*/  STL [R1+0x164], R16 ;  /* 0x0001641001007387 */ /* 0x000fe20000100800 */
[----:B------:R-:W-:-:S03]  /*7b20*/  SEL R3, R26, R28, !P1 ;  /* 0x0000001c1a037207 */ /* 0x000fc60004800000 */
[----:B------:R-:W-:Y:S04]  /*7b30*/  STL [R1+0x160], R15 ;  /* 0x0001600f01007387 */ /* 0x000fe80000100800 */
[----:B------:R-:W-:Y:S04]  /*7b40*/  STL [R1+0x15c], R14 ;  /* 0x00015c0e01007387 */ /* 0x000fe80000100800 */
[----:B------:R-:W2:Y:S04]  /*7b50*/  LDL.LU R28, [R1+0xf8] ;  /* 0x0000f800011c7983 */ /* 0x000ea80000300800 */
[----:B------:R0:W-:Y:S04]  /*7b60*/  STL [R1+0x158], R2 ;  /* 0x0001580201007387 */ /* 0x0001e80000100800 */
[----:B------:R1:W-:Y:S01]  /*7b70*/  STL [R1+0x150], R3 ;  /* 0x0001500301007387 */ /* 0x0003e20000100800 */
[----:B0-----:R-:W-:-:S03]  /*7b80*/  SEL R2, R26, R21, !P1 ;  /* 0x000000151a027207 */ /* 0x001fc60004800000 */
[----:B------:R-:W2:Y:S01]  /*7b90*/  LDL.LU R21, [R1+0xf4] ;  /* 0x0000f40001157983 */ /* 0x000ea20000300800 */
[----:B-1----:R-:W-:-:S03]  /*7ba0*/  SEL R3, R26, R29, !P1 ;  /* 0x0000001d1a037207 */ /* 0x002fc60004800000 */
[----:B------:R3:W-:Y:S04]  /*7bb0*/  STL [R1+0x148], R2 ;  /* 0x0001480201007387 */ /* 0x0007e80000100800 */
[----:B------:R-:W2:Y:S04]  /*7bc0*/  LDL.LU R29, [R1+0x1fc] ;  /* 0x0001fc00011d7983 */ /* 0x000ea80000300800 */
[----:B------:R4:W-:Y:S01]  /*7bd0*/  STL [R1+0x144], R3 ;  /* 0x0001440301007387 */ /* 0x0009e20000100800 */
[----:B---3--:R-:W-:-:S03]  /*7be0*/  SEL R2, R26, R20, !P1 ;  /* 0x000000141a027207 */ /* 0x008fc60004800000 */
[----:B------:R-:W3:Y:S01]  /*7bf0*/  LDL.LU R20, [R1+0xf0] ;  /* 0x0000f00001147983 */ /* 0x000ee20000300800 */
[----:B----4-:R-:W-:-:S03]  /*7c00*/  SEL R3, R26, R19, !P1 ;  /* 0x000000131a037207 */ /* 0x010fc60004800000 */
[----:B------:R5:W-:Y:S04]  /*7c10*/  STL [R1+0x140], R2 ;  /* 0x0001400201007387 */ /* 0x000be80000100800 */
[----:B------:R-:W4:Y:S04]  /*7c20*/  LDL.LU R19, [R1+0xe4] ;  /* 0x0000e40001137983 */ /* 0x000f280000300800 */
[----:B------:R0:W-:Y:S01]  /*7c30*/  STL [R1+0x13c], R3 ;  /* 0x00013c0301007387 */ /* 0x0001e20000100800 */
[----:B-----5:R-:W-:-:S03]  /*7c40*/  SEL R2, R26, R18, !P1 ;  /* 0x000000121a027207 */ /* 0x020fc60004800000 */
[----:B------:R-:W5:Y:S04]  /*7c50*/  LDL.LU R18, [R1+0xe0] ;  /* 0x0000e00001127983 */ /* 0x000f680000300800 */
[----:B------:R1:W-:Y:S01]  /*7c60*/  STL [R1+0x138], R2 ;  /* 0x0001380201007387 */ /* 0x0003e20000100800 */
[----:B0-----:R-:W-:-:S03]  /*7c70*/  SEL R3, R26, R13, !P1 ;  /* 0x0000000d1a037207 */ /* 0x001fc60004800000 */
[----:B------:R-:W5:Y:S01]  /*7c80*/  LDL.LU R13, [R1+0xdc] ;  /* 0x0000dc00010d7983 */ /* 0x000f620000300800 */
[C---:B------:R-:W-:Y:S02]  /*7c90*/  SEL R14, R26.reuse, R27, !P1 ;  /* 0x0000001b1a0e7207 */ /* 0x040fe40004800000 */
[C---:B-1----:R-:W-:Y:S01]  /*7ca0*/  SEL R2, R26.reuse, R8, !P1 ;  /* 0x000000081a027207 */ /* 0x042fe20004800000 */
[----:B------:R0:W-:Y:S04]  /*7cb0*/  STL [R1+0x134], R3 ;  /* 0x0001340301007387 */ /* 0x0001e80000100800 */
[----:B------:R-:W5:Y:S04]  /*7cc0*/  LDL.LU R8, [R1+0xd8] ;  /* 0x0000d80001087983 */ /* 0x000f680000300800 */
[----:B------:R1:W-:Y:S01]  /*7cd0*/  STL [R1+0x130], R2 ;  /* 0x0001300201007387 */ /* 0x0003e20000100800 */
[----:B0-----:R-:W-:-:S03]  /*7ce0*/  SEL R3, R26, R24, !P1 ;  /* 0x000000181a037207 */ /* 0x001fc60004800000 */
[----:B------:R0:W-:Y:S01]  /*7cf0*/  STL [R1+0x12c], R14 ;  /* 0x00012c0e01007387 */ /* 0x0001e20000100800 */
[----:B-1----:R-:W-:-:S03]  /*7d00*/  SEL R2, R26, R23, !P1 ;  /* 0x000000171a027207 */ /* 0x002fc60004800000 */
[----:B------:R1:W-:Y:S01]  /*7d10*/  STL [R1+0x128], R3 ;  /* 0x0001280301007387 */ /* 0x0003e20000100800 */
[----:B0-----:R-:W-:-:S03]  /*7d20*/  SEL R14, R26, R22, !P1 ;  /* 0x000000161a0e7207 */ /* 0x001fc60004800000 */
[----:B------:R0:W-:Y:S01]  /*7d30*/  STL [R1+0x124], R2 ;  /* 0x0001240201007387 */ /* 0x0001e20000100800 */
[----:B-1----:R-:W-:-:S03]  /*7d40*/  SEL R3, R26, R11, !P1 ;  /* 0x0000000b1a037207 */ /* 0x002fc60004800000 */
[----:B------:R-:W-:Y:S01]  /*7d50*/  STL [R1+0x120], R14 ;  /* 0x0001200e01007387 */ /* 0x000fe20000100800 */
[----:B0-----:R-:W-:-:S03]  /*7d60*/  SEL R2, R26, R10, !P1 ;  /* 0x0000000a1a027207 */ /* 0x001fc60004800000 */
        /* <DEDUP_REMOVED lines=10> */
[----:B------:R-:W5:Y:S04]  /*7e10*/  LDL.LU R10, [R1+0xcc] ;  /* 0x0000cc00010a7983 */ /* 0x000f680000300800 */
[----:B------:R-:W5:Y:S04]  /*7e20*/  LDL.LU R12, [R1+0xb4] ;  /* 0x0000b400010c7983 */ /* 0x000f680000300800 */
[----:B------:R-:W5:Y:S04]  /*7e30*/  LDL.LU R9, [R1+0xb0] ;  /* 0x0000b00001097983 */ /* 0x000f680000300800 */
[----:B------:R-:W5:Y:S04]  /*7e40*/  LDL.LU R15, [R1+0xac] ;  /* 0x0000ac00010f7983 */ /* 0x000f680000300800 */
[----:B0-----:R-:W5:Y:S01]  /*7e50*/  LDL.LU R3, [R1+0xa0] ;  /* 0x0000a00001037983 */ /* 0x001f620000300800 */
[----:B--2---:R-:W-:-:S05]  /*7e60*/  SEL R2, R26, R28, !P1 ;  /* 0x0000001c1a027207 */ /* 0x004fca0004800000 */
[----:B------:R0:W-:Y:S04]  /*7e70*/  STL [R1+0xfc], R2 ;  /* 0x0000fc0201007387 */ /* 0x0001e80000100800 */
[----:B0-----:R-:W2:Y:S01]  /*7e80*/  LDL.LU R2, [R1+0x9c] ;  /* 0x00009c0001027983 */ /* 0x001ea20000300800 */
[----:B------:R-:W-:-:S05]  /*7e90*/  SEL R16, R26, R21, !P1 ;  /* 0x000000151a107207 */ /* 0x000fca0004800000 */
[----:B------:R3:W-:Y:S01]  /*7ea0*/  STL [R1+0xf8], R16 ;  /* 0x0000f81001007387 */ /* 0x0007e20000100800 */
[----:B------:R-:W-:-:S03]  /*7eb0*/  SEL R14, R26, R29, !P1 ;  /* 0x0000001d1a0e7207 */ /* 0x000fc60004800000 */
[----:B------:R-:W2:Y:S01]  /*7ec0*/  LDL.LU R29, [R1+0x98] ;  /* 0x00009800011d7983 */ /* 0x000ea20000300800 */
[----:B---3--:R-:W-:-:S03]  /*7ed0*/  SEL R16, R26, R20, !P1 ;  /* 0x000000141a107207 */ /* 0x008fc60004800000 */
[----:B------:R4:W-:Y:S04]  /*7ee0*/  STL [R1+0xf4], R14 ;  /* 0x0000f40e01007387 */ /* 0x0009e80000100800 */
[----:B------:R-:W3:Y:S04]  /*7ef0*/  LDL.LU R28, [R1+0x94] ;  /* 0x00009400011c7983 */ /* 0x000ee80000300800 */
[----:B------:R5:W-:Y:S01]  /*7f00*/  STL [R1+0xf0], R16 ;  /* 0x0000f01001007387 */ /* 0x000be20000100800 */
[----:B----4-:R-:W-:-:S03]  /*7f10*/  SEL R14, R26, R19, !P1 ;  /* 0x000000131a0e7207 */ /* 0x010fc60004800000 */
[----:B------:R-:W4:Y:S01]  /*7f20*/  LDL.LU R27, [R1+0x90] ;  /* 0x00009000011b7983 */ /* 0x000f220000300800 */
[----:B-----5:R-:W-:-:S03]  /*7f30*/  SEL R16, R26, R18, !P1 ;  /* 0x000000121a107207 */ /* 0x020fc60004800000 */
[----:B------:R0:W-:Y:S04]  /*7f40*/  STL [R1+0xec], R14 ;  /* 0x0000ec0e01007387 */ /* 0x0001e80000100800 */
[----:B------:R-:W5:Y:S04]  /*7f50*/  LDL.LU R17, [R1+0x8c] ;  /* 0x00008c0001117983 */ /* 0x000f680000300800 */
[----:B------:R1:W-:Y:S01]  /*7f60*/  STL [R1+0xe8], R16 ;  /* 0x0000e81001007387 */ /* 0x0003e20000100800 */
[----:B0-----:R-:W-:-:S03]  /*7f70*/  SEL R14, R26, R13, !P1 ;  /* 0x0000000d1a0e7207 */ /* 0x001fc60004800000 */
[----:B------:R-:W5:Y:S04]  /*7f80*/  LDL.LU R13, [R1+0x88] ;  /* 0x00008800010d7983 */ /* 0x000f680000300800 */
[----:B------:R0:W-:Y:S01]  /*7f90*/  STL [R1+0xe4], R14 ;  /* 0x0000e40e01007387 */ /* 0x0001e20000100800 */
[----:B------:R-:W-:-:S03]  /*7fa0*/  SEL R8, R26, R8, !P1 ;  /* 0x000000081a087207 */ /* 0x000fc60004800000 */
[----:B-1----:R-:W5:Y:S04]  /*7fb0*/  LDL.LU R16, [R1+0x84] ;  /* 0x0000840001107983 */ /* 0x002f680000300800 */
[----:B0-----:R-:W5:Y:S04]  /*7fc0*/  LDL.LU R14, [R1+0x4c] ;  /* 0x00004c00010e7983 */ /* 0x001f680000300800 */
[----:B------:R0:W-:Y:S04]  /*7fd0*/  STL [R1+0xe0], R8 ;  /* 0x0000e00801007387 */ /* 0x0001e80000100800 */
[----:B------:R-:W5:Y:S04]  /*7fe0*/  LDL.LU R21, [R1+0x80] ;  /* 0x0000800001157983 */ /* 0x000f680000300800 */
[----:B------:R-:W5:Y:S04]  /*7ff0*/  LDL.LU R20, [R1+0x68] ;  /* 0x0000680001147983 */ /* 0x000f680000300800 */
[----:B------:R-:W5:Y:S04]  /*8000*/  LDL.LU R19, [R1+0x78] ;  /* 0x0000780001137983 */ /* 0x000f680000300800 */
[----:B------:R-:W5:Y:S01]  /*8010*/  LDL.LU R18, [R1+0x7c] ;  /* 0x00007c0001127983 */ /* 0x000f620000300800 */
[----:B------:R-:W-:-:S03]  /*8020*/  SEL R11, R26, R11, !P1 ;  /* 0x0000000b1a0b7207 */ /* 0x000fc60004800000 */
[----:B0-----:R-:W5:Y:S04]  /*8030*/  LDL.LU R8, [R1+0x1f8] ;  /* 0x0001f80001087983 */ /* 0x001f680000300800 */
[----:B------:R0:W-:Y:S01]  /*8040*/  STL [R1+0xdc], R11 ;  /* 0x0000dc0b01007387 */ /* 0x0001e20000100800 */
[----:B------:R-:W-:-:S03]  /*8050*/  SEL R24, R26, R24, !P1 ;  /* 0x000000181a187207 */ /* 0x000fc60004800000 */
[----:B0-----:R-:W5:Y:S04]  /*8060*/  LDL.LU R11, [R1+0x74] ;  /* 0x00007400010b7983 */ /* 0x001f680000300800 */
[----:B------:R0:W-:Y:S01]  /*8070*/  STL [R1+0xd8], R24 ;  /* 0x0000d81801007387 */ /* 0x0001e20000100800 */
[----:B------:R-:W-:-:S03]  /*8080*/  SEL R23, R26, R23, !P1 ;  /* 0x000000171a177207 */ /* 0x000fc60004800000 */
[----:B0-----:R-:W5:Y:S01]  /*8090*/  LDL.LU R24, [R1+0x104c] ;  /* 0x00104c0001187983 */ /* 0x001f620000300800 */
[----:B------:R-:W-:-:S03]  /*80a0*/  SEL R22, R26, R22, !P1 ;  /* 0x000000161a167207 */ /* 0x000fc60004800000 */
[----:B------:R0:W-:Y:S01]  /*80b0*/  STL [R1+0xd4], R23 ;  /* 0x0000d41701007387 */ /* 0x0001e20000100800 */
[C---:B------:R-:W-:Y:S02]  /*80c0*/  SEL R10, R26.reuse, R10, !P1 ;  /* 0x0000000a1a0a7207 */ /* 0x040fe40004800000 */
[C---:B------:R-:W-:Y:S01]  /*80d0*/  SEL R12, R26.reuse, R12, !P1 ;  /* 0x0000000c1a0c7207 */ /* 0x040fe20004800000 */
[----:B0-----:R-:W5:Y:S01]  /*80e0*/  LDL.LU R23, [R1+0x1048] ;  /* 0x0010480001177983 */ /* 0x001f620000300800 */
[----:B------:R-:W-:-:S03]  /*80f0*/  SEL R9, R26, R9, !P1 ;  /* 0x000000091a097207 */ /* 0x000fc60004800000 */
[----:B------:R0:W-:Y:S01]  /*8100*/  STL [R1+0xd0], R22 ;  /* 0x0000d01601007387 */ /* 0x0001e20000100800 */
[C---:B------:R-:W-:Y:S02]  /*8110*/  SEL R15, R26.reuse, R15, !P1 ;  /* 0x0000000f1a0f7207 */ /* 0x040fe40004800000 */
[C---:B------:R-:W-:Y:S01]  /*8120*/  SEL R3, R26.reuse, R3, !P1 ;  /* 0x000000031a037207 */ /* 0x040fe20004800000 */
[----:B0-----:R-:W5:Y:S04]  /*8130*/  LDL.LU R22, [R1+0x1044] ;  /* 0x0010440001167983 */ /* 0x001f680000300800 */
[----:B------:R0:W-:Y:S04]  /*8140*/  STL [R1+0xcc], R10 ;  /* 0x0000cc0a01007387 */ /* 0x0001e80000100800 */
        /* <DEDUP_REMOVED lines=8> */
[----:B0-----:R-:W5:Y:S01]  /*81d0*/  LDL.LU R3, [R1+0x64] ;  /* 0x0000640001037983 */ /* 0x001f620000300800 */
[----:B--2---:R-:W-:-:S05]  /*81e0*/  SEL R2, R26, R2, !P1 ;  /* 0x000000021a027207 */ /* 0x004fca0004800000 */
[----:B------:R0:W-:Y:S01]  /*81f0*/  STL [R1+0xb0], R2 ;  /* 0x0000b00201007387 */ /* 0x0001e20000100800 */
[----:B------:R-:W-:-:S03]  /*8200*/  SEL R29, R26, R29, !P1 ;  /* 0x0000001d1a1d7207 */ /* 0x000fc60004800000 */
[----:B0-----:R-:W2:Y:S04]  /*8210*/  LDL.LU R2, [R1+0x1f4] ;  /* 0x0001f40001027983 */ /* 0x001ea80000300800 */
[----:B------:R0:W-:Y:S01]  /*8220*/  STL [R1+0xac], R29 ;  /* 0x0000ac1d01007387 */ /* 0x0001e20000100800 */
[----:B---3--:R-:W-:-:S03]  /*8230*/  SEL R28, R26, R28, !P1 ;  /* 0x0000001c1a1c7207 */ /* 0x008fc60004800000 */
[----:B0-----:R-:W3:Y:S01]  /*8240*/  LDL.LU R29, [R1+0x5c] ;  /* 0x00005c00011d7983 */ /* 0x001ee20000300800 */
[----:B----4-:R-:W-:-:S03]  /*8250*/  SEL R27, R26, R27, !P1 ;  /* 0x0000001b1a1b7207 */ /* 0x010fc60004800000 */
[----:B------:R0:W-:Y:S01]  /*8260*/  STL [R1+0xa8], R28 ;  /* 0x0000a81c01007387 */ /* 0x0001e20000100800 */
[----:B-----5:R-:W-:-:S03]  /*8270*/  SEL R17, R26, R17, !P1 ;  /* 0x000000111a117207 */ /* 0x020fc60004800000 */
[----:B0-----:R-:W4:Y:S04]  /*8280*/  LDL.LU R28, [R1+0x58] ;  /* 0x00005800011c7983 */ /* 0x001f280000300800 */
[----:B------:R0:W-:Y:S01]  /*8290*/  STL [R1+0xa4], R27 ;  /* 0x0000a41b01007387 */ /* 0x0001e20000100800 */
[----:B------:R-:W-:-:S03]  /*82a0*/  SEL R13, R26, R13, !P1 ;  /* 0x0000000d1a0d7207 */ /* 0x000fc60004800000 */
[----:B0-----:R-:W5:Y:S04]  /*82b0*/  LDL.LU R27, [R1+0x54] ;  /* 0x00005400011b7983 */ /* 0x001f680000300800 */
[----:B------:R0:W-:Y:S04]  /*82c0*/  STL [R1+0xa0], R17 ;  /* 0x0000a01101007387 */ /* 0x0001e80000100800 */
[----:B0-----:R-:W2:Y:S04]  /*82d0*/  LDL.LU R17, [R1+0x50] ;  /* 0x0000500001117983 */ /* 0x001ea80000300800 */
[----:B------:R0:W-:Y:S04]  /*82e0*/  STL [R1+0x9c], R13 ;  /* 0x00009c0d01007387 */ /* 0x0001e80000100800 */
[----:B0-----:R-:W2:Y:S01]  /*82f0*/  LDL.LU R13, [R1+0x1034] ;  /* 0x00103400010d7983 */ /* 0x001ea20000300800 */
[----:B------:R-:W-:-:S02]  /*8300*/  SEL R16, R26, R16, !P1 ;  /* 0x000000101a107207 */ /* 0x000fc40004800000 */
[----:B--2---:R-:W-:-:S05]  /*8310*/  SEL R13, R26, R13, !P1 ;  /* 0x0000000d1a0d7207 */ /* 0x004fca0004800000 */
[----:B------:R0:W-:Y:S04]  /*8320*/  STL [R1+0x98], R13 ;  /* 0x0000980d01007387 */ /* 0x0001e80000100800 */
[----:B------:R1:W-:Y:S01]  /*8330*/  STL [R1+0x94], R16 ;  /* 0x0000941001007387 */ /* 0x0003e20000100800 */
[C---:B0-----:R-:W-:Y:S02]  /*8340*/  SEL R13, R26.reuse, R14, !P1 ;  /* 0x0000000e1a0d7207 */ /* 0x041fe40004800000 */
[C---:B------:R-:W-:Y:S02]  /*8350*/  SEL R14, R26.reuse, R21, !P1 ;  /* 0x000000151a0e7207 */ /* 0x040fe40004800000 */
[C---:B-1----:R-:W-:Y:S01]  /*8360*/  SEL R16, R26.reuse, R20, !P1 ;  /* 0x000000141a107207 */ /* 0x042fe20004800000 */
[----:B------:R-:W-:Y:S04]  /*8370*/  STL [R1+0x90], R13 ;  /* 0x0000900d01007387 */ /* 0x000fe80000100800 */
[----:B------:R-:W-:Y:S04]  /*8380*/  STL [R1+0x8c], R14 ;  /* 0x00008c0e01007387 */ /* 0x000fe80000100800 */
[----:B------:R0:W-:Y:S04]  /*8390*/  STL [R1+0x88], R16 ;  /* 0x0000881001007387 */ /* 0x0001e80000100800 */
[----:B0-----:R-:W2:Y:S01]  /*83a0*/  LDL.LU R16, [R1+0x190] ;  /* 0x0001900001107983 */ /* 0x001ea20000300800 */
[----:B------:R-:W-:-:S02]  /*83b0*/  SEL R13, R26, R19, !P1 ;  /* 0x000000131a0d7207 */ /* 0x000fc40004800000 */
[----:B------:R-:W-:-:S03]  /*83c0*/  SEL R14, R26, R18, !P1 ;  /* 0x000000121a0e7207 */ /* 0x000fc60004800000 */
[----:B------:R0:W-:Y:S04]  /*83d0*/  STL [R1+0x84], R13 ;  /* 0x0000840d01007387 */ /* 0x0001e80000100800 */
[----:B------:R-:W-:Y:S04]  /*83e0*/  STL [R1+0x80], R14 ;  /* 0x0000800e01007387 */ /* 0x000fe80000100800 */
[----:B------:R-:W2:Y:S01]  /*83f0*/  LDL.LU R21, [R1+0x198] ;  /* 0x0001980001157983 */ /* 0x000ea20000300800 */
[C---:B0-----:R-:W-:Y:S02]  /*8400*/  SEL R13, R26.reuse, R8, !P1 ;  /* 0x000000081a0d7207 */ /* 0x041fe40004800000 */
[----:B------:R-:W-:-:S03]  /*8410*/  SEL R8, R26, R11, !P1 ;  /* 0x0000000b1a087207 */ /* 0x000fc60004800000 */
[----:B------:R0:W-:Y:S04]  /*8420*/  STL [R1+0x7c], R13 ;  /* 0x00007c0d01007387 */ /* 0x0001e80000100800 */
[----:B------:R-:W2:Y:S04]  /*8430*/  LDL.LU R20, [R1+0x14c] ;  /* 0x00014c0001147983 */ /* 0x000ea80000300800 */
[----:B------:R1:W-:Y:S01]  /*8440*/  STL [R1+0x78], R8 ;  /* 0x0000780801007387 */ /* 0x0003e20000100800 */
[----:B0-----:R-:W-:-:S03]  /*8450*/  SEL R13, R26, R15, !P1 ;  /* 0x0000000f1a0d7207 */ /* 0x001fc60004800000 */
[----:B------:R-:W2:Y:S04]  /*8460*/  LDL.LU R19, [R1+0x16c] ;  /* 0x00016c0001137983 */ /* 0x000ea80000300800 */
[----:B------:R-:W2:Y:S04]  /*8470*/  LDL.LU R18, [R1+0x174] ;  /* 0x0001740001127983 */ /* 0x000ea80000300800 */
[----:B-1----:R-:W2:Y:S04]  /*8480*/  LDL.LU R8, [R1+0x154] ;  /* 0x0001540001087983 */ /* 0x002ea80000300800 */
[----:B------:R-:W2:Y:S04]  /*8490*/  LDL.LU R11, [R1+0x10c] ;  /* 0x00010c00010b7983 */ /* 0x000ea80000300800 */
[----:B------:R-:W2:Y:S04]  /*84a0*/  LDL.LU R14, [R1+0x114] ;  /* 0x00011400010e7983 */ /* 0x000ea80000300800 */
[----:B------:R-:W2:Y:S04]  /*84b0*/  LDL.LU R15, [R1+0x108] ;  /* 0x00010800010f7983 */ /* 0x000ea80000300800 */
[----:B------:R0:W-:Y:S02]  /*84c0*/  STL [R1+0x74], R13 ;  /* 0x0000740d01007387 */ /* 0x0001e40000100800 */
[----:B0-----:R-:W-:-:S02]  /*84d0*/  SEL R13, R26, R3, !P1 ;  /* 0x000000031a0d7207 */ /* 0x001fc40004800000 */
[----:B------:R-:W2:Y:S04]  /*84e0*/  LDL.LU R3, [R1+0x104] ;  /* 0x0001040001037983 */ /* 0x000ea80000300800 */
[----:B------:R0:W-:Y:S02]  /*84f0*/  STL [R1+0x68], R13 ;  /* 0x0000680d01007387 */ /* 0x0001e40000100800 */
[C---:B0-----:R-:W-:Y:S02]  /*8500*/  SEL R13, R26.reuse, R2, !P1 ;  /* 0x000000021a0d7207 */ /* 0x041fe40004800000 */
[----:B------:R-:W2:Y:S04]  /*8510*/  LDL.LU R2, [R1+0xbc] ;  /* 0x0000bc0001027983 */ /* 0x000ea80000300800 */
[----:B------:R3:W-:Y:S02]  /*8520*/  STL [R1+0x64], R13 ;  /* 0x0000640d01007387 */ /* 0x0007e40000100800 */
[----:B---3--:R-:W-:-:S02]  /*8530*/  SEL R13, R26, R29, !P1 ;  /* 0x0000001d1a0d7207 */ /* 0x008fc40004800000 */
[----:B------:R-:W3:Y:S04]  /*8540*/  LDL.LU R29, [R1+0xc4] ;  /* 0x0000c400011d7983 */ /* 0x000ee80000300800 */
[----:B------:R4:W-:Y:S02]  /*8550*/  STL [R1+0x60], R13 ;  /* 0x0000600d01007387 */ /* 0x0009e40000100800 */
[C---:B----4-:R-:W-:Y:S02]  /*8560*/  SEL R13, R26.reuse, R28, !P1 ;  /* 0x0000001c1a0d7207 */ /* 0x050fe40004800000 */
[----:B------:R-:W4:Y:S04]  /*8570*/  LDL.LU R28, [R1+0x2c] ;  /* 0x00002c00011c7983 */ /* 0x000f280000300800 */
[----:B------:R5:W-:Y:S02]  /*8580*/  STL [R1+0x5c], R13 ;  /* 0x00005c0d01007387 */ /* 0x000be40000100800 */
[----:B-----5:R-:W-:-:S02]  /*8590*/  SEL R13, R26, R27, !P1 ;  /* 0x0000001b1a0d7207 */ /* 0x020fc40004800000 */
[----:B------:R-:W5:Y:S04]  /*85a0*/  LDL.LU R27, [R1+0x30] ;  /* 0x00003000011b7983 */ /* 0x000f680000300800 */
[----:B------:R0:W-:Y:S01]  /*85b0*/  STL [R1+0x58], R13 ;  /* 0x0000580d01007387 */ /* 0x0001e20000100800 */
[C---:B------:R-:W-:Y:S02]  /*85c0*/  SEL R12, R26.reuse, R12, !P1 ;  /* 0x0000000c1a0c7207 */ /* 0x040fe40004800000 */
[C---:B0-----:R-:W-:Y:S02]  /*85d0*/  SEL R13, R26.reuse, R17, !P1 ;  /* 0x000000111a0d7207 */ /* 0x041fe40004800000 */
[----:B------:R-:W5:Y:S04]  /*85e0*/  LDL.LU R17, [R1+0x34] ;  /* 0x0000340001117983 */ /* 0x000f680000300800 */
[----:B------:R0:W-:Y:S02]  /*85f0*/  STL [R1+0x54], R13 ;  /* 0x0000540d01007387 */ /* 0x0001e40000100800 */
[----:B0-----:R-:W-:-:S02]  /*8600*/  SEL R13, R26, R9, !P1 ;  /* 0x000000091a0d7207 */ /* 0x001fc40004800000 */
[----:B------:R-:W5:Y:S04]  /*8610*/  LDL.LU R9, [R1+0x40] ;  /* 0x0000400001097983 */ /* 0x000f680000300800 */
[----:B------:R0:W-:Y:S04]  /*8620*/  STL [R1+0x50], R13 ;  /* 0x0000500d01007387 */ /* 0x0001e80000100800 */
[----:B0-----:R-:W5:Y:S04]  /*8630*/  LDL.LU R13, [R1+0x6c] ;  /* 0x00006c00010d7983 */ /* 0x001f680000300800 */
[----:B------:R0:W-:Y:S02]  /*8640*/  STL [R1+0x4c], R12 ;  /* 0x00004c0c01007387 */ /* 0x0001e40000100800 */
[----:B0-----:R-:W-:-:S02]  /*8650*/  SEL R12, R26, R10, !P1 ;  /* 0x0000000a1a0c7207 */ /* 0x001fc40004800000 */
[----:B------:R-:W5:Y:S04]  /*8660*/  LDL.LU R10, [R1+0x1a8] ;  /* 0x0001a800010a7983 */ /* 0x000f680000300800 */
[----:B------:R0:W-:Y:S04]  /*8670*/  STL [R1+0x3c], R12 ;  /* 0x00003c0c01007387 */ /* 0x0001e80000100800 */
[----:B0-----:R-:W5:Y:S01]  /*8680*/  LDL.LU R12, [R1+0x70] ;  /* 0x00007000010c7983 */ /* 0x001f620000300800 */
[----:B--2---:R-:W-:-:S05]  /*8690*/  SEL R16, R26, R16, !P1 ;  /* 0x000000101a107207 */ /* 0x004fca0004800000 */
[----:B------:R0:W-:Y:S04]  /*86a0*/  STL [R1+0x38], R16 ;  /* 0x0000381001007387 */ /* 0x0001e80000100800 */
[----:B0-----:R-:W2:Y:S01]  /*86b0*/  LDL.LU R16, [R1+0x48] ;  /* 0x0000480001107983 */ /* 0x001ea20000300800 */
[C---:B------:R-:W-:Y:S02]  /*86c0*/  SEL R21, R26.reuse, R21, !P1 ;  /* 0x000000151a157207 */ /* 0x040fe40004800000 */
[C---:B------:R-:W-:Y:S02]  /*86d0*/  SEL R20, R26.reuse, R20, !P1 ;  /* 0x000000141a147207 */ /* 0x040fe40004800000 */
[C---:B------:R-:W-:Y:S02]  /*86e0*/  SEL R19, R26.reuse, R19, !P1 ;  /* 0x000000131a137207 */ /* 0x040fe40004800000 */
[----:B------:R-:W-:-:S02]  /*86f0*/  SEL R18, R26, R18, !P1 ;  /* 0x000000121a127207 */ /* 0x000fc40004800000 */
[C---:B------:R-:W-:Y:S02]  /*8700*/  SEL R8, R26.reuse, R8, !P1 ;  /* 0x000000081a087207 */ /* 0x040fe40004800000 */
[C---:B------:R-:W-:Y:S02]  /*8710*/  SEL R11, R26.reuse, R11, !P1 ;  /* 0x0000000b1a0b7207 */ /* 0x040fe40004800000 */
[C---:B------:R-:W-:Y:S02]  /*8720*/  SEL R14, R26.reuse, R14, !P1 ;  /* 0x0000000e1a0e7207 */ /* 0x040fe40004800000 */
[C---:B------:R-:W-:Y:S02]  /*8730*/  SEL R15, R26.reuse, R15, !P1 ;  /* 0x0000000f1a0f7207 */ /* 0x040fe40004800000 */
[C---:B------:R-:W-:Y:S02]  /*8740*/  SEL R3, R26.reuse, R3, !P1 ;  /* 0x000000031a037207 */ /* 0x040fe40004800000 */
[----:B------:R-:W-:-:S02]  /*8750*/  SEL R2, R26, R2, !P1 ;  /* 0x000000021a027207 */ /* 0x000fc40004800000 */
[C---:B---3--:R-:W-:Y:S02]  /*8760*/  SEL R29, R26.reuse, R29, !P1 ;  /* 0x0000001d1a1d7207 */ /* 0x048fe40004800000 */
[C---:B----4-:R-:W-:Y:S02]  /*8770*/  SEL R28, R26.reuse, R28, !P1 ;  /* 0x0000001c1a1c7207 */ /* 0x050fe40004800000 */
[C---:B-----5:R-:W-:Y:S02]  /*8780*/  SEL R27, R26.reuse, R27, !P1 ;  /* 0x0000001b1a1b7207 */ /* 0x060fe40004800000 */
[C---:B------:R-:W-:Y:S02]  /*8790*/  SEL R17, R26.reuse, R17, !P1 ;  /* 0x000000111a117207 */ /* 0x040fe40004800000 */
[C---:B------:R-:W-:Y:S02]  /*87a0*/  SEL R9, R26.reuse, R9, !P1 ;  /* 0x000000091a097207 */ /* 0x040fe40004800000 */
[----:B------:R-:W-:-:S05]  /*87b0*/  SEL R10, R26, R10, !P1 ;  /* 0x0000000a1a0a7207 */ /* 0x000fca0004800000 */
[----:B------:R0:W-:Y:S04]  /*87c0*/  STL [R1+0x28], R10 ;  /* 0x0000280a01007387 */ /* 0x0001e80000100800 */
[----:B0-----:R-:W3:Y:S04]  /*87d0*/  LDL.LU R10, [R1+0x44] ;  /* 0x00004400010a7983 */ /* 0x001ee80000300800 */
[----:B------:R0:W-:Y:S04]  /*87e0*/  STL [R1+0x24], R21 ;  /* 0x0000241501007387 */ /* 0x0001e80000100800 */
[----:B0-----:R-:W4:Y:S04]  /*87f0*/  LDL.LU R21, [R1+0x1030] ;  /* 0x0010300001157983 */ /* 0x001f280000300800 */
        /* <DEDUP_REMOVED lines=10> */
[----:B------:R-:W-:Y:S01]  /*88a0*/  STL [R1+0xf94], R14 ;  /* 0x000f940e01007387 */ /* 0x000fe20000100800 */
[----:B------:R-:W-:-:S03]  /*88b0*/  SEL R13, R26, R13, !P1 ;  /* 0x0000000d1a0d7207 */ /* 0x000fc60004800000 */
[----:B------:R-:W-:Y:S01]  /*88c0*/  STL [R1+0xf98], R15 ;  /* 0x000f980f01007387 */ /* 0x000fe20000100800 */
[----:B------:R-:W-:-:S03]  /*88d0*/  SEL R12, R26, R12, !P1 ;  /* 0x0000000c1a0c7207 */ /* 0x000fc60004800000 */
[----:B------:R-:W-:Y:S04]  /*88e0*/  STL [R1+0xf9c], R3 ;  /* 0x000f9c0301007387 */ /* 0x000fe80000100800 */
[----:B------:R-:W-:Y:S04]  /*88f0*/  STL [R1+0xfa0], R2 ;  /* 0x000fa00201007387 */ /* 0x000fe80000100800 */
[----:B------:R-:W-:Y:S01]  /*8900*/  STL [R1+0xfa4], R29 ;  /* 0x000fa41d01007387 */ /* 0x000fe20000100800 */
[----:B--2---:R-:W-:-:S03]  /*8910*/  SEL R16, R26, R16, !P1 ;  /* 0x000000101a107207 */ /* 0x004fc60004800000 */
[----:B------:R-:W-:Y:S04]  /*8920*/  STL [R1+0xfa8], R28 ;  /* 0x000fa81c01007387 */ /* 0x000fe80000100800 */
[----:B------:R0:W-:Y:S04]  /*8930*/  STL [R1+0xfac], R27 ;  /* 0x000fac1b01007387 */ /* 0x0001e80000100800 */
[----:B------:R-:W-:Y:S04]  /*8940*/  STL [R1+0xfb0], R17 ;  /* 0x000fb01101007387 */ /* 0x000fe80000100800 */
[----:B------:R-:W-:Y:S04]  /*8950*/  STL [R1+0xfb4], R9 ;  /* 0x000fb40901007387 */ /* 0x000fe80000100800 */
[----:B------:R-:W-:Y:S04]  /*8960*/  STL [R1+0xfb8], R13 ;  /* 0x000fb80d01007387 */ /* 0x000fe80000100800 */
[----:B------:R-:W-:Y:S04]  /*8970*/  STL [R1+0xfbc], R12 ;  /* 0x000fbc0c01007387 */ /* 0x000fe80000100800 */
[----:B------:R-:W-:Y:S04]  /*8980*/  STL [R1+0xfc0], R16 ;  /* 0x000fc01001007387 */ /* 0x000fe80000100800 */
[----:B0-----:R-:W2:Y:S04]  /*8990*/  LDL.LU R27, [R1+0x1f0] ;  /* 0x0001f000011b7983 */ /* 0x001ea80000300800 */
[----:B------:R-:W2:Y:S04]  /*89a0*/  LDL.LU R28, [R1+0x1ec] ;  /* 0x0001ec00011c7983 */ /* 0x000ea80000300800 */
[----:B------:R-:W2:Y:S04]  /*89b0*/  LDL.LU R29, [R1+0x1e8] ;  /* 0x0001e800011d7983 */ /* 0x000ea80000300800 */
[----:B------:R-:W2:Y:S04]  /*89c0*/  LDL.LU R2, [R1+0x1e4] ;  /* 0x0001e40001027983 */ /* 0x000ea80000300800 */
[----:B------:R-:W2:Y:S01]  /*89d0*/  LDL.LU R3, [R1+0x1e0] ;  /* 0x0001e00001037983 */ /* 0x000ea20000300800 */
[----:B------:R-:W-:-:S03]  /*89e0*/  @!P6 IMAD.MOV R6, RZ, RZ, -R6 ;  /* 0x000000ffff06e224 */ /* 0x000fc600078e0a06 */
[----:B------:R-:W2:Y:S01]  /*89f0*/  LDL.LU R15, [R1+0x1dc] ;  /* 0x0001dc00010f7983 */ /* 0x000ea20000300800 */
[----:B------:R-:W-:-:S03]  /*8a00*/  @!P0 IMAD.MOV R5, RZ, RZ, -R5 ;  /* 0x000000ffff058224 */ /* 0x000fc600078e0a05 */
[----:B------:R-:W2:Y:S01]  /*8a10*/  LDL.LU R14, [R1+0x1d8] ;  /* 0x0001d800010e7983 */ /* 0x000ea20000300800 */
[C---:B------:R-:W-:Y:S01]  /*8a20*/  SEL R22, R26.reuse, R22, !P1 ;  /* 0x000000161a167207 */ /* 0x040fe20004800000 */
[----:B------:R-:W-:Y:S01]  /*8a30*/  @!P5 IMAD.MOV R4, RZ, RZ, -R4 ;  /* 0x000000ffff04d224 */ /* 0x000fe200078e0a04 */
[C---:B------:R-:W-:Y:S01]  /*8a40*/  SEL R23, R26.reuse, R23, !P1 ;  /* 0x000000171a177207 */ /* 0x040fe20004800000 */
[----:B------:R-:W-:Y:S01]  /*8a50*/  @!P4 IMAD.MOV R0, RZ, RZ, -R0 ;  /* 0x000000ffff00c224 */ /* 0x000fe200078e0a00 */
[C---:B------:R-:W-:Y:S02]  /*8a60*/  SEL R24, R26.reuse, R24, !P1 ;  /* 0x000000181a187207 */ /* 0x040fe40004800000 */
[C---:B------:R-:W-:Y:S02]  /*8a70*/  SEL R25, R26.reuse, R25, !P1 ;  /* 0x000000191a197207 */ /* 0x040fe40004800000 */
[C---:B------:R-:W-:Y:S02]  /*8a80*/  SEL R6, R26.reuse, R6, !P1 ;  /* 0x000000061a067207 */ /* 0x040fe40004800000 */
[C---:B------:R-:W-:Y:S01]  /*8a90*/  SEL R5, R26.reuse, R5, !P1 ;  /* 0x000000051a057207 */ /* 0x040fe20004800000 */
[----:B------:R-:W-:Y:S01]  /*8aa0*/  @!P3 IMAD.MOV R7, RZ, RZ, -R7 ;  /* 0x000000ffff07b224 */ /* 0x000fe200078e0a07 */
[----:B------:R-:W-:-:S02]  /*8ab0*/  SEL R4, R26, R4, !P1 ;  /* 0x000000041a047207 */ /* 0x000fc40004800000 */
[C---:B------:R-:W-:Y:S02]  /*8ac0*/  SEL R0, R26.reuse, R0, !P1 ;  /* 0x000000001a007207 */ /* 0x040fe40004800000 */
[C---:B------:R-:W-:Y:S02]  /*8ad0*/  SEL R7, R26.reuse, R7, !P1 ;  /* 0x000000071a077207 */ /* 0x040fe40004800000 */
[----:B---3--:R-:W-:-:S05]  /*8ae0*/  SEL R10, R26, R10, !P1 ;  /* 0x0000000a1a0a7207 */ /* 0x008fca0004800000 */
[----:B------:R-:W-:Y:S01]  /*8af0*/  STL [R1+0xfc4], R10 ;  /* 0x000fc40a01007387 */ /* 0x000fe20000100800 */
[C---:B----4-:R-:W-:Y:S02]  /*8b00*/  SEL R21, R26.reuse, R21, !P1 ;  /* 0x000000151a157207 */ /* 0x050fe40004800000 */
[C---:B-----5:R-:W-:Y:S02]  /*8b10*/  SEL R20, R26.reuse, R20, !P1 ;  /* 0x000000141a147207 */ /* 0x060fe40004800000 */
[C---:B------:R-:W-:Y:S02]  /*8b20*/  SEL R19, R26.reuse, R19, !P1 ;  /* 0x000000131a137207 */ /* 0x040fe40004800000 */
[C---:B------:R-:W-:Y:S02]  /*8b30*/  SEL R18, R26.reuse, R18, !P1 ;  /* 0x000000121a127207 */ /* 0x040fe40004800000 */
[C---:B------:R-:W-:Y:S02]  /*8b40*/  SEL R8, R26.reuse, R8, !P1 ;  /* 0x000000081a087207 */ /* 0x040fe40004800000 */
[----:B------:R-:W-:-:S05]  /*8b50*/  SEL R11, R26, R11, !P1 ;  /* 0x0000000b1a0b7207 */ /* 0x000fca0004800000 */
[----:B------:R-:W-:Y:S04]  /*8b60*/  STL [R1+0xfc8], R11 ;  /* 0x000fc80b01007387 */ /* 0x000fe80000100800 */
        /* <DEDUP_REMOVED lines=10> */
[----:B------:R2:W-:Y:S04]  /*8c10*/  STL [R1+0xff4], R5 ;  /* 0x000ff40501007387 */ /* 0x0005e80000100800 */
[----:B------:R-:W-:Y:S04]  /*8c20*/  STL [R1+0xff8], R4 ;  /* 0x000ff80401007387 */ /* 0x000fe80000100800 */
[----:B------:R0:W-:Y:S01]  /*8c30*/  STL [R1+0xffc], R0 ;  /* 0x000ffc0001007387 */ /* 0x0001e20000100800 */
[----:B--2---:R-:W-:-:S03]  /*8c40*/  IMAD R5, R28, c[0x0][0x190], RZ ;  /* 0x000064001c057a24 */ /* 0x004fc600078e02ff */
[----:B------:R-:W-:Y:S01]  /*8c50*/  STL [R1+0x1000], R7 ;  /* 0x0010000701007387 */ /* 0x000fe20000100800 */
[----:B0-----:R-:W-:Y:S02]  /*8c60*/  IMAD R0, R27, c[0x0][0x190], RZ ;  /* 0x000064001b007a24 */ /* 0x001fe400078e02ff */
[----:B------:R-:W-:-:S03]  /*8c70*/  IMAD R4, R29, c[0x0][0x190], RZ ;  /* 0x000064001d047a24 */ /* 0x000fc600078e02ff */
[----:B------:R0:W-:Y:S01]  /*8c80*/  STL [R1+0x3e8], R0 ;  /* 0x0003e80001007387 */ /* 0x0001e20000100800 */
[----:B------:R-:W-:-:S03]  /*8c90*/  IMAD R3, R3, c[0x0][0x190], RZ ;  /* 0x0000640003037a24 */ /* 0x000fc600078e02ff */
[----:B------:R-:W-:Y:S01]  /*8ca0*/  STL [R1+0xc4], R5 ;  /* 0x0000c40501007387 */ /* 0x000fe20000100800 */
[----:B0-----:R-:W-:-:S03]  /*8cb0*/  IMAD R0, R2, c[0x0][0x190], RZ ;  /* 0x0000640002007a24 */ /* 0x001fc600078e02ff */
[----:B------:R-:W-:Y:S04]  /*8cc0*/  STL [R1+0x114], R4 ;  /* 0x0001140401007387 */ /* 0x000fe80000100800 */
[----:B------:R0:W-:Y:S04]  /*8cd0*/  STL [R1+0x14c], R0 ;  /* 0x00014c0001007387 */ /* 0x0001e80000100800 */
[----:B------:R-:W-:Y:S04]  /*8ce0*/  STL [R1+0x174], R3 ;  /* 0x0001740301007387 */ /* 0x000fe80000100800 */
[----:B------:R-:W2:Y:S01]  /*8cf0*/  LDL.LU R7, [R1+0x1cc] ;  /* 0x0001cc0001077983 */ /* 0x000ea20000300800 */
[----:B------:R-:W-:-:S02]  /*8d00*/  IMAD R2, R15, c[0x0][0x190], RZ ;  /* 0x000064000f027a24 */ /* 0x000fc400078e02ff */
[----:B0-----:R-:W-:-:S03]  /*8d10*/  IMAD R0, R14, c[0x0][0x190], RZ ;  /* 0x000064000e007a24 */ /* 0x001fc600078e02ff */
[----:B------:R-:W-:Y:S04]  /*8d20*/  STL [R1+0x198], R2 ;  /* 0x0001980201007387 */ /* 0x000fe80000100800 */
[----:B--2---:R0:W-:Y:S04]  /*8d30*/  STL [R1+0x1014], R7 ;  /* 0x0010140701007387 */ /* 0x0041e80000100800 */
[----:B------:R-:W-:Y:S04]  /*8d40*/  STL [R1+0x1a8], R0 ;  /* 0x0001a80001007387 */ /* 0x000fe80000100800 */
[----:B0-----:R-:W2:Y:S04]  /*8d50*/  LDL.LU R7, [R1+0x1d0] ;  /* 0x0001d00001077983 */ /* 0x001ea80000300800 */
[----:B--2---:R0:W-:Y:S04]  /*8d60*/  STL [R1+0x1018], R7 ;  /* 0x0010180701007387 */ /* 0x0041e80000100800 */
[----:B0-----:R-:W2:Y:S04]  /*8d70*/  LDL.LU R7, [R1+0x1d4] ;  /* 0x0001d40001077983 */ /* 0x001ea80000300800 */
[----:B------:R-:W3:Y:S04]  /*8d80*/  LDL.LU R26, [R1+0x1c8] ;  /* 0x0001c800011a7983 */ /* 0x000ee80000300800 */
[----:B------:R-:W4:Y:S04]  /*8d90*/  LDL.LU R0, [R1+0x1c4] ;  /* 0x0001c40001007983 */ /* 0x000f280000300800 */
[----:B------:R-:W5:Y:S04]  /*8da0*/  LDL.LU R4, [R1+0x1c0] ;  /* 0x0001c00001047983 */ /* 0x000f680000300800 */
[----:B------:R-:W3:Y:S04]  /*8db0*/  LDL.LU R5, [R1+0x1bc] ;  /* 0x0001bc0001057983 */ /* 0x000ee80000300800 */
        /* <DEDUP_REMOVED lines=23> */
[----:B------:R-:W3:Y:S01]  /*8f30*/  LDL.LU R14, [R1+0x140] ;  /* 0x00014000010e7983 */ /* 0x000ee20000300800 */
[----:B--2---:R-:W-:-:S05]  /*8f40*/  IMAD R7, R7, c[0x0][0x190], RZ ;  /* 0x0000640007077a24 */ /* 0x004fca00078e02ff */
[----:B------:R0:W-:Y:S04]  /*8f50*/  STL [R1+0x1d4], R7 ;  /* 0x0001d40701007387 */ /* 0x0001e80000100800 */
[----:B0-----:R-:W2:Y:S02]  /*8f60*/  LDL.LU R7, [R1+0x1018] ;  /* 0x0010180001077983 */ /* 0x001ea40000300800 */
[----:B--2---:R-:W-:-:S05]  /*8f70*/  IMAD R7, R7, c[0x0][0x190], RZ ;  /* 0x0000640007077a24 */ /* 0x004fca00078e02ff */
[----:B------:R0:W-:Y:S04]  /*8f80*/  STL [R1+0x1d0], R7 ;  /* 0x0001d00701007387 */ /* 0x0001e80000100800 */
[----:B0-----:R-:W2:Y:S01]  /*8f90*/  LDL.LU R7, [R1+0x1014] ;  /* 0x0010140001077983 */ /* 0x001ea20000300800 */
[----:B---3--:R-:W-:Y:S02]  /*8fa0*/  IMAD R26, R26, c[0x0][0x190], RZ ;  /* 0x000064001a1a7a24 */ /* 0x008fe400078e02ff */
[----:B-----5:R-:W-:Y:S02]  /*8fb0*/  IMAD R4, R4, c[0x0][0x190], RZ ;  /* 0x0000640004047a24 */ /* 0x020fe400078e02ff */
[----:B------:R-:W-:Y:S02]  /*8fc0*/  IMAD R3, R3, c[0x0][0x190], RZ ;  /* 0x0000640003037a24 */ /* 0x000fe400078e02ff */
[----:B--2---:R-:W-:-:S05]  /*8fd0*/  IMAD R7, R7, c[0x0][0x190], RZ ;  /* 0x0000640007077a24 */ /* 0x004fca00078e02ff */
[----:B------:R4:W-:Y:S04]  /*8fe0*/  STL [R1+0x1e8], R7 ;  /* 0x0001e80701007387 */ /* 0x0009e80000100800 */
[----:B------:R-:W-:Y:S01]  /*8ff0*/  STL [R1+0x1ec], R26 ;  /* 0x0001ec1a01007387 */ /* 0x000fe20000100800 */
[----:B----4-:R-:W-:Y:S02]  /*9000*/  IMAD R7, R0, c[0x0][0x190], RZ ;  /* 0x0000640000077a24 */ /* 0x010fe400078e02ff */
[----:B------:R-:W-:Y:S02]  /*9010*/  IMAD R0, R5, c[0x0][0x190], RZ ;  /* 0x0000640005007a24 */ /* 0x000fe400078e02ff */
[----:B------:R-:W-:Y:S01]  /*9020*/  IMAD R5, R6, c[0x0][0x190], RZ ;  /* 0x0000640006057a24 */ /* 0x000fe200078e02ff */
[----:B------:R-:W-:Y:S04]  /*9030*/  STL [R1+0x1c4], R7 ;  /* 0x0001c40701007387 */ /* 0x000fe80000100800 */
[----:B------:R0:W-:Y:S04]  /*9040*/  STL [R1+0x1c0], R4 ;  /* 0x0001c00401007387 */ /* 0x0001e80000100800 */
[----:B------:R1:W-:Y:S01]  /*9050*/  STL [R1+0x1f8], R0 ;  /* 0x0001f80001007387 */ /* 0x0003e20000100800 */
[----:B0-----:R-:W-:-:S03]  /*9060*/  IMAD R4, R25, c[0x0][0x190], RZ ;  /* 0x0000640019047a24 */ /* 0x001fc600078e02ff */
[----:B------:R0:W-:Y:S01]  /*9070*/  STL [R1+0x1fc], R5 ;  /* 0x0001fc0501007387 */ /* 0x0001e20000100800 */
[----:B-1----:R-:W-:-:S03]  /*9080*/  IMAD R0, R24, c[0x0][0x190], RZ ;  /* 0x0000640018007a24 */ /* 0x002fc600078e02ff */
[----:B------:R1:W-:Y:S04]  /*9090*/  STL [R1+0x210], R4 ;  /* 0x0002100401007387 */ /* 0x0003e80000100800 */
[----:B------:R2:W-:Y:S01]  /*90a0*/  STL [R1+0x214], R0 ;  /* 0x0002140001007387 */ /* 0x0005e20000100800 */
[----:B0-----:R-:W-:Y:S02]  /*90b0*/  IMAD R5, R23, c[0x0][0x190], RZ ;  /* 0x0000640017057a24 */ /* 0x001fe400078e02ff */
[----:B-1----:R-:W-:-:S03]  /*90c0*/  IMAD R4, R22, c[0x0][0x190], RZ ;  /* 0x0000640016047a24 */ /* 0x002fc600078e02ff */
[----:B------:R0:W-:Y:S01]  /*90d0*/  STL [R1+0x1ac], R5 ;  /* 0x0001ac0501007387 */ /* 0x0001e20000100800 */
[----:B--2---:R-:W-:-:S03]  /*90e0*/  IMAD R0, R21, c[0x0][0x190], RZ ;  /* 0x0000640015007a24 */ /* 0x004fc600078e02ff */
        /* <DEDUP_REMOVED lines=28> */
[----:B------:R-:W-:Y:S01]  /*92b0*/  STL [R1+0x278], R5 ;  /* 0x0002780501007387 */ /* 0x000fe20000100800 */
[----:B--2---:R-:W-:-:S03]  /*92c0*/  IMAD R0, R2, c[0x0][0x190], RZ ;  /* 0x0000640002007a24 */ /* 0x004fc600078e02ff */
        /* <DEDUP_REMOVED lines=144> */
[----:B----4-:R-:W-:Y:S02]  /*9bd0*/  IMAD R4, R4, c[0x0][0x190], RZ ;  /* 0x0000640004047a24 */ /* 0x010fe400078e02ff */
[----:B-----5:R-:W-:Y:S02]  /*9be0*/  IMAD R5, R5, c[0x0][0x190], RZ ;  /* 0x0000640005057a24 */ /* 0x020fe400078e02ff */
[----:B------:R-:W-:-:S02]  /*9bf0*/  IMAD R6, R6, c[0x0][0x190], RZ ;  /* 0x0000640006067a24 */ /* 0x000fc400078e02ff */
[----:B------:R-:W-:Y:S02]  /*9c00*/  IMAD R25, R25, c[0x0][0x190], RZ ;  /* 0x0000640019197a24 */ /* 0x000fe400078e02ff */
[----:B------:R-:W-:Y:S02]  /*9c10*/  IMAD R24, R24, c[0x0][0x190], RZ ;  /* 0x0000640018187a24 */ /* 0x000fe400078e02ff */
[----:B------:R-:W-:Y:S02]  /*9c20*/  IMAD R23, R23, c[0x0][0x190], RZ ;  /* 0x0000640017177a24 */ /* 0x000fe400078e02ff */
[----:B------:R-:W-:Y:S02]  /*9c30*/  IMAD R22, R22, c[0x0][0x190], RZ ;  /* 0x0000640016167a24 */ /* 0x000fe400078e02ff */
[----:B------:R-:W-:Y:S02]  /*9c40*/  IMAD R21, R21, c[0x0][0x190], RZ ;  /* 0x0000640015157a24 */ /* 0x000fe400078e02ff */
        /* <DEDUP_REMOVED lines=18> */
[----:B--2---:R-:W-:-:S05]  /*9d70*/  IMAD R7, R7, c[0x0][0x190], RZ ;  /* 0x0000640007077a24 */ /* 0x004fca00078e02ff */
[----:B------:R0:W-:Y:S04]  /*9d80*/  STL [R1+0x36c], R7 ;  /* 0x00036c0701007387 */ /* 0x0001e80000100800 */
[----:B0-----:R-:W2:Y:S04]  /*9d90*/  LDL.LU R7, [R1+0x1000] ;  /* 0x0010000001077983 */ /* 0x001ea80000300800 */
[----:B------:R0:W-:Y:S04]  /*9da0*/  STL [R1+0x370], R0 ;  /* 0x0003700001007387 */ /* 0x0001e80000100800 */
[----:B0-----:R-:W3:Y:S04]  /*9db0*/  LDL.LU R0, [R1+0xffc] ;  /* 0x000ffc0001007983 */ /* 0x001ee80000300800 */
[----:B------:R0:W-:Y:S04]  /*9dc0*/  STL [R1+0x374], R4 ;  /* 0x0003740401007387 */ /* 0x0001e80000100800 */
[----:B0-----:R-:W4:Y:S04]  /*9dd0*/  LDL.LU R4, [R1+0xff8] ;  /* 0x000ff80001047983 */ /* 0x001f280000300800 */
[----:B------:R0:W-:Y:S04]  /*9de0*/  STL [R1+0x388], R5 ;  /* 0x0003880501007387 */ /* 0x0001e80000100800 */
[----:B0-----:R-:W5:Y:S04]  /*9df0*/  LDL.LU R5, [R1+0xff4] ;  /* 0x000ff40001057983 */ /* 0x001f680000300800 */
[----:B------:R0:W-:Y:S04]  /*9e00*/  STL [R1+0x38c], R6 ;  /* 0x00038c0601007387 */ /* 0x0001e80000100800 */
[----:B0-----:R-:W2:Y:S04]  /*9e10*/  LDL.LU R6, [R1+0xff0] ;  /* 0x000ff00001067983 */ /* 0x001ea80000300800 */
        /* <DEDUP_REMOVED lines=43> */
[----:B0-----:R-:W3:Y:S04]  /*a0d0*/  LDL.LU R15, [R1+0xf98] ;  /* 0x000f9800010f7983 */ /* 0x001ee80000300800 */
[----:B------:R0:W-:Y:S04]  /*a0e0*/  STL [R1+0x228], R14 ;  /* 0x0002280e01007387 */ /* 0x0001e80000100800 */
[----:B0-----:R-:W3:Y:S01]  /*a0f0*/  LDL.LU R14, [R1+0xf94] ;  /* 0x000f9400010e7983 */ /* 0x001ee20000300800 */
[----:B------:R-:W-:-:S05]  /*a100*/  IMAD R26, R26, c[0x0][0x190], RZ ;  /* 0x000064001a1a7a24 */ /* 0x000fca00078e02ff */
[----:B------:R3:W-:Y:S01]  /*a110*/  STL [R1+0x204], R26 ;  /* 0x0002041a01007387 */ /* 0x0007e20000100800 */
[----:B--2---:R-:W-:Y:S02]  /*a120*/  IMAD R3, R3, c[0x0][0x190], RZ ;  /* 0x0000640003037a24 */ /* 0x004fe400078e02ff */
[----:B---3--:R-:W-:Y:S02]  /*a130*/  IMAD R26, R14, c[0x0][0x190], RZ ;  /* 0x000064000e1a7a24 */ /* 0x008fe400078e02ff */
[----:B------:R-:W2:Y:S04]  /*a140*/  LDL.LU R14, [R1+0xf90] ;  /* 0x000f9000010e7983 */ /* 0x000ea80000300800 */
[----:B------:R0:W-:Y:S02]  /*a150*/  STL [R1+0x200], R26 ;  /* 0x0002001a01007387 */ /* 0x0001e40000100800 */
[----:B0-----:R-:W-:-:S02]  /*a160*/  IMAD R26, R15, c[0x0][0x190], RZ ;  /* 0x000064000f1a7a24 */ /* 0x001fc400078e02ff */
[----:B------:R-:W2:Y:S04]  /*a170*/  LDL.LU R15, [R1+0xf8c] ;  /* 0x000f8c00010f7983 */ /* 0x000ea80000300800 */
[----:B------:R0:W-:Y:S04]  /*a180*/  STL [R1+0x1dc], R26 ;  /* 0x0001dc1a01007387 */ /* 0x0001e80000100800 */
[----:B------:R1:W-:Y:S01]  /*a190*/  STL [R1+0x1d8], R3 ;  /* 0x0001d80301007387 */ /* 0x0003e20000100800 */
[----:B0-----:R-:W-:Y:S02]  /*a1a0*/  IMAD R26, R2, c[0x0][0x190], RZ ;  /* 0x00006400021a7a24 */ /* 0x001fe400078e02ff */
[----:B-1----:R-:W-:-:S03]  /*a1b0*/  IMAD R3, R29, c[0x0][0x190], RZ ;  /* 0x000064001d037a24 */ /* 0x002fc600078e02ff */
[----:B------:R0:W-:Y:S01]  /*a1c0*/  STL [R1+0x1b4], R26 ;  /* 0x0001b41a01007387 */ /* 0x0001e20000100800 */
[----:B------:R-:W-:-:S03]  /*a1d0*/  IMAD R2, R28, c[0x0][0x190], RZ ;  /* 0x000064001c027a24 */ /* 0x000fc600078e02ff */
[----:B------:R1:W-:Y:S01]  /*a1e0*/  STL [R1+0x1b0], R3 ;  /* 0x0001b00301007387 */ /* 0x0003e20000100800 */
[----:B0-----:R-:W-:-:S03]  /*a1f0*/  IMAD R26, R27, c[0x0][0x190], RZ ;  /* 0x000064001b1a7a24 */ /* 0x001fc600078e02ff */
[----:B------:R0:W-:Y:S01]  /*a200*/  STL [R1+0x18c], R2 ;  /* 0x00018c0201007387 */ /* 0x0001e20000100800 */
[----:B-1----:R-:W-:-:S03]  /*a210*/  IMAD R3, R17, c[0x0][0x190], RZ ;  /* 0x0000640011037a24 */ /* 0x002fc600078e02ff */
[----:B------:R-:W-:Y:S04]  /*a220*/  STL [R1+0x188], R26 ;  /* 0x0001881a01007387 */ /* 0x000fe80000100800 */
[----:B------:R-:W3:Y:S01]  /*a230*/  LDL.LU R28, [R1+0x198] ;  /* 0x00019800011c7983 */ /* 0x000ee20000300800 */
[----:B0-----:R-:W-:-:S03]  /*a240*/  IMAD R2, R9, c[0x0][0x190], RZ ;  /* 0x0000640009027a24 */ /* 0x001fc600078e02ff */
[----:B------:R0:W-:Y:S04]  /*a250*/  STL [R1+0x164], R3 ;  /* 0x0001640301007387 */ /* 0x0001e80000100800 */
[----:B------:R-:W2:Y:S04]  /*a260*/  LDL.LU R29, [R1+0x1a8] ;  /* 0x0001a800011d7983 */ /* 0x000ea80000300800 */
[----:B------:R1:W-:Y:S01]  /*a270*/  STL [R1+0x160], R2 ;  /* 0x0001600201007387 */ /* 0x0003e20000100800 */
[----:B0-----:R-:W-:-:S03]  /*a280*/  IMAD R3, R13, c[0x0][0x190], RZ ;  /* 0x000064000d037a24 */ /* 0x001fc600078e02ff */
[----:B------:R-:W2:Y:S04]  /*a290*/  LDL.LU R17, [R1+0x1d0] ;  /* 0x0001d00001117983 */ /* 0x000ea80000300800 */
[----:B------:R0:W-:Y:S01]  /*a2a0*/  STL [R1+0x12c], R3 ;  /* 0x00012c0301007387 */ /* 0x0001e20000100800 */
[----:B-1----:R-:W-:Y:S02]  /*a2b0*/  IMAD R2, R12, c[0x0][0x190], RZ ;  /* 0x000064000c027a24 */ /* 0x002fe400078e02ff */
[----:B------:R-:W-:Y:S02]  /*a2c0*/  IMAD R9, R11, c[0x0][0x190], RZ ;  /* 0x000064000b097a24 */ /* 0x000fe400078e02ff */
[----:B0-----:R-:W-:Y:S02]  /*a2d0*/  IMAD R3, R16, c[0x0][0x190], RZ ;  /* 0x0000640010037a24 */ /* 0x001fe400078e02ff */
[----:B------:R-:W2:Y:S04]  /*a2e0*/  LDL.LU R16, [R1+0x1d4] ;  /* 0x0001d40001107983 */ /* 0x000ea80000300800 */
[----:B------:R0:W-:Y:S04]  /*a2f0*/  STL [R1+0x128], R2 ;  /* 0x0001280201007387 */ /* 0x0001e80000100800 */
[----:B------:R1:W-:Y:S01]  /*a300*/  STL [R1+0x104], R3 ;  /* 0x0001040301007387 */ /* 0x0003e20000100800 */
[----:B0-----:R-:W-:-:S02]  /*a310*/  IMAD R2, R10, c[0x0][0x190], RZ ;  /* 0x000064000a027a24 */ /* 0x001fc400078e02ff */
[----:B-1----:R-:W-:-:S03]  /*a320*/  IMAD R3, R8, c[0x0][0x190], RZ ;  /* 0x0000640008037a24 */ /* 0x002fc600078e02ff */
[----:B------:R0:W-:Y:S04]  /*a330*/  STL [R1+0x100], R2 ;  /* 0x0001000201007387 */ /* 0x0001e80000100800 */
[----:B------:R-:W-:Y:S01]  /*a340*/  STL [R1+0xdc], R9 ;  /* 0x0000dc0901007387 */ /* 0x000fe20000100800 */
[----:B0-----:R-:W-:-:S03]  /*a350*/  IMAD R2, R18, c[0x0][0x190], RZ ;  /* 0x0000640012027a24 */ /* 0x001fc600078e02ff */
[----:B------:R-:W3:Y:S04]  /*a360*/  LDL.LU R18, [R1+0x1e8] ;  /* 0x0001e80001127983 */ /* 0x000ee80000300800 */
[----:B------:R0:W-:Y:S04]  /*a370*/  STL [R1+0xd8], R3 ;  /* 0x0000d80301007387 */ /* 0x0001e80000100800 */
[----:B------:R1:W-:Y:S01]  /*a380*/  STL [R1+0xb4], R2 ;  /* 0x0000b40201007387 */ /* 0x0003e20000100800 */
[----:B0-----:R-:W-:-:S03]  /*a390*/  IMAD R3, R19, c[0x0][0x190], RZ ;  /* 0x0000640013037a24 */ /* 0x001fc600078e02ff */
[----:B------:R-:W3:Y:S01]  /*a3a0*/  LDL.LU R19, [R1+0x174] ;  /* 0x0001740001137983 */ /* 0x000ee20000300800 */
[----:B-1----:R-:W-:-:S03]  /*a3b0*/  IMAD R2, R20, c[0x0][0x190], RZ ;  /* 0x0000640014027a24 */ /* 0x002fc600078e02ff */
[----:B------:R0:W-:Y:S04]  /*a3c0*/  STL [R1+0xb0], R3 ;  /* 0x0000b00301007387 */ /* 0x0001e80000100800 */
[----:B------:R-:W3:Y:S01]  /*a3d0*/  LDL.LU R20, [R1+0x1ec] ;  /* 0x0001ec0001147983 */ /* 0x000ee20000300800 */
[----:B0-----:R-:W-:-:S03]  /*a3e0*/  IMAD R3, R21, c[0x0][0x190], RZ ;  /* 0x0000640015037a24 */ /* 0x001fc600078e02ff */
[----:B------:R0:W-:Y:S04]  /*a3f0*/  STL [R1+0x8c], R2 ;  /* 0x00008c0201007387 */ /* 0x0001e80000100800 */
[----:B------:R-:W3:Y:S04]  /*a400*/  LDL.LU R21, [R1+0x14c] ;  /* 0x00014c0001157983 */ /* 0x000ee80000300800 */
[----:B------:R1:W-:Y:S01]  /*a410*/  STL [R1+0x88], R3 ;  /* 0x0000880301007387 */ /* 0x0003e20000100800 */
[----:B0-----:R-:W-:-:S03]  /*a420*/  IMAD R2, R22, c[0x0][0x190], RZ ;  /* 0x0000640016027a24 */ /* 0x001fc600078e02ff */
[----:B------:R-:W3:Y:S01]  /*a430*/  LDL.LU R22, [R1+0x1c4] ;  /* 0x0001c40001167983 */ /* 0x000ee20000300800 */
[----:B-1----:R-:W-:-:S03]  /*a440*/  IMAD R3, R23, c[0x0][0x190], RZ ;  /* 0x0000640017037a24 */ /* 0x002fc600078e02ff */
[----:B------:R0:W-:Y:S04]  /*a450*/  STL [R1+0x74], R2 ;  /* 0x0000740201007387 */ /* 0x0001e80000100800 */
[----:B------:R-:W3:Y:S04]  /*a460*/  LDL.LU R23, [R1+0x114] ;  /* 0x0001140001177983 */ /* 0x000ee80000300800 */
[----:B------:R1:W-:Y:S01]  /*a470*/  STL [R1+0x70], R3 ;  /* 0x0000700301007387 */ /* 0x0003e20000100800 */
[----:B0-----:R-:W-:-:S03]  /*a480*/  IMAD R2, R24, c[0x0][0x190], RZ ;  /* 0x0000640018027a24 */ /* 0x001fc600078e02ff */
[----:B------:R-:W3:Y:S01]  /*a490*/  LDL.LU R24, [R1+0x1c0] ;  /* 0x0001c00001187983 */ /* 0x000ee20000300800 */
[----:B-1----:R-:W-:-:S03]  /*a4a0*/  IMAD R3, R25, c[0x0][0x190], RZ ;  /* 0x0000640019037a24 */ /* 0x002fc600078e02ff */
[----:B------:R-:W3:Y:S01]  /*a4b0*/  LDL.LU R25, [R1+0xc4] ;  /* 0x0000c40001197983 */ /* 0x000ee20000300800 */
[----:B------:R-:W-:Y:S02]  /*a4c0*/  IMAD R6, R6, c[0x0][0x190], RZ ;  /* 0x0000640006067a24 */ /* 0x000fe400078e02ff */
[----:B-----5:R-:W-:Y:S01]  /*a4d0*/  IMAD R5, R5, c[0x0][0x190], RZ ;  /* 0x0000640005057a24 */ /* 0x020fe200078e02ff */
[----:B------:R-:W-:Y:S04]  /*a4e0*/  STL [R1+0x6c], R2 ;  /* 0x00006c0201007387 */ /* 0x000fe80000100800 */
[----:B------:R-:W-:Y:S04]  /*a4f0*/  STL [R1+0x68], R3 ;  /* 0x0000680301007387 */ /* 0x000fe80000100800 */
[----:B------:R-:W-:Y:S04]  /*a500*/  STL [R1+0x64], R6 ;  /* 0x0000640601007387 */ /* 0x000fe80000100800 */
[----:B------:R4:W-:Y:S04]  /*a510*/  STL.64 [R1+0xf20], R2 ;  /* 0x000f200201007387 */ /* 0x0009e80000100a00 */
[----:B------:R-:W-:Y:S01]  /*a520*/  STL [R1+0x60], R5 ;  /* 0x0000600501007387 */ /* 0x000fe20000100800 */
[----:B----4-:R-:W-:-:S02]  /*a530*/  IMAD R3, R4, c[0x0][0x190], RZ ;  /* 0x0000640004037a24 */ /* 0x010fc400078e02ff */
[----:B------:R-:W-:Y:S02]  /*a540*/  IMAD R2, R0, c[0x0][0x190], RZ ;  /* 0x0000640000027a24 */ /* 0x000fe400078e02ff */
[----:B------:R-:W-:Y:S01]  /*a550*/  IMAD R0, R7, c[0x0][0x190], RZ ;  /* 0x0000640007007a24 */ /* 0x000fe200078e02ff */
[----:B------:R0:W-:Y:S04]  /*a560*/  STL [R1+0x5c], R3 ;  /* 0x00005c0301007387 */ /* 0x0001e80000100800 */
[----:B------:R1:W-:Y:S04]  /*a570*/  STL [R1+0x58], R2 ;  /* 0x0000580201007387 */ /* 0x0003e80000100800 */
[----:B0-----:R-:W4:Y:S04]  /*a580*/  LDL R3, [R1+0x19c] ;  /* 0x00019c0001037983 */ /* 0x001f280000100800 */
[----:B-1----:R-:W5:Y:S01]  /*a590*/  LDL R2, [R1+0x224] ;  /* 0x0002240001027983 */ /* 0x002f620000100800 */
[----:B--2---:R-:W-:-:S04]  /*a5a0*/  IMAD.WIDE R26, R16, 0x2, R14 ;  /* 0x00000002101a7825 */ /* 0x004fc800078e020e */
[----:B---3--:R-:W-:-:S04]  /*a5b0*/  IMAD.WIDE R8, R19, 0x2, R14 ;  /* 0x0000000213087825 */ /* 0x008fc800078e020e */
[----:B------:R-:W-:-:S04]  /*a5c0*/  IMAD.WIDE R6, R23, 0x2, R14 ;  /* 0x0000000217067825 */ /* 0x000fc800078e020e */
[----:B------:R-:W-:-:S05]  /*a5d0*/  IMAD.WIDE R4, R25, 0x2, R14 ;  /* 0x0000000219047825 */ /* 0x000fca00078e020e */
[----:B------:R0:W-:Y:S04]  /*a5e0*/  STL.64 [R1+0x50], R4 ;  /* 0x0000500401007387 */ /* 0x0001e80000100a00 */
[----:B------:R1:W-:Y:S01]  /*a5f0*/  STL.64 [R1+0x48], R6 ;  /* 0x0000480601007387 */ /* 0x0003e20000100a00 */
[----:B0-----:R-:W-:-:S04]  /*a600*/  IMAD.WIDE R4, R21, 0x2, R14 ;  /* 0x0000000215047825 */ /* 0x001fc800078e020e */
[--C-:B-1----:R-:W-:Y:S01]  /*a610*/  IMAD.WIDE R6, R28, 0x2, R14.reuse ;  /* 0x000000021c067825 */ /* 0x102fe200078e020e */
[----:B------:R0:W-:Y:S04]  /*a620*/  STL.64 [R1+0x40], R4 ;  /* 0x0000400401007387 */ /* 0x0001e80000100a00 */
[----:B------:R-:W-:Y:S04]  /*a630*/  STL.64 [R1+0x38], R8 ;  /* 0x0000380801007387 */ /* 0x000fe80000100a00 */
[----:B------:R1:W-:Y:S01]  /*a640*/  STL.64 [R1+0xf28], R28 ;  /* 0x000f281c01007387 */ /* 0x0003e20000100a00 */
[----:B0-----:R-:W-:-:S03]  /*a650*/  IMAD.WIDE R4, R29, 0x2, R14 ;  /* 0x000000021d047825 */ /* 0x001fc600078e020e */
[----:B------:R-:W-:Y:S04]  /*a660*/  STL.64 [R1+0x30], R6 ;  /* 0x0000300601007387 */ /* 0x000fe80000100a00 */
[----:B-1----:R-:W2:Y:S04]  /*a670*/  LDL R28, [R1+0x1ac] ;  /* 0x0001ac00011c7983 */ /* 0x002ea80000100800 */
[----:B------:R0:W-:Y:S04]  /*a680*/  STL.64 [R1+0x28], R4 ;  /* 0x0000280401007387 */ /* 0x0001e80000100a00 */
[----:B------:R-:W3:Y:S04]  /*a690*/  LDL R29, [R1+0x220] ;  /* 0x00022000011d7983 */ /* 0x000ee80000100800 */
[----:B------:R1:W-:Y:S01]  /*a6a0*/  STL.64 [R1+0xe60], R26 ;  /* 0x000e601a01007387 */ /* 0x0003e20000100a00 */
[----:B0-----:R-:W-:-:S03]  /*a6b0*/  IMAD.WIDE R4, R17, 0x2, R14 ;  /* 0x0000000211047825 */ /* 0x001fc600078e020e */
[----:B-1----:R-:W2:Y:S04]  /*a6c0*/  LDL R26, [R1+0x210] ;  /* 0x00021000011a7983 */ /* 0x002ea80000100800 */
[----:B------:R-:W3:Y:S04]  /*a6d0*/  LDL R27, [R1+0x214] ;  /* 0x00021400011b7983 */ /* 0x000ee80000100800 */
[----:B------:R0:W-:Y:S04]  /*a6e0*/  STL.64 [R1+0xf30], R16 ;  /* 0x000f301001007387 */ /* 0x0001e80000100a00 */
[----:B0-----:R-:W3:Y:S04]  /*a6f0*/  LDL R16, [R1+0x1f8] ;  /* 0x0001f80001107983 */ /* 0x001ee80000100800 */
[----:B------:R-:W4:Y:S01]  /*a700*/  LDL R17, [R1+0x1fc] ;  /* 0x0001fc0001117983 */ /* 0x000f220000100800 */
[----:B------:R-:W-:-:S03]  /*a710*/  IMAD.WIDE R6, R18, 0x2, R14 ;  /* 0x0000000212067825 */ /* 0x000fc600078e020e */
[----:B------:R-:W-:Y:S01]  /*a720*/  STL.64 [R1+0xe68], R4 ;  /* 0x000e680401007387 */ /* 0x000fe20000100a00 */
[----:B------:R-:W-:-:S03]  /*a730*/  IMAD.WIDE R8, R20, 0x2, R14 ;  /* 0x0000000214087825 */ /* 0x000fc600078e020e */
[----:B------:R-:W-:Y:S01]  /*a740*/  STL.64 [R1+0xf38], R18 ;  /* 0x000f381201007387 */ /* 0x000fe20000100a00 */
[----:B------:R-:W-:-:S03]  /*a750*/  IMAD.WIDE R10, R22, 0x2, R14 ;  /* 0x00000002160a7825 */ /* 0x000fc600078e020e */
[----:B------:R-:W-:Y:S01]  /*a760*/  STL.64 [R1+0xe70], R6 ;  /* 0x000e700601007387 */ /* 0x000fe20000100a00 */
[----:B------:R-:W-:-:S03]  /*a770*/  IMAD.WIDE R12, R24, 0x2, R14 ;  /* 0x00000002180c7825 */ /* 0x000fc600078e020e */
[----:B------:R-:W-:Y:S04]  /*a780*/  STL.64 [R1+0xf40], R20 ;  /* 0x000f401401007387 */ /* 0x000fe80000100a00 */
[----:B------:R2:W-:Y:S04]  /*a790*/  STL.64 [R1+0xe78], R8 ;  /* 0x000e780801007387 */ /* 0x0005e80000100a00 */
[----:B------:R-:W-:Y:S04]  /*a7a0*/  STL.64 [R1+0xf48], R22 ;  /* 0x000f481601007387 */ /* 0x000fe80000100a00 */
[----:B------:R-:W-:Y:S04]  /*a7b0*/  STL.64 [R1+0xe80], R10 ;  /* 0x000e800a01007387 */ /* 0x000fe80000100a00 */
[----:B------:R-:W-:Y:S04]  /*a7c0*/  STL.64 [R1+0xf50], R24 ;  /* 0x000f501801007387 */ /* 0x000fe80000100a00 */
[----:B------:R-:W-:Y:S01]  /*a7d0*/  STL.64 [R1+0xe88], R12 ;  /* 0x000e880c01007387 */ /* 0x000fe20000100a00 */
[----:B--2---:R-:W-:-:S04]  /*a7e0*/  IMAD.WIDE R8, R26, 0x2, R14 ;  /* 0x000000021a087825 */ /* 0x004fc800078e020e */
[----:B---3--:R-:W-:-:S04]  /*a7f0*/  IMAD.WIDE R6, R16, 0x2, R14 ;  /* 0x0000000210067825 */ /* 0x008fc800078e020e */
[--C-:B----4-:R-:W-:Y:S01]  /*a800*/  IMAD.WIDE R4, R17, 0x2, R14.reuse ;  /* 0x0000000211047825 */ /* 0x110fe200078e020e */
[----:B------:R0:W-:Y:S04]  /*a810*/  STL.64 [R1+0x78], R6 ;  /* 0x0000780601007387 */ /* 0x0001e80000100a00 */
[----:B------:R1:W-:Y:S04]  /*a820*/  STL.64 [R1+0x90], R4 ;  /* 0x0000900401007387 */ /* 0x0003e80000100a00 */
[----:B------:R2:W-:Y:S01]  /*a830*/  STL.64 [R1+0xa0], R8 ;  /* 0x0000a00801007387 */ /* 0x0005e20000100a00 */
[----:B0-----:R-:W-:-:S04]  /*a840*/  IMAD.WIDE R6, R27, 0x2, R14 ;  /* 0x000000021b067825 */ /* 0x001fc800078e020e */
[--C-:B-1----:R-:W-:Y:S01]  /*a850*/  IMAD.WIDE R4, R28, 0x2, R14.reuse ;  /* 0x000000021c047825 */ /* 0x102fe200078e020e */
[----:B------:R5:W-:Y:S03]  /*a860*/  STL.64 [R1+0xb8], R6 ;  /* 0x0000b80601007387 */ /* 0x000be60000100a00 */
[--C-:B--2---:R-:W-:Y:S01]  /*a870*/  IMAD.WIDE R8, R29, 0x2, R14.reuse ;  /* 0x000000021d087825 */ /* 0x104fe200078e020e */
[----:B------:R0:W-:Y:S04]  /*a880*/  STL.64 [R1+0xc8], R4 ;  /* 0x0000c80401007387 */ /* 0x0001e80000100a00 */
[----:B------:R-:W-:Y:S01]  /*a890*/  STL.64 [R1+0xe0], R8 ;  /* 0x0000e00801007387 */ /* 0x000fe20000100a00 */
[----:B-----5:R-:W-:-:S04]  /*a8a0*/  IMAD.WIDE R6, R2, 0x2, R14 ;  /* 0x0000000202067825 */ /* 0x020fc800078e020e */
[--C-:B0-----:R-:W-:Y:S02]  /*a8b0*/  IMAD.WIDE R4, R3, 0x2, R14.reuse ;  /* 0x0000000203047825 */ /* 0x101fe400078e020e */
[----:B------:R-:W2:Y:S04]  /*a8c0*/  LDL R3, [R1+0x22c] ;  /* 0x00022c0001037983 */ /* 0x000ea80000100800 */
[----:B------:R-:W-:Y:S04]  /*a8d0*/  STL.64 [R1+0xf0], R6 ;  /* 0x0000f00601007387 */ /* 0x000fe80000100a00 */
[----:B------:R-:W3:Y:S04]  /*a8e0*/  LDL R12, [R1+0x248] ;  /* 0x00024800010c7983 */ /* 0x000ee80000100800 */
[----:B------:R-:W-:Y:S04]  /*a8f0*/  STL.64 [R1+0x108], R4 ;  /* 0x0001080401007387 */ /* 0x000fe80000100a00 */
[----:B------:R-:W4:Y:S04]  /*a900*/  LDL R13, [R1+0x24c] ;  /* 0x00024c00010d7983 */ /* 0x000f280000100800 */
[----:B----4-:R0:W-:Y:S04]  /*a910*/  STL [R1+0xf78], R13 ;  /* 0x000f780d01007387 */ /* 0x0101e80000100800 */
[----:B0-----:R-:W4:Y:S04]  /*a920*/  LDL R13, [R1+0x180] ;  /* 0x00018000010d7983 */ /* 0x001f280000100800 */
[----:B---3--:R0:W-:Y:S04]  /*a930*/  STL [R1+0xf7c], R12 ;  /* 0x000f7c0c01007387 */ /* 0x0081e80000100800 */
[----:B0-----:R-:W3:Y:S04]  /*a940*/  LDL R12, [R1+0x184] ;  /* 0x00018400010c7983 */ /* 0x001ee80000100800 */
[----:B----4-:R0:W-:Y:S04]  /*a950*/  STL [R1+0xf80], R13 ;  /* 0x000f800d01007387 */ /* 0x0101e80000100800 */
[----:B0-----:R-:W4:Y:S04]  /*a960*/  LDL R13, [R1+0x23c] ;  /* 0x00023c00010d7983 */ /* 0x001f280000100800 */
[----:B---3--:R0:W-:Y:S04]  /*a970*/  STL [R1+0xf84], R12 ;  /* 0x000f840c01007387 */ /* 0x0081e80000100800 */
[----:B0-----:R-:W3:Y:S01]  /*a980*/  LDL R12, [R1+0x238] ;  /* 0x00023800010c7983 */ /* 0x001ee20000100800 */
[----:B--2---:R-:W-:-:S03]  /*a990*/  IMAD.WIDE R28, R3, 0x2, R14 ;  /* 0x00000002031c7825 */ /* 0x004fc600078e020e */
[----:B----4-:R3:W-:Y:S04]  /*a9a0*/  STL [R1+0xf88], R13 ;  /* 0x000f880d01007387 */ /* 0x0107e80000100800 */
[----:B------:R-:W2:Y:S04]  /*a9b0*/  LDL R24, [R1+0x258] ;  /* 0x0002580001187983 */ /* 0x000ea80000100800 */
[----:B------:R-:W4:Y:S04]  /*a9c0*/  LDL R25, [R1+0x25c] ;  /* 0x00025c0001197983 */ /* 0x000f280000100800 */
[----:B------:R-:W5:Y:S01]  /*a9d0*/  LDL R10, [R1+0x268] ;  /* 0x00026800010a7983 */ /* 0x000f620000100800 */
[----:B---3--:R-:W-:-:S03]  /*a9e0*/  IMAD.WIDE R12, R12, 0x2, R14 ;  /* 0x000000020c0c7825 */ /* 0x008fc600078e020e */
[----:B------:R-:W3:Y:S04]  /*a9f0*/  LDL R11, [R1+0x26c] ;  /* 0x00026c00010b7983 */ /* 0x000ee80000100800 */
[----:B------:R-:W2:Y:S04]  /*aa00*/  LDL R22, [R1+0x278] ;  /* 0x0002780001167983 */ /* 0x000ea80000100800 */
        /* <DEDUP_REMOVED lines=16> */
[----:B------:R0:W-:Y:S04]  /*ab10*/  STL.64 [R1+0x118], R28 ;  /* 0x0001181c01007387 */ /* 0x0001e80000100a00 */
[----:B------:R-:W2:Y:S04]  /*ab20*/  LDL R3, [R1+0x31c] ;  /* 0x00031c0001037983 */ /* 0x000ea80000100800 */
[----:B0-----:R-:W2:Y:S04]  /*ab30*/  LDL R28, [R1+0x314] ;  /* 0x00031400011c7983 */ /* 0x001ea80000100800 */
[----:B------:R-:W2:Y:S04]  /*ab40*/  LDL R29, [R1+0x318] ;  /* 0x00031800011d7983 */ /* 0x000ea80000100800 */
[----:B------:R0:W-:Y:S04]  /*ab50*/  STL.64 [R1+0x130], R12 ;  /* 0x0001300c01007387 */ /* 0x0001e80000100a00 */
[----:B0-----:R-:W2:Y:S02]  /*ab60*/  LDL.LU R13, [R1+0xf88] ;  /* 0x000f8800010d7983 */ /* 0x001ea40000300800 */
[----:B--2---:R-:W-:-:S05]  /*ab70*/  IMAD.WIDE R12, R13, 0x2, R14 ;  /* 0x000000020d0c7825 */ /* 0x004fca00078e020e */
        /* <DEDUP_REMOVED lines=12> */
[----:B------:R0:W-:Y:S02]  /*ac40*/  STL.64 [R1+0x190], R12 ;  /* 0x0001900c01007387 */ /* 0x0001e40000100a00 */
[----:B0-----:R-:W-:-:S05]  /*ac50*/  IMAD.WIDE R12, R24, 0x2, R14 ;  /* 0x00000002180c7825 */ /* 0x001fca00078e020e */
[----:B------:R4:W-:Y:S02]  /*ac60*/  STL.64 [R1+0x1a0], R12 ;  /* 0x0001a00c01007387 */ /* 0x0009e40000100a00 */
[----:B----4-:R-:W-:-:S04]  /*ac70*/  IMAD.WIDE R12, R25, 0x2, R14 ;  /* 0x00000002190c7825 */ /* 0x010fc800078e020e */
[--C-:B-----5:R-:W-:Y:S01]  /*ac80*/  IMAD.WIDE R24, R10, 0x2, R14.reuse ;  /* 0x000000020a187825 */ /* 0x120fe200078e020e */
[----:B------:R0:W-:Y:S03]  /*ac90*/  STL.64 [R1+0x1b8], R12 ;  /* 0x0001b80c01007387 */ /* 0x0001e60000100a00 */
[--C-:B---3--:R-:W-:Y:S01]  /*aca0*/  IMAD.WIDE R10, R11, 0x2, R14.reuse ;  /* 0x000000020b0a7825 */ /* 0x108fe200078e020e */
[----:B------:R-:W-:Y:S04]  /*acb0*/  STL.64 [R1+0x1c8], R24 ;  /* 0x0001c81801007387 */ /* 0x000fe80000100a00 */
[----:B------:R1:W-:Y:S01]  /*acc0*/  STL.64 [R1+0x1e0], R10 ;  /* 0x0001e00a01007387 */ /* 0x0003e20000100a00 */
[----:B0-----:R-:W-:-:S04]  /*acd0*/  IMAD.WIDE R12, R22, 0x2, R14 ;  /* 0x00000002160c7825 */ /* 0x001fc800078e020e */
[--C-:B------:R-:W-:Y:S01]  /*ace0*/  IMAD.WIDE R22, R23, 0x2, R14.reuse ;  /* 0x0000000217167825 */ /* 0x100fe200078e020e */
[----:B------:R0:W-:Y:S03]  /*acf0*/  STL.64 [R1+0x1f0], R12 ;  /* 0x0001f00c01007387 */ /* 0x0001e60000100a00 */
[--C-:B-1----:R-:W-:Y:S01]  /*ad00*/  IMAD.WIDE R10, R8, 0x2, R14.reuse ;  /* 0x00000002080a7825 */ /* 0x102fe200078e020e */
[----:B------:R-:W-:Y:S04]  /*ad10*/  STL.64 [R1+0x208], R22 ;  /* 0x0002081601007387 */ /* 0x000fe80000100a00 */
[----:B------:R1:W-:Y:S01]  /*ad20*/  STL.64 [R1+0x218], R10 ;  /* 0x0002180a01007387 */ /* 0x0003e20000100a00 */
[----:B0-----:R-:W-:-:S04]  /*ad30*/  IMAD.WIDE R12, R9, 0x2, R14 ;  /* 0x00000002090c7825 */ /* 0x001fc800078e020e */
[--C-:B------:R-:W-:Y:S01]  /*ad40*/  IMAD.WIDE R8, R20, 0x2, R14.reuse ;  /* 0x0000000214087825 */ /* 0x100fe200078e020e */
[----:B------:R0:W-:Y:S03]  /*ad50*/  STL.64 [R1+0x230], R12 ;  /* 0x0002300c01007387 */ /* 0x0001e60000100a00 */
[--C-:B-1----:R-:W-:Y:S01]  /*ad60*/  IMAD.WIDE R10, R21, 0x2, R14.reuse ;  /* 0x00000002150a7825 */ /* 0x102fe200078e020e */
[----:B------:R1:W-:Y:S04]  /*ad70*/  STL.64 [R1+0x240], R8 ;  /* 0x0002400801007387 */ /* 0x0003e80000100a00 */
[----:B------:R2:W-:Y:S01]  /*ad80*/  STL.64 [R1+0x250], R10 ;  /* 0x0002500a01007387 */ /* 0x0005e20000100a00 */
[----:B0-----:R-:W-:-:S04]  /*ad90*/  IMAD.WIDE R12, R6, 0x2, R14 ;  /* 0x00000002060c7825 */ /* 0x001fc800078e020e */
[--C-:B-1----:R-:W-:Y:S01]  /*ada0*/  IMAD.WIDE R8, R7, 0x2, R14.reuse ;  /* 0x0000000207087825 */ /* 0x102fe200078e020e */
[----:B------:R-:W-:Y:S03]  /*adb0*/  STL.64 [R1+0x260], R12 ;  /* 0x0002600c01007387 */ /* 0x000fe60000100a00 */
[--C-:B--2---:R-:W-:Y:S01]  /*adc0*/  IMAD.WIDE R10, R18, 0x2, R14.reuse ;  /* 0x00000002120a7825 */ /* 0x104fe200078e020e */
[----:B------:R0:W-:Y:S03]  /*add0*/  STL.64 [R1+0x270], R8 ;  /* 0x0002700801007387 */ /* 0x0001e60000100a00 */
[--C-:B------:R-:W-:Y:S01]  /*ade0*/  IMAD.WIDE R6, R19, 0x2, R14.reuse ;  /* 0x0000000213067825 */ /* 0x100fe200078e020e */
        /* <DEDUP_REMOVED lines=10> */
[----:B------:R0:W-:Y:S03]  /*ae90*/  STL.64 [R1+0x2f8], R8 ;  /* 0x0002f80801007387 */ /* 0x0001e60000100a00 */
[--C-:B--2---:R-:W-:Y:S02]  /*aea0*/  IMAD.WIDE R6, R2, 0x2, R14.reuse ;  /* 0x0000000202067825 */ /* 0x104fe400078e020e */
[----:B------:R-:W2:Y:S04]  /*aeb0*/  LDL R2, [R1+0x320] ;  /* 0x0003200001027983 */ /* 0x000ea80000100800 */
[----:B------:R1:W-:Y:S01]  /*aec0*/  STL.64 [R1+0x308], R4 ;  /* 0x0003080401007387 */ /* 0x0003e20000100a00 */
[----:B0-----:R-:W-:-:S03]  /*aed0*/  IMAD.WIDE R8, R28, 0x2, R14 ;  /* 0x000000021c087825 */ /* 0x001fc600078e020e */
[----:B------:R0:W-:Y:S01]  /*aee0*/  STL.64 [R1+0x550], R6 ;  /* 0x0005500601007387 */ /* 0x0001e20000100a00 */
[----:B-1----:R-:W-:-:S04]  /*aef0*/  IMAD.WIDE R4, R27, 0x2, R14 ;  /* 0x000000021b047825 */ /* 0x002fc800078e020e */
[--C-:B0-----:R-:W-:Y:S01]  /*af00*/  IMAD.WIDE R6, R29, 0x2, R14.reuse ;  /* 0x000000021d067825 */ /* 0x101fe200078e020e */
[----:B------:R0:W-:Y:S04]  /*af10*/  STL.64 [R1+0x560], R4 ;  /* 0x0005600401007387 */ /* 0x0001e80000100a00 */
[----:B------:R-:W-:Y:S01]  /*af20*/  STL.64 [R1+0x570], R8 ;  /* 0x0005700801007387 */ /* 0x000fe20000100a00 */
[----:B0-----:R-:W-:-:S03]  /*af30*/  IMAD.WIDE R4, R3, 0x2, R14 ;  /* 0x0000000203047825 */ /* 0x001fc600078e020e */
[----:B------:R-:W3:Y:S04]  /*af40*/  LDL R3, [R1+0x324] ;  /* 0x0003240001037983 */ /* 0x000ee80000100800 */
[----:B------:R-:W-:Y:S04]  /*af50*/  STL.64 [R1+0x580], R6 ;  /* 0x0005800601007387 */ /* 0x000fe80000100a00 */
[----:B------:R-:W4:Y:S04]  /*af60*/  LDL R12, [R1+0x334] ;  /* 0x00033400010c7983 */ /* 0x000f280000100800 */
[----:B------:R-:W-:Y:S04]  /*af70*/  STL.64 [R1+0x590], R4 ;  /* 0x0005900401007387 */ /* 0x000fe80000100a00 */
[----:B------:R-:W5:Y:S04]  /*af80*/  LDL R13, [R1+0x338] ;  /* 0x00033800010d7983 */ /* 0x000f680000100800 */
[----:B-----5:R0:W-:Y:S04]  /*af90*/  STL [R1+0xf68], R13 ;  /* 0x000f680d01007387 */ /* 0x0201e80000100800 */
[----:B0-----:R-:W5:Y:S04]  /*afa0*/  LDL R13, [R1+0x330] ;  /* 0x00033000010d7983 */ /* 0x001f680000100800 */
[----:B----4-:R0:W-:Y:S04]  /*afb0*/  STL [R1+0xf6c], R12 ;  /* 0x000f6c0c01007387 */ /* 0x0101e80000100800 */
[----:B0-----:R-:W4:Y:S04]  /*afc0*/  LDL R12, [R1+0x32c] ;  /* 0x00032c00010c7983 */ /* 0x001f280000100800 */
[----:B-----5:R0:W-:Y:S04]  /*afd0*/  STL [R1+0xf70], R13 ;  /* 0x000f700d01007387 */ /* 0x0201e80000100800 */
[----:B0-----:R-:W5:Y:S01]  /*afe0*/  LDL R13, [R1+0x328] ;  /* 0x00032800010d7983 */ /* 0x001f620000100800 */
[----:B--2---:R-:W-:-:S03]  /*aff0*/  IMAD.WIDE R26, R2, 0x2, R14 ;  /* 0x00000002021a7825 */ /* 0x004fc600078e020e */
[----:B----4-:R-:W-:Y:S01]  /*b000*/  STL [R1+0xf74], R12 ;  /* 0x000f740c01007387 */ /* 0x010fe20000100800 */
[----:B---3--:R-:W-:-:S03]  /*b010*/  IMAD.WIDE R2, R3, 0x2, R14 ;  /* 0x0000000203027825 */ /* 0x008fc600078e020e */
[----:B------:R-:W2:Y:S04]  /*b020*/  LDL R24, [R1+0x33c] ;  /* 0x00033c0001187983 */ /* 0x000ea80000100800 */
[----:B------:R-:W3:Y:S04]  /*b030*/  LDL R25, [R1+0x340] ;  /* 0x0003400001197983 */ /* 0x000ee80000100800 */
[----:B------:R-:W4:Y:S04]  /*b040*/  LDL R10, [R1+0x344] ;  /* 0x00034400010a7983 */ /* 0x000f280000100800 */
        /* <DEDUP_REMOVED lines=17> */
[----:B------:R-:W2:Y:S04]  /*b160*/  LDL R29, [R1+0x398] ;  /* 0x00039800011d7983 */ /* 0x000ea80000100800 */
[----:B0-----:R-:W2:Y:S04]  /*b170*/  LDL R26, [R1+0x39c] ;  /* 0x00039c00011a7983 */ /* 0x001ea80000100800 */
[----:B------:R-:W2:Y:S04]  /*b180*/  LDL R27, [R1+0x3a0] ;  /* 0x0003a000011b7983 */ /* 0x000ea80000100800 */
[----:B------:R0:W-:Y:S04]  /*b190*/  STL.64 [R1+0x5b0], R2 ;  /* 0x0005b00201007387 */ /* 0x0001e80000100a00 */
[----:B0-----:R-:W2:Y:S04]  /*b1a0*/  LDL R2, [R1+0x3a4] ;  /* 0x0003a40001027983 */ /* 0x001ea80000100800 */
[----:B------:R-:W2:Y:S01]  /*b1b0*/  LDL R3, [R1+0x3a8] ;  /* 0x0003a80001037983 */ /* 0x000ea20000100800 */
[----:B-----5:R-:W-:-:S05]  /*b1c0*/  IMAD.WIDE R12, R13, 0x2, R14 ;  /* 0x000000020d0c7825 */ /* 0x020fca00078e020e */
[----:B------:R0:W-:Y:S04]  /*b1d0*/  STL.64 [R1+0x5c0], R12 ;  /* 0x0005c00c01007387 */ /* 0x0001e80000100a00 */
[----:B0-----:R-:W5:Y:S02]  /*b1e0*/  LDL.LU R12, [R1+0xf74] ;  /* 0x000f7400010c7983 */ /* 0x001f640000300800 */
        /* <DEDUP_REMOVED lines=10> */
[----:B------:R2:W-:Y:S02]  /*b290*/  STL.64 [R1+0x600], R12 ;  /* 0x0006000c01007387 */ /* 0x0005e40000100a00 */
[----:B--2---:R-:W-:-:S04]  /*b2a0*/  IMAD.WIDE R12, R24, 0x2, R14 ;  /* 0x00000002180c7825 */ /* 0x004fc800078e020e */
[--C-:B---3--:R-:W-:Y:S01]  /*b2b0*/  IMAD.WIDE R24, R25, 0x2, R14.reuse ;  /* 0x0000000219187825 */ /* 0x108fe200078e020e */
[----:B------:R4:W-:Y:S04]  /*b2c0*/  STL.64 [R1+0x610], R12 ;  /* 0x0006100c01007387 */ /* 0x0009e80000100a00 */
[----:B------:R0:W-:Y:S01]  /*b2d0*/  STL.64 [R1+0x620], R24 ;  /* 0x0006201801007387 */ /* 0x0001e20000100a00 */
[----:B----4-:R-:W-:-:S04]  /*b2e0*/  IMAD.WIDE R12, R10, 0x2, R14 ;  /* 0x000000020a0c7825 */ /* 0x010fc800078e020e */
[--C-:B0-----:R-:W-:Y:S01]  /*b2f0*/  IMAD.WIDE R24, R11, 0x2, R14.reuse ;  /* 0x000000020b187825 */ /* 0x101fe200078e020e */
        /* <DEDUP_REMOVED lines=8> */
[----:B------:R-:W-:Y:S03]  /*b380*/  STL.64 [R1+0x670], R22 ;  /* 0x0006701601007387 */ /* 0x000fe60000100a00 */
[--C-:B------:R-:W-:Y:S01]  /*b390*/  IMAD.WIDE R8, R21, 0x2, R14.reuse ;  /* 0x0000000215087825 */ /* 0x100fe200078e020e */
[----:B------:R1:W-:Y:S03]  /*b3a0*/  STL.64 [R1+0x680], R10 ;  /* 0x0006800a01007387 */ /* 0x0003e60000100a00 */
[----:B0-----:R-:W-:-:S05]  /*b3b0*/  IMAD.WIDE R12, R20, 0x2, R14 ;  /* 0x00000002140c7825 */ /* 0x001fca00078e020e */
[----:B------:R-:W-:Y:S01]  /*b3c0*/  STL.64 [R1+0x690], R12 ;  /* 0x0006900c01007387 */ /* 0x000fe20000100a00 */
[----:B-1----:R-:W-:-:S03]  /*b3d0*/  IMAD.WIDE R10, R6, 0x2, R14 ;  /* 0x00000002060a7825 */ /* 0x002fc600078e020e */
[----:B------:R0:W-:Y:S01]  /*b3e0*/  STL.64 [R1+0x6a0], R8 ;  /* 0x0006a00801007387 */ /* 0x0001e20000100a00 */
[----:B------:R-:W-:-:S03]  /*b3f0*/  IMAD.WIDE R6, R7, 0x2, R14 ;  /* 0x0000000207067825 */ /* 0x000fc600078e020e */
[----:B------:R1:W-:Y:S04]  /*b400*/  STL.64 [R1+0x6b0], R10 ;  /* 0x0006b00a01007387 */ /* 0x0003e80000100a00 */
[----:B------:R2:W-:Y:S01]  /*b410*/  STL.64 [R1+0x6c0], R6 ;  /* 0x0006c00601007387 */ /* 0x0005e20000100a00 */
[----:B0-----:R-:W-:-:S04]  /*b420*/  IMAD.WIDE R8, R18, 0x2, R14 ;  /* 0x0000000212087825 */ /* 0x001fc800078e020e */
[--C-:B-1----:R-:W-:Y:S01]  /*b430*/  IMAD.WIDE R10, R19, 0x2, R14.reuse ;  /* 0x00000002130a7825 */ /* 0x102fe200078e020e */
[----:B------:R0:W-:Y:S03]  /*b440*/  STL.64 [R1+0x6d0], R8 ;  /* 0x0006d00801007387 */ /* 0x0001e60000100a00 */
[--C-:B--2---:R-:W-:Y:S01]  /*b450*/  IMAD.WIDE R6, R4, 0x2, R14.reuse ;  /* 0x0000000204067825 */ /* 0x104fe200078e020e */
[----:B------:R-:W-:Y:S03]  /*b460*/  STL.64 [R1+0x6e0], R10 ;  /* 0x0006e00a01007387 */ /* 0x000fe60000100a00 */
[--C-:B0-----:R-:W-:Y:S02]  /*b470*/  IMAD.WIDE R8, R28, 0x2, R14.reuse ;  /* 0x000000021c087825 */ /* 0x101fe400078e020e */
[----:B------:R-:W2:Y:S04]  /*b480*/  LDL R28, [R1+0x3ac] ;  /* 0x0003ac00011c7983 */ /* 0x000ea80000100800 */
[----:B------:R0:W-:Y:S04]  /*b490*/  STL.64 [R1+0x6f0], R6 ;  /* 0x0006f00601007387 */ /* 0x0001e80000100a00 */
[----:B------:R1:W-:Y:S01]  /*b4a0*/  STL.64 [R1+0x700], R8 ;  /* 0x0007000801007387 */ /* 0x0003e20000100a00 */
[----:B0-----:R-:W-:-:S04]  /*b4b0*/  IMAD.WIDE R6, R5, 0x2, R14 ;  /* 0x0000000205067825 */ /* 0x001fc800078e020e */
[--C-:B-1----:R-:W-:Y:S01]  /*b4c0*/  IMAD.WIDE R8, R16, 0x2, R14.reuse ;  /* 0x0000000210087825 */ /* 0x102fe200078e020e */
[----:B------:R0:W-:Y:S03]  /*b4d0*/  STL.64 [R1+0x710], R6 ;  /* 0x0007100601007387 */ /* 0x0001e60000100a00 */
[--C-:B------:R-:W-:Y:S01]  /*b4e0*/  IMAD.WIDE R4, R17, 0x2, R14.reuse ;  /* 0x0000000211047825 */ /* 0x100fe200078e020e */
[----:B------:R1:W-:Y:S03]  /*b4f0*/  STL.64 [R1+0x720], R8 ;  /* 0x0007200801007387 */ /* 0x0003e60000100a00 */
[--C-:B0-----:R-:W-:Y:S02]  /*b500*/  IMAD.WIDE R6, R29, 0x2, R14.reuse ;  /* 0x000000021d067825 */ /* 0x101fe400078e020e */
[----:B------:R-:W3:Y:S04]  /*b510*/  LDL R29, [R1+0x3b0] ;  /* 0x0003b000011d7983 */ /* 0x000ee80000100800 */
[----:B------:R0:W-:Y:S01]  /*b520*/  STL.64 [R1+0x730], R4 ;  /* 0x0007300401007387 */ /* 0x0001e20000100a00 */
[----:B-1----:R-:W-:-:S03]  /*b530*/  IMAD.WIDE R8, R27, 0x2, R14 ;  /* 0x000000021b087825 */ /* 0x002fc600078e020e */
[----:B------:R1:W-:Y:S01]  /*b540*/  STL.64 [R1+0x740], R6 ;  /* 0x0007400601007387 */ /* 0x0003e20000100a00 */
[----:B0-----:R-:W-:-:S04]  /*b550*/  IMAD.WIDE R4, R26, 0x2, R14 ;  /* 0x000000021a047825 */ /* 0x001fc800078e020e */
[--C-:B-1----:R-:W-:Y:S01]  /*b560*/  IMAD.WIDE R6, R2, 0x2, R14.reuse ;  /* 0x0000000202067825 */ /* 0x102fe200078e020e */
[----:B------:R0:W-:Y:S04]  /*b570*/  STL.64 [R1+0x750], R4 ;  /* 0x0007500401007387 */ /* 0x0001e80000100a00 */
[----:B------:R-:W-:Y:S04]  /*b580*/  STL.64 [R1+0x760], R8 ;  /* 0x0007600801007387 */ /* 0x000fe80000100a00 */
[----:B------:R-:W4:Y:S01]  /*b590*/  LDL R24, [R1+0x3c0] ;  /* 0x0003c00001187983 */ /* 0x000f220000100800 */
[----:B0-----:R-:W-:-:S03]  /*b5a0*/  IMAD.WIDE R4, R3, 0x2, R14 ;  /* 0x0000000203047825 */ /* 0x001fc600078e020e */
[----:B------:R-:W-:Y:S04]  /*b5b0*/  STL.64 [R1+0x770], R6 ;  /* 0x0007700601007387 */ /* 0x000fe80000100a00 */
[----:B------:R-:W5:Y:S04]  /*b5c0*/  LDL R2, [R1+0x3c4] ;  /* 0x0003c40001027983 */ /* 0x000f680000100800 */
[----:B------:R-:W-:Y:S04]  /*b5d0*/  STL.64 [R1+0x780], R4 ;  /* 0x0007800401007387 */ /* 0x000fe80000100a00 */
[----:B------:R-:W2:Y:S04]  /*b5e0*/  LDL R25, [R1+0x3c8] ;  /* 0x0003c80001197983 */ /* 0x000ea80000100800 */
[----:B--2---:R0:W-:Y:S04]  /*b5f0*/  STL [R1+0xf58], R25 ;  /* 0x000f581901007387 */ /* 0x0041e80000100800 */
[----:B0-----:R-:W2:Y:S04]  /*b600*/  LDL R25, [R1+0x3bc] ;  /* 0x0003bc0001197983 */ /* 0x001ea80000100800 */
[----:B----4-:R0:W-:Y:S04]  /*b610*/  STL [R1+0xf5c], R24 ;  /* 0x000f5c1801007387 */ /* 0x0101e80000100800 */
[----:B0-----:R-:W4:Y:S04]  /*b620*/  LDL R24, [R1+0x3b8] ;  /* 0x0003b80001187983 */ /* 0x001f280000100800 */
[----:B--2---:R0:W-:Y:S04]  /*b630*/  STL [R1+0xf60], R25 ;  /* 0x000f601901007387 */ /* 0x0041e80000100800 */
[----:B0-----:R-:W2:Y:S01]  /*b640*/  LDL R25, [R1+0x3b4] ;  /* 0x0003b40001197983 */ /* 0x001ea20000100800 */
[----:B------:R-:W-:-:S03]  /*b650*/  IMAD.WIDE R4, R28, 0x2, R14 ;  /* 0x000000021c047825 */ /* 0x000fc600078e020e */
[----:B----4-:R-:W-:Y:S04]  /*b660*/  STL [R1+0xf64], R24 ;  /* 0x000f641801007387 */ /* 0x010fe80000100800 */
[----:B------:R-:W4:Y:S04]  /*b670*/  LDL R10, [R1+0x3cc] ;  /* 0x0003cc00010a7983 */ /* 0x000f280000100800 */
        /* <DEDUP_REMOVED lines=8> */
[----:B------:R-:W4:Y:S04]  /*b700*/  LDL.LU R12, [R1+0x160] ;  /* 0x00016000010c7983 */ /* 0x000f280000300800 */
[----:B------:R-:W4:Y:S04]  /*b710*/  LDL.LU R13, [R1+0x12c] ;  /* 0x00012c00010d7983 */ /* 0x000f280000300800 */
[----:B------:R-:W4:Y:S04]  /*b720*/  LDL R26, [R1+0x200] ;  /* 0x00020000011a7983 */ /* 0x000f280000100800 */
[----:B------:R-:W4:Y:S04]  /*b730*/  LDL R27, [R1+0x1dc] ;  /* 0x0001dc00011b7983 */ /* 0x000f280000100800 */
[----:B------:R3:W-:Y:S04]  /*b740*/  STL.64 [R1+0x790], R4 ;  /* 0x0007900401007387 */ /* 0x0007e80000100a00 */
[----:B------:R-:W4:Y:S04]  /*b750*/  LDL.LU R8, [R1+0x104] ;  /* 0x0001040001087983 */ /* 0x000f280000300800 */
[----:B------:R-:W4:Y:S01]  /*b760*/  LDL.LU R9, [R1+0x100] ;  /* 0x0001000001097983 */ /* 0x000f220000300800 */
[----:B---3--:R-:W-:-:S03]  /*b770*/  IMAD.WIDE R4, R29, 0x2, R14 ;  /* 0x000000021d047825 */ /* 0x008fc600078e020e */
[----:B------:R-:W3:Y:S04]  /*b780*/  LDL R18, [R1+0x1d8] ;  /* 0x0001d80001127983 */ /* 0x000ee80000100800 */
[----:B------:R-:W3:Y:S04]  /*b790*/  LDL R19, [R1+0x1b4] ;  /* 0x0001b40001137983 */ /* 0x000ee80000100800 */
[----:B------:R0:W-:Y:S04]  /*b7a0*/  STL.64 [R1+0x7a0], R4 ;  /* 0x0007a00401007387 */ /* 0x0001e80000100a00 */
[----:B------:R-:W3:Y:S04]  /*b7b0*/  LDL R16, [R1+0x1b0] ;  /* 0x0001b00001107983 */ /* 0x000ee80000100800 */
[----:B------:R-:W3:Y:S04]  /*b7c0*/  LDL R17, [R1+0x18c] ;  /* 0x00018c0001117983 */ /* 0x000ee80000100800 */
[----:B------:R-:W3:Y:S04]  /*b7d0*/  LDL R28, [R1+0x188] ;  /* 0x00018800011c7983 */ /* 0x000ee80000100800 */
[----:B------:R-:W3:Y:S04]  /*b7e0*/  LDL R29, [R1+0x164] ;  /* 0x00016400011d7983 */ /* 0x000ee80000100800 */
[----:B0-----:R-:W3:Y:S04]  /*b7f0*/  LDL.LU R4, [R1+0xd8] ;  /* 0x0000d80001047983 */ /* 0x001ee80000300800 */
[----:B------:R-:W3:Y:S01]  /*b800*/  LDL.LU R5, [R1+0xb4] ;  /* 0x0000b40001057983 */ /* 0x000ee20000300800 */
        /* <DEDUP_REMOVED lines=11> */
[----:B-----5:R-:W-:-:S05]  /*b8c0*/  IMAD.WIDE R24, R2, 0x2, R14 ;  /* 0x0000000202187825 */ /* 0x020fca00078e020e */
[----:B------:R0:W-:Y:S04]  /*b8d0*/  STL.64 [R1+0x7f0], R24 ;  /* 0x0007f01801007387 */ /* 0x0001e80000100a00 */
[----:B0-----:R-:W2:Y:S04]  /*b8e0*/  LDL.LU R25, [R1+0xf58] ;  /* 0x000f580001197983 */ /* 0x001ea80000300800 */
[----:B------:R-:W5:Y:S01]  /*b8f0*/  LDL R2, [R1+0x128] ;  /* 0x0001280001027983 */ /* 0x000f620000100800 */
[----:B--2---:R-:W-:-:S05]  /*b900*/  IMAD.WIDE R24, R25, 0x2, R14 ;  /* 0x0000000219187825 */ /* 0x004fca00078e020e */
[----:B------:R4:W-:Y:S02]  /*b910*/  STL.64 [R1+0x800], R24 ;  /* 0x0008001801007387 */ /* 0x0009e40000100a00 */
[----:B----4-:R-:W-:-:S05]  /*b920*/  IMAD.WIDE R24, R10, 0x2, R14 ;  /* 0x000000020a187825 */ /* 0x010fca00078e020e */
[----:B------:R0:W-:Y:S01]  /*b930*/  STL.64 [R1+0x810], R24 ;  /* 0x0008101801007387 */ /* 0x0001e20000100a00 */
[----:B------:R-:W-:-:S04]  /*b940*/  IMAD.WIDE R10, R11, 0x2, R14 ;  /* 0x000000020b0a7825 */ /* 0x000fc800078e020e */
[----:B0-----:R-:W-:-:S04]  /*b950*/  IMAD.WIDE R24, R22, 0x2, R14 ;  /* 0x0000000216187825 */ /* 0x001fc800078e020e */
[--C-:B------:R-:W-:Y:S01]  /*b960*/  IMAD.WIDE R22, R23, 0x2, R14.reuse ;  /* 0x0000000217167825 */ /* 0x100fe200078e020e */
[----:B------:R0:W-:Y:S04]  /*b970*/  STL.64 [R1+0x820], R24 ;  /* 0x0008201801007387 */ /* 0x0001e80000100a00 */
[----:B0-----:R-:W2:Y:S04]  /*b980*/  LDL.LU.64 R24, [R1+0xf50] ;  /* 0x000f500001187983 */ /* 0x001ea80000300a00 */
[----:B------:R0:W-:Y:S04]  /*b990*/  STL.64 [R1+0x830], R22 ;  /* 0x0008301601007387 */ /* 0x0001e80000100a00 */
[----:B0-----:R-:W4:Y:S04]  /*b9a0*/  LDL.LU.64 R22, [R1+0xf48] ;  /* 0x000f480001167983 */ /* 0x001f280000300a00 */
[----:B------:R0:W-:Y:S02]  /*b9b0*/  STL.64 [R1+0x840], R10 ;  /* 0x0008400a01007387 */ /* 0x0001e40000100a00 */
[----:B0-----:R-:W-:-:S02]  /*b9c0*/  IMAD.WIDE R10, R3, 0x2, R14 ;  /* 0x00000002030a7825 */ /* 0x001fc400078e020e */
[----:B------:R-:W2:Y:S04]  /*b9d0*/  LDL R3, [R1+0xdc] ;  /* 0x0000dc0001037983 */ /* 0x000ea80000100800 */
[----:B------:R0:W-:Y:S02]  /*b9e0*/  STL.64 [R1+0x850], R10 ;  /* 0x0008500a01007387 */ /* 0x0001e40000100a00 */
[----:B0-----:R-:W-:-:S04]  /*b9f0*/  IMAD.WIDE R10, R20, 0x2, R14 ;  /* 0x00000002140a7825 */ /* 0x001fc800078e020e */
[--C-:B------:R-:W-:Y:S01]  /*ba00*/  IMAD.WIDE R20, R21, 0x2, R14.reuse ;  /* 0x0000000215147825 */ /* 0x100fe200078e020e */
[----:B------:R0:W-:Y:S04]  /*ba10*/  STL.64 [R1+0x860], R10 ;  /* 0x0008600a01007387 */ /* 0x0001e80000100a00 */
[----:B------:R1:W-:Y:S01]  /*ba20*/  STL.64 [R1+0x870], R20 ;  /* 0x0008701401007387 */ /* 0x0003e20000100a00 */
[----:B0-----:R-:W-:-:S04]  /*ba30*/  IMAD.WIDE R10, R6, 0x2, R14 ;  /* 0x00000002060a7825 */ /* 0x001fc800078e020e */
[--C-:B-1----:R-:W-:Y:S01]  /*ba40*/  IMAD.WIDE R20, R7, 0x2, R14.reuse ;  /* 0x0000000207147825 */ /* 0x102fe200078e020e */
[----:B------:R0:W-:Y:S03]  /*ba50*/  STL.64 [R1+0x880], R10 ;  /* 0x0008800a01007387 */ /* 0x0001e60000100a00 */
[--C-:B------:R-:W-:Y:S01]  /*ba60*/  IMAD.WIDE R6, R26, 0x2, R14.reuse ;  /* 0x000000021a067825 */ /* 0x100fe200078e020e */
[----:B0-----:R-:W4:Y:S04]  /*ba70*/  LDL R10, [R1+0x70] ;  /* 0x00007000010a7983 */ /* 0x001f280000100800 */
[----:B------:R0:W-:Y:S04]  /*ba80*/  STL.64 [R1+0x890], R20 ;  /* 0x0008901401007387 */ /* 0x0001e80000100a00 */
[----:B------:R-:W4:Y:S04]  /*ba90*/  LDL R11, [R1+0x64] ;  /* 0x00006400010b7983 */ /* 0x000f280000100800 */
[----:B------:R1:W-:Y:S01]  /*baa0*/  STL.64 [R1+0x8a0], R6 ;  /* 0x0008a00601007387 */ /* 0x0003e20000100a00 */
[----:B0-----:R-:W-:-:S03]  /*bab0*/  IMAD.WIDE R20, R27, 0x2, R14 ;  /* 0x000000021b147825 */ /* 0x001fc600078e020e */
[----:B-1----:R-:W4:Y:S04]  /*bac0*/  LDL R6, [R1+0x60] ;  /* 0x0000600001067983 */ /* 0x002f280000100800 */
[----:B------:R3:W-:Y:S04]  /*bad0*/  STL.64 [R1+0x8b0], R20 ;  /* 0x0008b01401007387 */ /* 0x0007e80000100a00 */
[----:B------:R-:W4:Y:S04]  /*bae0*/  LDL R7, [R1+0x5c] ;  /* 0x00005c0001077983 */ /* 0x000f280000100800 */
[----:B------:R-:W4:Y:S01]  /*baf0*/  LDL R26, [R1+0x58] ;  /* 0x00005800011a7983 */ /* 0x000f220000100800 */
[----:B---3--:R-:W-:-:S03]  /*bb00*/  IMAD.WIDE R20, R18, 0x2, R14 ;  /* 0x0000000212147825 */ /* 0x008fc600078e020e */
[----:B------:R-:W3:Y:S01]  /*bb10*/  LDL R27, [R1+0x3e8] ;  /* 0x0003e800011b7983 */ /* 0x000ee20000100800 */
[----:B------:R-:W-:-:S03]  /*bb20*/  IMAD.WIDE R18, R19, 0x2, R14 ;  /* 0x0000000213127825 */ /* 0x000fc600078e020e */
[----:B------:R0:W-:Y:S04]  /*bb30*/  STL.64 [R1+0x8c0], R20 ;  /* 0x0008c01401007387 */ /* 0x0001e80000100a00 */
[----:B0-----:R-:W3:Y:S04]  /*bb40*/  LDL.LU.64 R20, [R1+0xf40] ;  /* 0x000f400001147983 */ /* 0x001ee80000300a00 */
[----:B------:R0:W-:Y:S02]  /*bb50*/  STL.64 [R1+0x8d0], R18 ;  /* 0x0008d01201007387 */ /* 0x0001e40000100a00 */
[----:B0-----:R-:W-:-:S04]  /*bb60*/  IMAD.WIDE R18, R16, 0x2, R14 ;  /* 0x0000000210127825 */ /* 0x001fc800078e020e */
[--C-:B------:R-:W-:Y:S01]  /*bb70*/  IMAD.WIDE R16, R17, 0x2, R14.reuse ;  /* 0x0000000211107825 */ /* 0x100fe200078e020e */
        /* <DEDUP_REMOVED lines=8> */
[----:B0-----:R-:W-:-:S05]  /*bc00*/  IMAD.WIDE R28, R12, 0x2, R14 ;  /* 0x000000020c1c7825 */ /* 0x001fca00078e020e */
[----:B------:R0:W-:Y:S04]  /*bc10*/  STL.64 [R1+0x920], R28 ;  /* 0x0009201c01007387 */ /* 0x0001e80000100a00 */
[----:B------:R1:W-:Y:S01]  /*bc20*/  STL.64 [R1+0xef8], R12 ;  /* 0x000ef80c01007387 */ /* 0x0003e20000100a00 */
[----:B0-----:R-:W-:-:S03]  /*bc30*/  IMAD.WIDE R28, R13, 0x2, R14 ;  /* 0x000000020d1c7825 */ /* 0x001fc600078e020e */
[----:B-1----:R-:W3:Y:S04]  /*bc40*/  LDL R12, [R1+0x88] ;  /* 0x00008800010c7983 */ /* 0x002ee80000100800 */
[----:B------:R5:W-:Y:S04]  /*bc50*/  STL.64 [R1+0x930], R28 ;  /* 0x0009301c01007387 */ /* 0x000be80000100a00 */
[----:B------:R-:W3:Y:S01]  /*bc60*/  LDL R13, [R1+0x74] ;  /* 0x00007400010d7983 */ /* 0x000ee20000100800 */
[----:B-----5:R-:W-:-:S05]  /*bc70*/  IMAD.WIDE R28, R2, 0x2, R14 ;  /* 0x00000002021c7825 */ /* 0x020fca00078e020e */
[----:B------:R0:W-:Y:S02]  /*bc80*/  STL.64 [R1+0x940], R28 ;  /* 0x0009401c01007387 */ /* 0x0001e40000100a00 */
[----:B0-----:R-:W-:-:S05]  /*bc90*/  IMAD.WIDE R28, R8, 0x2, R14 ;  /* 0x00000002081c7825 */ /* 0x001fca00078e020e */
[----:B------:R0:W-:Y:S02]  /*bca0*/  STL.64 [R1+0x950], R28 ;  /* 0x0009501c01007387 */ /* 0x0001e40000100a00 */
[----:B0-----:R-:W-:-:S05]  /*bcb0*/  IMAD.WIDE R28, R9, 0x2, R14 ;  /* 0x00000002091c7825 */ /* 0x001fca00078e020e */
[----:B------:R0:W-:Y:S04]  /*bcc0*/  STL.64 [R1+0x960], R28 ;  /* 0x0009601c01007387 */ /* 0x0001e80000100a00 */
[----:B0-----:R-:W5:Y:S04]  /*bcd0*/  LDL.LU.64 R28, [R1+0xf28] ;  /* 0x000f2800011c7983 */ /* 0x001f680000300a00 */
[----:B------:R0:W-:Y:S04]  /*bce0*/  STL [R1+0xeec], R9 ;  /* 0x000eec0901007387 */ /* 0x0001e80000100800 */
[----:B0-----:R-:W3:Y:S04]  /*bcf0*/  LDL R9, [R1+0x8c] ;  /* 0x00008c0001097983 */ /* 0x001ee80000100800 */
[----:B------:R0:W-:Y:S01]  /*bd00*/  STL [R1+0xef0], R8 ;  /* 0x000ef00801007387 */ /* 0x0001e20000100800 */
[----:B--2---:R-:W-:-:S03]  /*bd10*/  IMAD.WIDE R2, R3, 0x2, R14 ;  /* 0x0000000203027825 */ /* 0x004fc600078e020e */
[----:B0-----:R-:W2:Y:S04]  /*bd20*/  LDL R8, [R1+0xb0] ;  /* 0x0000b00001087983 */ /* 0x001ea80000100800 */
[----:B------:R0:W-:Y:S02]  /*bd30*/  STL.64 [R1+0x970], R2 ;  /* 0x0009700201007387 */ /* 0x0001e40000100a00 */
[----:B0-----:R-:W-:-:S05]  /*bd40*/  IMAD.WIDE R2, R4, 0x2, R14 ;  /* 0x0000000204027825 */ /* 0x001fca00078e020e */
[----:B------:R0:W-:Y:S02]  /*bd50*/  STL.64 [R1+0x980], R2 ;  /* 0x0009800201007387 */ /* 0x0001e40000100a00 */
[----:B0-----:R-:W-:-:S05]  /*bd60*/  IMAD.WIDE R2, R5, 0x2, R14 ;  /* 0x0000000205027825 */ /* 0x001fca00078e020e */
[----:B------:R0:W-:Y:S04]  /*bd70*/  STL.64 [R1+0x990], R2 ;  /* 0x0009900201007387 */ /* 0x0001e80000100a00 */
[----:B0-----:R-:W5:Y:S04]  /*bd80*/  LDL.LU.64 R2, [R1+0xf20] ;  /* 0x000f200001027983 */ /* 0x001f680000300a00 */
[----:B------:R-:W-:Y:S04]  /*bd90*/  STL [R1+0xee4], R5 ;  /* 0x000ee40501007387 */ /* 0x000fe80000100800 */
[----:B------:R2:W-:Y:S02]  /*bda0*/  STL [R1+0xee8], R4 ;  /* 0x000ee80401007387 */ /* 0x0005e40000100800 */
[----:B--2---:R-:W-:-:S04]  /*bdb0*/  IMAD.WIDE R4, R8, 0x2, R14 ;  /* 0x0000000208047825 */ /* 0x004fc800078e020e */
[--C-:B---3--:R-:W-:Y:S01]  /*bdc0*/  IMAD.WIDE R8, R9, 0x2, R14.reuse ;  /* 0x0000000209087825 */ /* 0x108fe200078e020e */
[----:B------:R0:W-:Y:S04]  /*bdd0*/  STL.64 [R1+0x9a0], R4 ;  /* 0x0009a00401007387 */ /* 0x0001e80000100a00 */
[----:B------:R4:W-:Y:S01]  /*bde0*/  STL.64 [R1+0x9b0], R8 ;  /* 0x0009b00801007387 */ /* 0x0009e20000100a00 */
[----:B0-----:R-:W-:-:S04]  /*bdf0*/  IMAD.WIDE R4, R12, 0x2, R14 ;  /* 0x000000020c047825 */ /* 0x001fc800078e020e */
[--C-:B------:R-:W-:Y:S01]  /*be00*/  IMAD.WIDE R12, R13, 0x2, R14.reuse ;  /* 0x000000020d0c7825 */ /* 0x100fe200078e020e */
[----:B------:R5:W-:Y:S03]  /*be10*/  STL.64 [R1+0x9c0], R4 ;  /* 0x0009c00401007387 */ /* 0x000be60000100a00 */
[--C-:B----4-:R-:W-:Y:S01]  /*be20*/  IMAD.WIDE R8, R10, 0x2, R14.reuse ;  /* 0x000000020a087825 */ /* 0x110fe200078e020e */
[----:B------:R-:W-:Y:S03]  /*be30*/  STL.64 [R1+0x9d0], R12 ;  /* 0x0009d00c01007387 */ /* 0x000fe60000100a00 */
[--C-:B-----5:R-:W-:Y:S02]  /*be40*/  IMAD.WIDE R4, R2, 0x2, R14.reuse ;  /* 0x0000000202047825 */ /* 0x120fe400078e020e */
[----:B------:R-:W2:Y:S04]  /*be50*/  LDL.LU R2, [R1+0xf18] ;  /* 0x000f180001027983 */ /* 0x000ea80000300800 */
[----:B------:R0:W-:Y:S02]  /*be60*/  STL.64 [R1+0x9e0], R8 ;  /* 0x0009e00801007387 */ /* 0x0001e40000100a00 */
[----:B0-----:R-:W-:-:S02]  /*be70*/  IMAD.WIDE R8, R3, 0x2, R14 ;  /* 0x0000000203087825 */ /* 0x001fc400078e020e */
[----:B------:R-:W2:Y:S02]  /*be80*/  LDL.LU R3, [R1+0xf14] ;  /* 0x000f140001037983 */ /* 0x000ea40000300800 */
[--C-:B------:R-:W-:Y:S02]  /*be90*/  IMAD.WIDE R10, R11, 0x2, R14.reuse ;  /* 0x000000020b0a7825 */ /* 0x100fe400078e020e */
[----:B------:R0:W-:Y:S04]  /*bea0*/  STL.64 [R1+0x9f0], R4 ;  /* 0x0009f00401007387 */ /* 0x0001e80000100a00 */
[----:B------:R1:W-:Y:S04]  /*beb0*/  STL.64 [R1+0xa00], R8 ;  /* 0x000a000801007387 */ /* 0x0003e80000100a00 */
[----:B------:R-:W-:Y:S01]  /*bec0*/  STL.64 [R1+0xa10], R10 ;  /* 0x000a100a01007387 */ /* 0x000fe20000100a00 */
[----:B0-----:R-:W-:-:S04]  /*bed0*/  IMAD.WIDE R4, R6, 0x2, R14 ;  /* 0x0000000206047825 */ /* 0x001fc800078e020e */
[--C-:B-1----:R-:W-:Y:S01]  /*bee0*/  IMAD.WIDE R8, R7, 0x2, R14.reuse ;  /* 0x0000000207087825 */ /* 0x102fe200078e020e */
[----:B------:R0:W-:Y:S03]  /*bef0*/  STL.64 [R1+0xa20], R4 ;  /* 0x000a200401007387 */ /* 0x0001e60000100a00 */
[--C-:B------:R-:W-:Y:S01]  /*bf00*/  IMAD.WIDE R6, R26, 0x2, R14.reuse ;  /* 0x000000021a067825 */ /* 0x100fe200078e020e */
[----:B------:R1:W-:Y:S04]  /*bf10*/  STL.64 [R1+0xa30], R8 ;  /* 0x000a300801007387 */ /* 0x0003e80000100a00 */
[----:B------:R2:W-:Y:S01]  /*bf20*/  STL.64 [R1+0xa40], R6 ;  /* 0x000a400601007387 */ /* 0x0005e20000100a00 */
[----:B0-----:R-:W-:-:S04]  /*bf30*/  IMAD.WIDE R4, R27, 0x2, R14 ;  /* 0x000000021b047825 */ /* 0x001fc800078e020e */
[----:B-1----:R-:W-:Y:S01]  /*bf40*/  IMAD.WIDE R8, R0, 0x2, R14 ;  /* 0x0000000200087825 */ /* 0x002fe200078e020e */
[----:B------:R0:W-:Y:S04]  /*bf50*/  STL.64 [R1+0xa60], R4 ;  /* 0x000a600401007387 */ /* 0x0001e80000100a00 */
[----:B------:R-:W-:Y:S01]  /*bf60*/  STL.64 [R1+0xa50], R8 ;  /* 0x000a500801007387 */ /* 0x000fe20000100a00 */
[----:B--2---:R-:W-:-:S04]  /*bf70*/  IMAD.WIDE R6, R25, 0x2, R2 ;  /* 0x0000000219067825 */ /* 0x004fc800078e0202 */
[--C-:B------:R-:W-:Y:S01]  /*bf80*/  IMAD.WIDE R10, R21, 0x2, R2.reuse ;  /* 0x00000002150a7825 */ /* 0x100fe200078e0202 */
[----:B------:R1:W-:Y:S03]  /*bf90*/  STL.64 [R1+0x20], R6 ;  /* 0x0000200601007387 */ /* 0x0003e60000100a00 */
[--C-:B0-----:R-:W-:Y:S01]  /*bfa0*/  IMAD.WIDE R4, R23, 0x2, R2.reuse ;  /* 0x0000000217047825 */ /* 0x101fe200078e0202 */
[----:B------:R-:W-:Y:S03]  /*bfb0*/  STL.64 [R1+0xe90], R10 ;  /* 0x000e900a01007387 */ /* 0x000fe60000100a00 */
[--C-:B------:R-:W-:Y:S01]  /*bfc0*/  IMAD.WIDE R26, R28, 0x2, R2.reuse ;  /* 0x000000021c1a7825 */ /* 0x100fe200078e0202 */
[----:B------:R0:W-:Y:S03]  /*bfd0*/  STL.64 [R1+0x18], R4 ;  /* 0x0000180401007387 */ /* 0x0001e60000100a00 */
[----:B-1----:R-:W-:-:S04]  /*bfe0*/  IMAD.WIDE R6, R19, 0x2, R2 ;  /* 0x0000000213067825 */ /* 0x002fc800078e0202 */
[--C-:B------:R-:W-:Y:S01]  /*bff0*/  IMAD.WIDE R28, R29, 0x2, R2.reuse ;  /* 0x000000021d1c7825 */ /* 0x100fe200078e0202 */
[----:B------:R-:W-:Y:S03]  /*c000*/  STL.64 [R1+0xe98], R6 ;  /* 0x000e980601007387 */ /* 0x000fe60000100a00 */
[--C-:B------:R-:W-:Y:S01]  /*c010*/  IMAD.WIDE R14, R16, 0x2, R2.reuse ;  /* 0x00000002100e7825 */ /* 0x100fe200078e0202 */
[----:B------:R-:W-:Y:S03]  /*c020*/  STL.64 [R1+0xea0], R26 ;  /* 0x000ea01a01007387 */ /* 0x000fe60000100a00 */
[--C-:B------:R-:W-:Y:S01]  /*c030*/  IMAD.WIDE R16, R17, 0x2, R2.reuse ;  /* 0x0000000211107825 */ /* 0x100fe200078e0202 */
[----:B------:R-:W-:Y:S03]  /*c040*/  STL.64 [R1+0xea8], R28 ;  /* 0x000ea81c01007387 */ /* 0x000fe60000100a00 */
[--C-:B------:R-:W-:Y:S01]  /*c050*/  IMAD.WIDE R18, R18, 0x2, R2.reuse ;  /* 0x0000000212127825 */ /* 0x100fe200078e0202 */
[----:B------:R-:W-:Y:S03]  /*c060*/  STL.64 [R1+0xeb0], R14 ;  /* 0x000eb00e01007387 */ /* 0x000fe60000100a00 */
[--C-:B------:R-:W-:Y:S01]  /*c070*/  IMAD.WIDE R20, R20, 0x2, R2.reuse ;  /* 0x0000000214147825 */ /* 0x100fe200078e0202 */
[----:B0-----:R-:W2:Y:S04]  /*c080*/  LDL.LU R5, [R1+0x1f8] ;  /* 0x0001f80001057983 */ /* 0x001ea80000300800 */
[----:B------:R-:W3:Y:S04]  /*c090*/  LDL.LU R12, [R1+0x1fc] ;  /* 0x0001fc00010c7983 */ /* 0x000ee80000300800 */
[----:B------:R-:W-:Y:S04]  /*c0a0*/  STL.64 [R1+0xeb8], R16 ;  /* 0x000eb81001007387 */ /* 0x000fe80000100a00 */
[----:B------:R-:W-:Y:S04]  /*c0b0*/  STL.64 [R1+0xec0], R18 ;  /* 0x000ec01201007387 */ /* 0x000fe80000100a00 */
[----:B------:R0:W-:Y:S04]  /*c0c0*/  STL.64 [R1+0xec8], R20 ;  /* 0x000ec81401007387 */ /* 0x0001e80000100a00 */
[----:B------:R-:W4:Y:S04]  /*c0d0*/  LDL.LU R13, [R1+0x210] ;  /* 0x00021000010d7983 */ /* 0x000f280000300800 */
[----:B0-----:R-:W5:Y:S04]  /*c0e0*/  LDL.LU R20, [R1+0x19c] ;  /* 0x00019c0001147983 */ /* 0x001f680000300800 */
[----:B------:R-:W5:Y:S04]  /*c0f0*/  LDL.LU R21, [R1+0x22c] ;  /* 0x00022c0001157983 */ /* 0x000f680000300800 */
[----:B-----5:R0:W-:Y:S04]  /*c100*/  STL.64 [R1+0xf08], R20 ;  /* 0x000f081401007387 */ /* 0x0201e80000100a00 */
[----:B0-----:R-:W5:Y:S01]  /*c110*/  LDL.LU R21, [R1+0x214] ;  /* 0x0002140001157983 */ /* 0x001f620000300800 */
[----:B------:R-:W-:-:S04]  /*c120*/  IMAD.WIDE R22, R22, 0x2, R2 ;  /* 0x0000000216167825 */ /* 0x000fc800078e0202 */
[----:B------:R-:W-:-:S04]  /*c130*/  IMAD.WIDE R24, R24, 0x2, R2 ;  /* 0x0000000218187825 */ /* 0x000fc800078e0202 */
[--C-:B---3--:R-:W-:Y:S01]  /*c140*/  IMAD.WIDE R6, R12, 0x2, R2.reuse ;  /* 0x000000020c067825 */ /* 0x108fe200078e0202 */
[----:B-----5:R2:W-:Y:S04]  /*c150*/  STL [R1+0xf10], R21 ;  /* 0x000f101501007387 */ /* 0x0205e80000100800 */
[----:B------:R-:W3:Y:S04]  /*c160*/  LDL.LU R18, [R1+0x238] ;  /* 0x0002380001127983 */ /* 0x000ee80000300800 */
[----:B------:R-:W5:Y:S04]  /*c170*/  LDL.LU R19, [R1+0x23c] ;  /* 0x00023c0001137983 */ /* 0x000f680000300800 */
[----:B------:R-:W3:Y:S04]  /*c180*/  LDL.LU R16, [R1+0x184] ;  /* 0x0001840001107983 */ /* 0x000ee80000300800 */
[----:B------:R-:W3:Y:S04]  /*c190*/  LDL.LU R17, [R1+0x180] ;  /* 0x0001800001117983 */ /* 0x000ee80000300800 */
[----:B------:R-:W3:Y:S04]  /*c1a0*/  LDL.LU R14, [R1+0x248] ;  /* 0x00024800010e7983 */ /* 0x000ee80000300800 */
[----:B------:R-:W3:Y:S04]  /*c1b0*/  LDL.LU R15, [R1+0x24c] ;  /* 0x00024c00010f7983 */ /* 0x000ee80000300800 */
[----:B------:R-:W3:Y:S04]  /*c1c0*/  LDL.LU R28, [R1+0x258] ;  /* 0x00025800011c7983 */ /* 0x000ee80000300800 */
[----:B------:R-:W3:Y:S04]  /*c1d0*/  LDL.LU R29, [R1+0x25c] ;  /* 0x00025c00011d7983 */ /* 0x000ee80000300800 */
[----:B------:R-:W3:Y:S01]  /*c1e0*/  LDL.LU R11, [R1+0x268] ;  /* 0x00026800010b7983 */ /* 0x000ee20000300800 */
[----:B--2---:R-:W-:-:S03]  /*c1f0*/  IMAD.WIDE R20, R5, 0x2, R2 ;  /* 0x0000000205147825 */ /* 0x004fc600078e0202 */
[----:B------:R-:W2:Y:S04]  /*c200*/  LDL.LU R8, [R1+0x26c] ;  /* 0x00026c0001087983 */ /* 0x000ea80000300800 */
[----:B------:R0:W-:Y:S04]  /*c210*/  STL.64 [R1+0xed0], R22 ;  /* 0x000ed01601007387 */ /* 0x0001e80000100a00 */
[----:B0-----:R-:W2:Y:S04]  /*c220*/  LDL.LU R22, [R1+0x220] ;  /* 0x0002200001167983 */ /* 0x001ea80000300800 */
[----:B------:R-:W2:Y:S04]  /*c230*/  LDL.LU R23, [R1+0x224] ;  /* 0x0002240001177983 */ /* 0x000ea80000300800 */
[----:B------:R-:W2:Y:S04]  /*c240*/  LDL.LU R9, [R1+0x278] ;  /* 0x0002780001097983 */ /* 0x000ea80000300800 */
[----:B------:R0:W-:Y:S04]  /*c250*/  STL.64 [R1+0xed8], R24 ;  /* 0x000ed81801007387 */ /* 0x0001e80000100a00 */
[----:B0-----:R-:W2:Y:S04]  /*c260*/  LDL.LU R25, [R1+0x1ac] ;  /* 0x0001ac0001197983 */ /* 0x001ea80000300800 */
[----:B------:R-:W2:Y:S04]  /*c270*/  LDL.LU R5, [R1+0x27c] ;  /* 0x00027c0001057983 */ /* 0x000ea80000300800 */
[----:B------:R4:W-:Y:S04]  /*c280*/  STL.64 [R1+0x80], R20 ;  /* 0x0000801401007387 */ /* 0x0009e80000100a00 */
[----:B------:R-:W2:Y:S04]  /*c290*/  LDL.LU R26, [R1+0x288] ;  /* 0x00028800011a7983 */ /* 0x000ea80000300800 */
[----:B------:R-:W2:Y:S01]  /*c2a0*/  LDL.LU R27, [R1+0x28c] ;  /* 0x00028c00011b7983 */ /* 0x000ea20000300800 */
[----:B----4-:R-:W-:-:S03]  /*c2b0*/  IMAD.WIDE R20, R13, 0x2, R2 ;  /* 0x000000020d147825 */ /* 0x010fc600078e0202 */
[----:B------:R0:W-:Y:S04]  /*c2c0*/  STL.64 [R1+0x98], R6 ;  /* 0x0000980601007387 */ /* 0x0001e80000100a00 */
[----:B0-----:R-:W4:Y:S04]  /*c2d0*/  LDL.LU R6, [R1+0x298] ;  /* 0x0002980001067983 */ /* 0x001f280000300800 */
[----:B------:R-:W2:Y:S04]  /*c2e0*/  LDL.LU R7, [R1+0x29c] ;  /* 0x00029c0001077983 */ /* 0x000ea80000300800 */
[----:B------:R-:W2:Y:S04]  /*c2f0*/  LDL.LU R12, [R1+0x2ac] ;  /* 0x0002ac00010c7983 */ /* 0x000ea80000300800 */
[----:B------:R0:W-:Y:S04]  /*c300*/  STL.64 [R1+0xa8], R20 ;  /* 0x0000a81401007387 */ /* 0x0001e80000100a00 */
[----:B0-----:R-:W2:Y:S04]  /*c310*/  LDL.LU R21, [R1+0xf10] ;  /* 0x000f100001157983 */ /* 0x001ea80000300800 */
[----:B------:R-:W3:Y:S04]  /*c320*/  LDL.LU R10, [R1+0x2b8] ;  /* 0x0002b800010a7983 */ /* 0x000ee80000300800 */
[----:B------:R-:W3:Y:S04]  /*c330*/  LDL.LU R4, [R1+0x2bc] ;  /* 0x0002bc0001047983 */ /* 0x000ee80000300800 */
[----:B------:R-:W3:Y:S01]  /*c340*/  LDL.LU R13, [R1+0x2c8] ;  /* 0x0002c800010d7983 */ /* 0x000ee20000300800 */
[----:B--2---:R-:W-:-:S05]  /*c350*/  IMAD.WIDE R20, R21, 0x2, R2 ;  /* 0x0000000215147825 */ /* 0x004fca00078e0202 */
[----:B------:R0:W-:Y:S04]  /*c360*/  STL.64 [R1+0xc0], R20 ;  /* 0x0000c01401007387 */ /* 0x0001e80000100a00 */
[----:B0-----:R-:W2:Y:S01]  /*c370*/  LDL.LU.64 R20, [R1+0xf08] ;  /* 0x000f080001147983 */ /* 0x001ea20000300a00 */
[----:B------:R-:W-:-:S05]  /*c380*/  IMAD.WIDE R24, R25, 0x2, R2 ;  /* 0x0000000219187825 */ /* 0x000fca00078e0202 */
[----:B------:R0:W-:Y:S02]  /*c390*/  STL.64 [R1+0xd0], R24 ;  /* 0x0000d01801007387 */ /* 0x0001e40000100a00 */
[----:B0-----:R-:W-:-:S04]  /*c3a0*/  IMAD.WIDE R24, R22, 0x2, R2 ;  /* 0x0000000216187825 */ /* 0x001fc800078e0202 */
[--C-:B------:R-:W-:Y:S01]  /*c3b0*/  IMAD.WIDE R22, R23, 0x2, R2.reuse ;  /* 0x0000000217167825 */ /* 0x100fe200078e0202 */
[----:B------:R2:W-:Y:S04]  /*c3c0*/  STL.64 [R1+0xe8], R24 ;  /* 0x0000e81801007387 */ /* 0x0005e80000100a00 */
[----:B------:R0:W-:Y:S01]  /*c3d0*/  STL.64 [R1+0xf8], R22 ;  /* 0x0000f81601007387 */ /* 0x0001e20000100a00 */
[----:B--2---:R-:W-:-:S04]  /*c3e0*/  IMAD.WIDE R24, R20, 0x2, R2 ;  /* 0x0000000214187825 */ /* 0x004fc800078e0202 */
[--C-:B0-----:R-:W-:Y:S01]  /*c3f0*/  IMAD.WIDE R22, R21, 0x2, R2.reuse ;  /* 0x0000000215167825 */ /* 0x101fe200078e0202 */
[----:B------:R-:W-:Y:S03]  /*c400*/  STL.64 [R1+0x110], R24 ;  /* 0x0001101801007387 */ /* 0x000fe60000100a00 */
[--C-:B---3--:R-:W-:Y:S01]  /*c410*/  IMAD.WIDE R20, R18, 0x2, R2.reuse ;  /* 0x0000000212147825 */ /* 0x108fe200078e0202 */
[----:B------:R0:W-:Y:S03]  /*c420*/  STL.64 [R1+0x120], R22 ;  /* 0x0001201601007387 */ /* 0x0001e60000100a00 */
[--C-:B-----5:R-:W-:Y:S01]  /*c430*/  IMAD.WIDE R18, R19, 0x2, R2.reuse ;  /* 0x0000000213127825 */ /* 0x120fe200078e0202 */
[----:B------:R1:W-:Y:S04]  /*c440*/  STL.64 [R1+0x138], R20 ;  /* 0x0001381401007387 */ /* 0x0003e80000100a00 */
[----:B------:R2:W-:Y:S01]  /*c450*/  STL.64 [R1+0x148], R18 ;  /* 0x0001481201007387 */ /* 0x0005e20000100a00 */
[----:B0-----:R-:W-:-:S04]  /*c460*/  IMAD.WIDE R22, R16, 0x2, R2 ;  /* 0x0000000210167825 */ /* 0x001fc800078e0202 */
[--C-:B-1----:R-:W-:Y:S01]  /*c470*/  IMAD.WIDE R20, R17, 0x2, R2.reuse ;  /* 0x0000000211147825 */ /* 0x102fe200078e0202 */
[----:B------:R-:W-:Y:S03]  /*c480*/  STL.64 [R1+0x158], R22 ;  /* 0x0001581601007387 */ /* 0x000fe60000100a00 */
[--C-:B--2---:R-:W-:Y:S01]  /*c490*/  IMAD.WIDE R18, R14, 0x2, R2.reuse ;  /* 0x000000020e127825 */ /* 0x104fe200078e0202 */
[----:B------:R-:W-:Y:S03]  /*c4a0*/  STL.64 [R1+0x170], R20 ;  /* 0x0001701401007387 */ /* 0x000fe60000100a00 */
[--C-:B------:R-:W-:Y:S01]  /*c4b0*/  IMAD.WIDE R16, R15, 0x2, R2.reuse ;  /* 0x000000020f107825 */ /* 0x100fe200078e0202 */
[----:B------:R0:W-:Y:S03]  /*c4c0*/  STL.64 [R1+0x180], R18 ;  /* 0x0001801201007387 */ /* 0x0001e60000100a00 */
[--C-:B------:R-:W-:Y:S01]  /*c4d0*/  IMAD.WIDE R14, R28, 0x2, R2.reuse ;  /* 0x000000021c0e7825 */ /* 0x100fe200078e0202 */
[----:B------:R1:W-:Y:S04]  /*c4e0*/  STL.64 [R1+0x198], R16 ;  /* 0x0001981001007387 */ /* 0x0003e80000100a00 */
[----:B------:R2:W-:Y:S01]  /*c4f0*/  STL.64 [R1+0x1a8], R14 ;  /* 0x0001a80e01007387 */ /* 0x0005e20000100a00 */
[----:B0-----:R-:W-:-:S04]  /*c500*/  IMAD.WIDE R18, R29, 0x2, R2 ;  /* 0x000000021d127825 */ /* 0x001fc800078e0202 */
[--C-:B-1----:R-:W-:Y:S01]  /*c510*/  IMAD.WIDE R16, R11, 0x2, R2.reuse ;  /* 0x000000020b107825 */ /* 0x102fe200078e0202 */
[----:B------:R-:W-:Y:S03]  /*c520*/  STL.64 [R1+0x1c0], R18 ;  /* 0x0001c01201007387 */ /* 0x000fe60000100a00 */
[--C-:B--2---:R-:W-:Y:S01]  /*c530*/  IMAD.WIDE R14, R8, 0x2, R2.reuse ;  /* 0x00000002080e7825 */ /* 0x104fe200078e0202 */
[----:B------:R-:W2:Y:S04]  /*c540*/  LDL.LU R11, [R1+0x2cc] ;  /* 0x0002cc00010b7983 */ /* 0x000ea80000300800 */
[----:B------:R0:W-:Y:S04]  /*c550*/  STL.64 [R1+0x1d0], R16 ;  /* 0x0001d01001007387 */ /* 0x0001e80000100a00 */
[----:B------:R-:W3:Y:S04]  /*c560*/  LDL.LU R8, [R1+0x2d0] ;  /* 0x0002d00001087983 */ /* 0x000ee80000300800 */
[----:B------:R1:W-:Y:S01]  /*c570*/  STL.64 [R1+0x1e8], R14 ;  /* 0x0001e80e01007387 */ /* 0x0003e20000100a00 */
[----:B0-----:R-:W-:-:S04]  /*c580*/  IMAD.WIDE R16, R5, 0x2, R2 ;  /* 0x0000000205107825 */ /* 0x001fc800078e0202 */
[--C-:B-1----:R-:W-:Y:S02]  /*c590*/  IMAD.WIDE R14, R9, 0x2, R2.reuse ;  /* 0x00000002090e7825 */ /* 0x102fe400078e0202 */
[----:B------:R-:W5:Y:S04]  /*c5a0*/  LDL.LU R9, [R1+0x2d4] ;  /* 0x0002d40001097983 */ /* 0x000f680000300800 */
[----:B------:R0:W-:Y:S01]  /*c5b0*/  STL.64 [R1+0x1f8], R14 ;  /* 0x0001f80e01007387 */ /* 0x0001e20000100a00 */
[----:B------:R-:W-:-:S03]  /*c5c0*/  IMAD.WIDE R18, R27, 0x2, R2 ;  /* 0x000000021b127825 */ /* 0x000fc600078e0202 */
[----:B------:R-:W2:Y:S04]  /*c5d0*/  LDL.LU R5, [R1+0x2e0] ;  /* 0x0002e00001057983 */ /* 0x000ea80000300800 */
[----:B------:R4:W-:Y:S01]  /*c5e0*/  STL.64 [R1+0x210], R16 ;  /* 0x0002101001007387 */ /* 0x0009e20000100a00 */
[----:B0-----:R-:W-:-:S05]  /*c5f0*/  IMAD.WIDE R14, R26, 0x2, R2 ;  /* 0x000000021a0e7825 */ /* 0x001fca00078e0202 */
[----:B------:R0:W-:Y:S01]  /*c600*/  STL.64 [R1+0x220], R14 ;  /* 0x0002200e01007387 */ /* 0x0001e20000100a00 */
[----:B----4-:R-:W-:-:S03]  /*c610*/  IMAD.WIDE R16, R6, 0x2, R2 ;  /* 0x0000000206107825 */ /* 0x010fc600078e0202 */
[----:B------:R-:W-:Y:S04]  /*c620*/  STL.64 [R1+0x238], R18 ;  /* 0x0002381201007387 */ /* 0x000fe80000100a00 */
[----:B------:R1:W-:Y:S01]  /*c630*/  STL.64 [R1+0x248], R16 ;  /* 0x0002481001007387 */ /* 0x0003e20000100a00 */
[----:B0-----:R-:W-:-:S04]  /*c640*/  IMAD.WIDE R14, R7, 0x2, R2 ;  /* 0x00000002070e7825 */ /* 0x001fc800078e0202 */
[--C-:B------:R-:W-:Y:S02]  /*c650*/  IMAD.WIDE R6, R12, 0x2, R2.reuse ;  /* 0x000000020c067825 */ /* 0x100fe400078e0202 */
[----:B------:R-:W4:Y:S02]  /*c660*/  LDL.LU R12, [R1+0x2e8] ;  /* 0x0002e800010c7983 */ /* 0x000f240000300800 */
[--C-:B-1----:R-:W-:Y:S02]  /*c670*/  IMAD.WIDE R16, R10, 0x2, R2.reuse ;  /* 0x000000020a107825 */ /* 0x102fe400078e0202 */
[----:B------:R0:W-:Y:S04]  /*c680*/  STL.64 [R1+0x258], R14 ;  /* 0x0002580e01007387 */ /* 0x0001e80000100a00 */
[----:B------:R1:W-:Y:S04]  /*c690*/  STL.64 [R1+0x268], R6 ;  /* 0x0002680601007387 */ /* 0x0003e80000100a00 */
[----:B------:R-:W-:Y:S01]  /*c6a0*/  STL.64 [R1+0x278], R16 ;  /* 0x0002781001007387 */ /* 0x000fe20000100a00 */
[----:B0-----:R-:W-:-:S04]  /*c6b0*/  IMAD.WIDE R14, R4, 0x2, R2 ;  /* 0x00000002040e7825 */ /* 0x001fc800078e0202 */
[--C-:B-1----:R-:W-:Y:S02]  /*c6c0*/  IMAD.WIDE R6, R13, 0x2, R2.reuse ;  /* 0x000000020d067825 */ /* 0x102fe400078e0202 */
[----:B------:R-:W2:Y:S04]  /*c6d0*/  LDL.LU R13, [R1+0x2f4] ;  /* 0x0002f400010d7983 */ /* 0x000ea80000300800 */
[----:B------:R-:W-:Y:S04]  /*c6e0*/  STL.64 [R1+0x288], R14 ;  /* 0x0002880e01007387 */ /* 0x000fe80000100a00 */
[----:B------:R-:W2:Y:S04]  /*c6f0*/  LDL.LU R25, [R1+0x310] ;  /* 0x0003100001197983 */ /* 0x000ea80000300800 */
[----:B------:R-:W-:Y:S04]  /*c700*/  STL.64 [R1+0x298], R6 ;  /* 0x0002980601007387 */ /* 0x000fe80000100a00 */
[----:B--2---:R0:W-:Y:S04]  /*c710*/  STL [R1+0xf04], R25 ;  /* 0x000f041901007387 */ /* 0x0041e80000100800 */
[----:B------:R-:W2:Y:S04]  /*c720*/  LDL.LU R22, [R1+0x314] ;  /* 0x0003140001167983 */ /* 0x000ea80000300800 */
[----:B------:R-:W2:Y:S04]  /*c730*/  LDL.LU R23, [R1+0x318] ;  /* 0x0003180001177983 */ /* 0x000ea80000300800 */
[----:B------:R-:W2:Y:S04]  /*c740*/  LDL.LU R20, [R1+0x31c] ;  /* 0x00031c0001147983 */ /* 0x000ea80000300800 */
[----:B------:R-:W2:Y:S04]  /*c750*/  LDL.LU R21, [R1+0x320] ;  /* 0x0003200001157983 */ /* 0x000ea80000300800 */
[----:B------:R-:W2:Y:S04]  /*c760*/  LDL.LU R18, [R1+0x324] ;  /* 0x0003240001127983 */ /* 0x000ea80000300800 */
[----:B------:R-:W2:Y:S01]  /*c770*/  LDL.LU R19, [R1+0x328] ;  /* 0x0003280001137983 */ /* 0x000ea20000300800 */
[----:B0-----:R-:W-:-:S03]  /*c780*/  IMAD.WIDE R24, R11, 0x2, R2 ;  /* 0x000000020b187825 */ /* 0x001fc600078e0202 */
[----:B------:R-:W2:Y:S04]  /*c790*/  LDL.LU R16, [R1+0x32c] ;  /* 0x00032c0001107983 */ /* 0x000ea80000300800 */
[----:B------:R-:W2:Y:S04]  /*c7a0*/  LDL.LU R17, [R1+0x330] ;  /* 0x0003300001117983 */ /* 0x000ea80000300800 */
[----:B------:R-:W2:Y:S01]  /*c7b0*/  LDL.LU R14, [R1+0x334] ;  /* 0x00033400010e7983 */ /* 0x000ea20000300800 */
[----:B---3--:R-:W-:-:S03]  /*c7c0*/  IMAD.WIDE R10, R8, 0x2, R2 ;  /* 0x00000002080a7825 */ /* 0x008fc600078e0202 */
[----:B------:R-:W3:Y:S04]  /*c7d0*/  LDL.LU R15, [R1+0x338] ;  /* 0x00033800010f7983 */ /* 0x000ee80000300800 */
[----:B------:R-:W2:Y:S04]  /*c7e0*/  LDL.LU R28, [R1+0x33c] ;  /* 0x00033c00011c7983 */ /* 0x000ea80000300800 */
[----:B------:R-:W2:Y:S04]  /*c7f0*/  LDL.LU R6, [R1+0x340] ;  /* 0x0003400001067983 */ /* 0x000ea80000300800 */
[----:B------:R-:W2:Y:S04]  /*c800*/  LDL.LU R4, [R1+0x344] ;  /* 0x0003440001047983 */ /* 0x000ea80000300800 */
[----:B------:R-:W2:Y:S04]  /*c810*/  LDL.LU R8, [R1+0x348] ;  /* 0x0003480001087983 */ /* 0x000ea80000300800 */
[----:B------:R5:W-:Y:S04]  /*c820*/  STL.64 [R1+0x2b8], R24 ;  /* 0x0002b81801007387 */ /* 0x000be80000100a00 */
[----:B------:R0:W-:Y:S01]  /*c830*/  STL.64 [R1+0x2c8], R10 ;  /* 0x0002c80a01007387 */ /* 0x0001e20000100a00 */
[----:B-----5:R-:W-:-:S03]  /*c840*/  IMAD.WIDE R24, R9, 0x2, R2 ;  /* 0x0000000209187825 */ /* 0x020fc600078e0202 */
[----:B------:R-:W5:Y:S01]  /*c850*/  LDL.LU R9, [R1+0x34c] ;  /* 0x00034c0001097983 */ /* 0x000f620000300800 */
[----:B0-----:R-:W-:-:S03]  /*c860*/  IMAD.WIDE R10, R5, 0x2, R2 ;  /* 0x00000002050a7825 */ /* 0x001fc600078e0202 */
[----:B------:R4:W-:Y:S04]  /*c870*/  STL.64 [R1+0x2d0], R24 ;  /* 0x0002d01801007387 */ /* 0x0009e80000100a00 */
[----:B------:R-:W2:Y:S04]  /*c880*/  LDL.LU R29, [R1+0x350] ;  /* 0x00035000011d7983 */ /* 0x000ea80000300800 */
[----:B------:R-:W2:Y:S04]  /*c890*/  LDL.LU R26, [R1+0x354] ;  /* 0x00035400011a7983 */ /* 0x000ea80000300800 */
[----:B------:R0:W-:Y:S01]  /*c8a0*/  STL.64 [R1+0x2e0], R10 ;  /* 0x0002e00a01007387 */ /* 0x0001e20000100a00 */
[----:B----4-:R-:W-:-:S03]  /*c8b0*/  IMAD.WIDE R24, R12, 0x2, R2 ;  /* 0x000000020c187825 */ /* 0x010fc600078e0202 */
[----:B------:R-:W4:Y:S04]  /*c8c0*/  LDL.LU R27, [R1+0x358] ;  /* 0x00035800011b7983 */ /* 0x000f280000300800 */
[----:B------:R-:W2:Y:S04]  /*c8d0*/  LDL.LU R7, [R1+0x35c] ;  /* 0x00035c0001077983 */ /* 0x000ea80000300800 */
[----:B------:R-:W2:Y:S04]  /*c8e0*/  LDL.LU R5, [R1+0x360] ;  /* 0x0003600001057983 */ /* 0x000ea80000300800 */
[----:B0-----:R-:W2:Y:S04]  /*c8f0*/  LDL.LU R10, [R1+0x364] ;  /* 0x00036400010a7983 */ /* 0x001ea80000300800 */
[----:B------:R-:W2:Y:S04]  /*c900*/  LDL.LU R11, [R1+0x368] ;  /* 0x00036800010b7983 */ /* 0x000ea80000300800 */
[----:B------:R0:W-:Y:S04]  /*c910*/  STL.64 [R1+0x2e8], R24 ;  /* 0x0002e81801007387 */ /* 0x0001e80000100a00 */
[----:B------:R-:W2:Y:S01]  /*c920*/  LDL.LU R12, [R1+0x36c] ;  /* 0x00036c00010c7983 */ /* 0x000ea20000300800 */
[----:B0-----:R-:W-:-:S05]  /*c930*/  IMAD.WIDE R24, R13, 0x2, R2 ;  /* 0x000000020d187825 */ /* 0x001fca00078e0202 */
[----:B------:R0:W-:Y:S04]  /*c940*/  STL.64 [R1+0x300], R24 ;  /* 0x0003001801007387 */ /* 0x0001e80000100a00 */
[----:B0-----:R-:W2:Y:S04]  /*c950*/  LDL.LU R25, [R1+0xf04] ;  /* 0x000f040001197983 */ /* 0x001ea80000300800 */
[----:B------:R-:W3:Y:S01]  /*c960*/  LDL.LU R13, [R1+0x370] ;  /* 0x00037000010d7983 */ /* 0x000ee20000300800 */
[----:B--2---:R-:W-:-:S05]  /*c970*/  IMAD.WIDE R24, R25, 0x2, R2 ;  /* 0x0000000219187825 */ /* 0x004fca00078e0202 */
[----:B------:R0:W-:Y:S02]  /*c980*/  STL.64 [R1+0x378], R24 ;  /* 0x0003781801007387 */ /* 0x0001e40000100a00 */
[----:B0-----:R-:W-:-:S05]  /*c990*/  IMAD.WIDE R24, R22, 0x2, R2 ;  /* 0x0000000216187825 */ /* 0x001fca00078e0202 */
[----:B------:R0:W-:Y:S02]  /*c9a0*/  STL.64 [R1+0x380], R24 ;  /* 0x0003801801007387 */ /* 0x0001e40000100a00 */
[----:B0-----:R-:W-:-:S04]  /*c9b0*/  IMAD.WIDE R24, R23, 0x2, R2 ;  /* 0x0000000217187825 */ /* 0x001fc800078e0202 */
        /* <DEDUP_REMOVED lines=11> */
[----:B------:R-:W-:Y:S03]  /*ca70*/  STL.64 [R1+0x5d8], R20 ;  /* 0x0005d81401007387 */ /* 0x000fe60000100a00 */
[--C-:B------:R-:W-:Y:S01]  /*ca80*/  IMAD.WIDE R16, R14, 0x2, R2.reuse ;  /* 0x000000020e107825 */ /* 0x100fe200078e0202 */
[----:B------:R0:W-:Y:S03]  /*ca90*/  STL.64 [R1+0x5e8], R18 ;  /* 0x0005e81201007387 */ /* 0x0001e60000100a00 */
[--C-:B---3--:R-:W-:Y:S01]  /*caa0*/  IMAD.WIDE R14, R15, 0x2, R2.reuse ;  /* 0x000000020f0e7825 */ /* 0x108fe200078e0202 */
        /* <DEDUP_REMOVED lines=10> */
[----:B0-----:R-:W-:-:S03]  /*cb50*/  IMAD.WIDE R16, R8, 0x2, R2 ;  /* 0x0000000208107825 */ /* 0x001fc600078e0202 */
[----:B------:R-:W3:Y:S04]  /*cb60*/  LDL.LU R8, [R1+0x38c] ;  /* 0x00038c0001087983 */ /* 0x000ee80000300800 */
[----:B------:R0:W-:Y:S01]  /*cb70*/  STL.64 [R1+0x648], R16 ;  /* 0x0006481001007387 */ /* 0x0001e20000100a00 */
[----:B-----5:R-:W-:-:S03]  /*cb80*/  IMAD.WIDE R14, R9, 0x2, R2 ;  /* 0x00000002090e7825 */ /* 0x020fc600078e0202 */
[----:B------:R-:W5:Y:S01]  /*cb90*/  LDL.LU R9, [R1+0x390] ;  /* 0x0003900001097983 */ /* 0x000f620000300800 */
[----:B----4-:R-:W-:-:S03]  /*cba0*/  IMAD.WIDE R18, R27, 0x2, R2 ;  /* 0x000000021b127825 */ /* 0x010fc600078e0202 */
[----:B------:R1:W-:Y:S01]  /*cbb0*/  STL.64 [R1+0x658], R14 ;  /* 0x0006580e01007387 */ /* 0x0003e20000100a00 */
[----:B0-----:R-:W-:-:S05]  /*cbc0*/  IMAD.WIDE R16, R29, 0x2, R2 ;  /* 0x000000021d107825 */ /* 0x001fca00078e0202 */
[----:B------:R0:W-:Y:S01]  /*cbd0*/  STL.64 [R1+0x668], R16 ;  /* 0x0006681001007387 */ /* 0x0001e20000100a00 */
[----:B-1----:R-:W-:-:S05]  /*cbe0*/  IMAD.WIDE R14, R26, 0x2, R2 ;  /* 0x000000021a0e7825 */ /* 0x002fca00078e0202 */
[----:B------:R1:W-:Y:S01]  /*cbf0*/  STL.64 [R1+0x678], R14 ;  /* 0x0006780e01007387 */ /* 0x0003e20000100a00 */
[----:B0-----:R-:W-:-:S03]  /*cc00*/  IMAD.WIDE R16, R7, 0x2, R2 ;  /* 0x0000000207107825 */ /* 0x001fc600078e0202 */
[----:B------:R-:W-:Y:S01]  /*cc10*/  STL.64 [R1+0x688], R18 ;  /* 0x0006881201007387 */ /* 0x000fe20000100a00 */
[----:B-1----:R-:W-:-:S03]  /*cc20*/  IMAD.WIDE R14, R5, 0x2, R2 ;  /* 0x00000002050e7825 */ /* 0x002fc600078e0202 */
[----:B------:R-:W4:Y:S04]  /*cc30*/  LDL.LU R5, [R1+0x394] ;  /* 0x0003940001057983 */ /* 0x000f280000300800 */
[----:B------:R0:W-:Y:S04]  /*cc40*/  STL.64 [R1+0x698], R16 ;  /* 0x0006981001007387 */ /* 0x0001e80000100a00 */
[----:B------:R1:W-:Y:S01]  /*cc50*/  STL.64 [R1+0x6a8], R14 ;  /* 0x0006a80e01007387 */ /* 0x0003e20000100a00 */
[----:B0-----:R-:W-:-:S04]  /*cc60*/  IMAD.WIDE R16, R10, 0x2, R2 ;  /* 0x000000020a107825 */ /* 0x001fc800078e0202 */
[--C-:B------:R-:W-:Y:S01]  /*cc70*/  IMAD.WIDE R10, R11, 0x2, R2.reuse ;  /* 0x000000020b0a7825 */ /* 0x100fe200078e0202 */
[----:B------:R-:W-:Y:S03]  /*cc80*/  STL.64 [R1+0x6b8], R16 ;  /* 0x0006b81001007387 */ /* 0x000fe60000100a00 */
[--C-:B-1----:R-:W-:Y:S01]  /*cc90*/  IMAD.WIDE R14, R12, 0x2, R2.reuse ;  /* 0x000000020c0e7825 */ /* 0x102fe200078e0202 */
[----:B------:R-:W4:Y:S04]  /*cca0*/  LDL.LU R7, [R1+0x398] ;  /* 0x0003980001077983 */ /* 0x000f280000300800 */
[----:B------:R0:W-:Y:S04]  /*ccb0*/  STL.64 [R1+0x6c8], R10 ;  /* 0x0006c80a01007387 */ /* 0x0001e80000100a00 */
[----:B------:R2:W-:Y:S04]  /*ccc0*/  STL.64 [R1+0x6d8], R14 ;  /* 0x0006d80e01007387 */ /* 0x0005e80000100a00 */
[----:B------:R-:W4:Y:S01]  /*ccd0*/  LDL.LU R12, [R1+0x39c] ;  /* 0x00039c00010c7983 */ /* 0x000f220000300800 */
[----:B0-----:R-:W-:-:S03]  /*cce0*/  IMAD.WIDE R10, R13, 0x2, R2 ;  /* 0x000000020d0a7825 */ /* 0x001fc600078e0202 */
[----:B------:R-:W4:Y:S04]  /*ccf0*/  LDL.LU R13, [R1+0x3a0] ;  /* 0x0003a000010d7983 */ /* 0x000f280000300800 */
[----:B------:R0:W-:Y:S01]  /*cd00*/  STL.64 [R1+0x6e8], R10 ;  /* 0x0006e80a01007387 */ /* 0x0001e20000100a00 */
[----:B--2---:R-:W-:-:S04]  /*cd10*/  IMAD.WIDE R14, R6, 0x2, R2 ;  /* 0x00000002060e7825 */ /* 0x004fc800078e0202 */
[--C-:B---3--:R-:W-:Y:S01]  /*cd20*/  IMAD.WIDE R26, R4, 0x2, R2.reuse ;  /* 0x00000002041a7825 */ /* 0x108fe200078e0202 */
[----:B----4-:R-:W-:Y:S04]  /*cd30*/  STL [R1+0xf00], R13 ;  /* 0x000f000d01007387 */ /* 0x010fe80000100800 */
[----:B------:R-:W2:Y:S04]  /*cd40*/  LDL.LU R25, [R1+0x3a4] ;  /* 0x0003a40001197983 */ /* 0x000ea80000300800 */
[----:B------:R-:W3:Y:S04]  /*cd50*/  LDL.LU R22, [R1+0x3a8] ;  /* 0x0003a80001167983 */ /* 0x000ee80000300800 */
[----:B------:R-:W4:Y:S04]  /*cd60*/  LDL.LU R23, [R1+0x3ac] ;  /* 0x0003ac0001177983 */ /* 0x000f280000300800 */
[----:B------:R-:W3:Y:S04]  /*cd70*/  LDL.LU R20, [R1+0x3b0] ;  /* 0x0003b00001147983 */ /* 0x000ee80000300800 */
[----:B------:R-:W3:Y:S04]  /*cd80*/  LDL.LU R21, [R1+0x3b4] ;  /* 0x0003b40001157983 */ /* 0x000ee80000300800 */
[----:B------:R-:W3:Y:S04]  /*cd90*/  LDL.LU R18, [R1+0x3b8] ;  /* 0x0003b80001127983 */ /* 0x000ee80000300800 */
[----:B------:R-:W3:Y:S04]  /*cda0*/  LDL.LU R19, [R1+0x3bc] ;  /* 0x0003bc0001137983 */ /* 0x000ee80000300800 */
[----:B------:R-:W3:Y:S04]  /*cdb0*/  LDL.LU R16, [R1+0x3c0] ;  /* 0x0003c00001107983 */ /* 0x000ee80000300800 */
[----:B------:R-:W3:Y:S04]  /*cdc0*/  LDL.LU R17, [R1+0x3c4] ;  /* 0x0003c40001117983 */ /* 0x000ee80000300800 */
[----:B0-----:R-:W3:Y:S04]  /*cdd0*/  LDL.LU R10, [R1+0x3c8] ;  /* 0x0003c800010a7983 */ /* 0x001ee80000300800 */
[----:B------:R-:W3:Y:S04]  /*cde0*/  LDL.LU R11, [R1+0x3cc] ;  /* 0x0003cc00010b7983 */ /* 0x000ee80000300800 */
[----:B------:R-:W3:Y:S04]  /*cdf0*/  LDL.LU R4, [R1+0x3d0] ;  /* 0x0003d00001047983 */ /* 0x000ee80000300800 */
[----:B------:R0:W-:Y:S04]  /*ce00*/  STL.64 [R1+0x6f8], R14 ;  /* 0x0006f80e01007387 */ /* 0x0001e80000100a00 */
[----:B------:R5:W-:Y:S01]  /*ce10*/  STL.64 [R1+0x708], R26 ;  /* 0x0007081a01007387 */ /* 0x000be20000100a00 */
[----:B0-----:R-:W-:-:S03]  /*ce20*/  IMAD.WIDE R14, R8, 0x2, R2 ;  /* 0x00000002080e7825 */ /* 0x001fc600078e0202 */
[----:B------:R-:W3:Y:S01]  /*ce30*/  LDL.LU R8, [R1+0x3d4] ;  /* 0x0003d40001087983 */ /* 0x000ee20000300800 */
[----:B-----5:R-:W-:-:S03]  /*ce40*/  IMAD.WIDE R26, R9, 0x2, R2 ;  /* 0x00000002091a7825 */ /* 0x020fc600078e0202 */
[----:B------:R0:W-:Y:S01]  /*ce50*/  STL.64 [R1+0x718], R14 ;  /* 0x0007180e01007387 */ /* 0x0001e20000100a00 */
[----:B------:R-:W-:-:S03]  /*ce60*/  IMAD.WIDE R6, R7, 0x2, R2 ;  /* 0x0000000207067825 */ /* 0x000fc600078e0202 */
[----:B0-----:R-:W5:Y:S04]  /*ce70*/  LDL.LU R14, [R1+0x3d8] ;  /* 0x0003d800010e7983 */ /* 0x001f680000300800 */
[----:B------:R-:W3:Y:S04]  /*ce80*/  LDL.LU R15, [R1+0x3dc] ;  /* 0x0003dc00010f7983 */ /* 0x000ee80000300800 */
[----:B------:R0:W-:Y:S04]  /*ce90*/  STL.64 [R1+0x728], R26 ;  /* 0x0007281a01007387 */ /* 0x0001e80000100a00 */
[----:B------:R-:W3:Y:S04]  /*cea0*/  LDL.LU R28, [R1+0x3e0] ;  /* 0x0003e000011c7983 */ /* 0x000ee80000300800 */
[----:B------:R-:W3:Y:S01]  /*ceb0*/  LDL.LU R29, [R1+0x3e4] ;  /* 0x0003e400011d7983 */ /* 0x000ee20000300800 */
[----:B0-----:R-:W-:-:S03]  /*cec0*/  IMAD.WIDE R26, R5, 0x2, R2 ;  /* 0x00000002051a7825 */ /* 0x001fc600078e0202 */
[----:B------:R-:W3:Y:S04]  /*ced0*/  LDL.LU R9, [R1+0x228] ;  /* 0x0002280001097983 */ /* 0x000ee80000300800 */
[----:B------:R0:W-:Y:S01]  /*cee0*/  STL.64 [R1+0x738], R26 ;  /* 0x0007381a01007387 */ /* 0x0001e20000100a00 */
[----:B------:R-:W-:-:S03]  /*cef0*/  IMAD.WIDE R12, R12, 0x2, R2 ;  /* 0x000000020c0c7825 */ /* 0x000fc600078e0202 */
[----:B0-----:R-:W3:Y:S04]  /*cf00*/  LDL.LU R26, [R1+0x204] ;  /* 0x00020400011a7983 */ /* 0x001ee80000300800 */
[----:B------:R-:W3:Y:S04]  /*cf10*/  LDL.LU R27, [R1+0x200] ;  /* 0x00020000011b7983 */ /* 0x000ee80000300800 */
[----:B------:R-:W3:Y:S04]  /*cf20*/  LDL.LU R5, [R1+0x1dc] ;  /* 0x0001dc0001057983 */ /* 0x000ee80000300800 */
[----:B------:R0:W-:Y:S04]  /*cf30*/  STL.64 [R1+0x748], R6 ;  /* 0x0007480601007387 */ /* 0x0001e80000100a00 */
[----:B0-----:R-:W3:Y:S04]  /*cf40*/  LDL.LU R6, [R1+0x1d8] ;  /* 0x0001d80001067983 */ /* 0x001ee80000300800 */
[----:B------:R-:W3:Y:S04]  /*cf50*/  LDL.LU R7, [R1+0x1b4] ;  /* 0x0001b40001077983 */ /* 0x000ee80000300800 */
[----:B------:R0:W-:Y:S04]  /*cf60*/  STL.64 [R1+0x758], R12 ;  /* 0x0007580c01007387 */ /* 0x0001e80000100a00 */
[----:B0-----:R-:W3:Y:S01]  /*cf70*/  LDL.LU R13, [R1+0xf00] ;  /* 0x000f0000010d7983 */ /* 0x001ee20000300800 */
[----:B--2---:R-:W-:-:S04]  /*cf80*/  IMAD.WIDE R24, R25, 0x2, R2 ;  /* 0x0000000219187825 */ /* 0x004fc800078e0202 */
[----:B---3--:R-:W-:-:S05]  /*cf90*/  IMAD.WIDE R12, R13, 0x2, R2 ;  /* 0x000000020d0c7825 */ /* 0x008fca00078e0202 */
[----:B------:R0:W-:Y:S04]  /*cfa0*/  STL.64 [R1+0x768], R12 ;  /* 0x0007680c01007387 */ /* 0x0001e80000100a00 */
[----:B0-----:R-:W2:Y:S04]  /*cfb0*/  LDL.LU.64 R12, [R1+0xef8] ;  /* 0x000ef800010c7983 */ /* 0x001ea80000300a00 */
[----:B------:R0:W-:Y:S02]  /*cfc0*/  STL.64 [R1+0x778], R24 ;  /* 0x0007781801007387 */ /* 0x0001e40000100a00 */
[----:B0-----:R-:W-:-:S04]  /*cfd0*/  IMAD.WIDE R24, R22, 0x2, R2 ;  /* 0x0000000216187825 */ /* 0x001fc800078e0202 */
[--C-:B----4-:R-:W-:Y:S01]  /*cfe0*/  IMAD.WIDE R22, R23, 0x2, R2.reuse ;  /* 0x0000000217167825 */ /* 0x110fe200078e0202 */
[----:B------:R0:W-:Y:S04]  /*cff0*/  STL.64 [R1+0x788], R24 ;  /* 0x0007881801007387 */ /* 0x0001e80000100a00 */
[----:B------:R1:W-:Y:S01]  /*d000*/  STL.64 [R1+0x798], R22 ;  /* 0x0007981601007387 */ /* 0x0003e20000100a00 */
[----:B0-----:R-:W-:-:S04]  /*d010*/  IMAD.WIDE R24, R20, 0x2, R2 ;  /* 0x0000000214187825 */ /* 0x001fc800078e0202 */
[--C-:B-1----:R-:W-:Y:S01]  /*d020*/  IMAD.WIDE R22, R21, 0x2, R2.reuse ;  /* 0x0000000215167825 */ /* 0x102fe200078e0202 */
        /* <DEDUP_REMOVED lines=9> */
[--C-:B---3--:R-:W-:Y:S01]  /*d0c0*/  IMAD.WIDE R18, R10, 0x2, R2.reuse ;  /* 0x000000020a127825 */ /* 0x108fe200078e0202 */
[----:B------:R-:W-:Y:S03]  /*d0d0*/  STL.64 [R1+0x7f8], R20 ;  /* 0x0007f81401007387 */ /* 0x000fe60000100a00 */
[--C-:B------:R-:W-:Y:S01]  /*d0e0*/  IMAD.WIDE R16, R11, 0x2, R2.reuse ;  /* 0x000000020b107825 */ /* 0x100fe200078e0202 */
[----:B------:R-:W3:Y:S04]  /*d0f0*/  LDL.LU R10, [R1+0x1b0] ;  /* 0x0001b000010a7983 */ /* 0x000ee80000300800 */
[----:B------:R0:W-:Y:S04]  /*d100*/  STL.64 [R1+0x808], R18 ;  /* 0x0008081201007387 */ /* 0x0001e80000100a00 */
[----:B------:R-:W4:Y:S04]  /*d110*/  LDL.LU R11, [R1+0x18c] ;  /* 0x00018c00010b7983 */ /* 0x000f280000300800 */
[----:B------:R1:W-:Y:S01]  /*d120*/  STL.64 [R1+0x818], R16 ;  /* 0x0008181001007387 */ /* 0x0003e20000100a00 */
[----:B0-----:R-:W-:-:S04]  /*d130*/  IMAD.WIDE R18, R8, 0x2, R2 ;  /* 0x0000000208127825 */ /* 0x001fc800078e0202 */
[--C-:B-1----:R-:W-:Y:S02]  /*d140*/  IMAD.WIDE R16, R4, 0x2, R2.reuse ;  /* 0x0000000204107825 */ /* 0x102fe400078e0202 */
[----:B------:R-:W2:Y:S04]  /*d150*/  LDL.LU R4, [R1+0x188] ;  /* 0x0001880001047983 */ /* 0x000ea80000300800 */
[----:B------:R5:W-:Y:S04]  /*d160*/  STL.64 [R1+0x828], R16 ;  /* 0x0008281001007387 */ /* 0x000be80000100a00 */
[----:B------:R-:W2:Y:S04]  /*d170*/  LDL.LU R8, [R1+0x164] ;  /* 0x0001640001087983 */ /* 0x000ea80000300800 */
[----:B------:R0:W-:Y:S01]  /*d180*/  STL.64 [R1+0x838], R18 ;  /* 0x0008381201007387 */ /* 0x0001e20000100a00 */
[----:B-----5:R-:W-:-:S04]  /*d190*/  IMAD.WIDE R16, R14, 0x2, R2 ;  /* 0x000000020e107825 */ /* 0x020fc800078e0202 */
[--C-:B------:R-:W-:Y:S01]  /*d1a0*/  IMAD.WIDE R14, R15, 0x2, R2.reuse ;  /* 0x000000020f0e7825 */ /* 0x100fe200078e0202 */
[----:B------:R1:W-:Y:S03]  /*d1b0*/  STL.64 [R1+0x848], R16 ;  /* 0x0008481001007387 */ /* 0x0003e60000100a00 */
[--C-:B0-----:R-:W-:Y:S01]  /*d1c0*/  IMAD.WIDE R18, R28, 0x2, R2.reuse ;  /* 0x000000021c127825 */ /* 0x101fe200078e0202 */
[----:B------:R0:W-:Y:S04]  /*d1d0*/  STL.64 [R1+0x858], R14 ;  /* 0x0008580e01007387 */ /* 0x0001e80000100a00 */
[----:B------:R5:W-:Y:S01]  /*d1e0*/  STL.64 [R1+0x868], R18 ;  /* 0x0008681201007387 */ /* 0x000be20000100a00 */
[----:B-1----:R-:W-:-:S04]  /*d1f0*/  IMAD.WIDE R16, R29, 0x2, R2 ;  /* 0x000000021d107825 */ /* 0x002fc800078e0202 */
[--C-:B0-----:R-:W-:Y:S02]  /*d200*/  IMAD.WIDE R14, R9, 0x2, R2.reuse ;  /* 0x00000002090e7825 */ /* 0x101fe400078e0202 */
[----:B------:R-:W2:Y:S02]  /*d210*/  LDL.LU R9, [R1+0x128] ;  /* 0x0001280001097983 */ /* 0x000ea40000300800 */
[--C-:B-----5:R-:W-:Y:S02]  /*d220*/  IMAD.WIDE R18, R26, 0x2, R2.reuse ;  /* 0x000000021a127825 */ /* 0x120fe400078e0202 */
[----:B------:R0:W-:Y:S04]  /*d230*/  STL.64 [R1+0x878], R16 ;  /* 0x0008781001007387 */ /* 0x0001e80000100a00 */
[----:B------:R1:W-:Y:S04]  /*d240*/  STL.64 [R1+0x228], R14 ;  /* 0x0002280e01007387 */ /* 0x0003e80000100a00 */
[----:B------:R-:W-:Y:S01]  /*d250*/  STL.64 [R1+0x898], R18 ;  /* 0x0008981201007387 */ /* 0x000fe20000100a00 */
[----:B0-----:R-:W-:-:S03]  /*d260*/  IMAD.WIDE R16, R5, 0x2, R2 ;  /* 0x0000000205107825 */ /* 0x001fc600078e0202 */
[----:B------:R-:W5:Y:S01]  /*d270*/  LDL.LU R5, [R1+0xdc] ;  /* 0x0000dc0001057983 */ /* 0x000f620000300800 */
[----:B-1----:R-:W-:-:S05]  /*d280*/  IMAD.WIDE R14, R27, 0x2, R2 ;  /* 0x000000021b0e7825 */ /* 0x002fca00078e0202 */
[----:B------:R0:W-:Y:S04]  /*d290*/  STL.64 [R1+0x200], R14 ;  /* 0x0002000e01007387 */ /* 0x0001e80000100a00 */
[----:B------:R-:W-:Y:S04]  /*d2a0*/  STL.64 [R1+0x8b8], R16 ;  /* 0x0008b81001007387 */ /* 0x000fe80000100a00 */
[----:B------:R-:W2:Y:S01]  /*d2b0*/  LDL.LU R24, [R1+0xb0] ;  /* 0x0000b00001187983 */ /* 0x000ea20000300800 */
[----:B0-----:R-:W-:-:S05]  /*d2c0*/  IMAD.WIDE R14, R6, 0x2, R2 ;  /* 0x00000002060e7825 */ /* 0x001fca00078e0202 */
[----:B------:R-:W-:Y:S04]  /*d2d0*/  STL.64 [R1+0x1d8], R14 ;  /* 0x0001d80e01007387 */ /* 0x000fe80000100a00 */
[----:B------:R-:W2:Y:S01]  /*d2e0*/  LDL.LU R25, [R1+0x8c] ;  /* 0x00008c0001197983 */ /* 0x000ea20000300800 */
[----:B------:R-:W-:-:S05]  /*d2f0*/  IMAD.WIDE R6, R7, 0x2, R2 ;  /* 0x0000000207067825 */ /* 0x000fca00078e0202 */
[----:B------:R3:W-:Y:S02]  /*d300*/  STL.64 [R1+0x8d8], R6 ;  /* 0x0008d80601007387 */ /* 0x0007e40000100a00 */
[----:B---3--:R-:W-:-:S04]  /*d310*/  IMAD.WIDE R6, R10, 0x2, R2 ;  /* 0x000000020a067825 */ /* 0x008fc800078e0202 */
[--C-:B----4-:R-:W-:Y:S01]  /*d320*/  IMAD.WIDE R10, R11, 0x2, R2.reuse ;  /* 0x000000020b0a7825 */ /* 0x110fe200078e0202 */
[----:B--2---:R-:W-:Y:S04]  /*d330*/  STL [R1+0xee0], R25 ;  /* 0x000ee01901007387 */ /* 0x004fe80000100800 */
[----:B------:R-:W2:Y:S04]  /*d340*/  LDL.LU R22, [R1+0x88] ;  /* 0x0000880001167983 */ /* 0x000ea80000300800 */
[----:B------:R-:W3:Y:S04]  /*d350*/  LDL.LU R23, [R1+0x74] ;  /* 0x0000740001177983 */ /* 0x000ee80000300800 */
[----:B------:R-:W4:Y:S04]  /*d360*/  LDL.LU R20, [R1+0x70] ;  /* 0x0000700001147983 */ /* 0x000f280000300800 */
[----:B------:R-:W2:Y:S04]  /*d370*/  LDL.LU R21, [R1+0x6c] ;  /* 0x00006c0001157983 */ /* 0x000ea80000300800 */
[----:B------:R-:W2:Y:S04]  /*d380*/  LDL.LU R18, [R1+0x68] ;  /* 0x0000680001127983 */ /* 0x000ea80000300800 */
[----:B------:R-:W2:Y:S04]  /*d390*/  LDL.LU R19, [R1+0x64] ;  /* 0x0000640001137983 */ /* 0x000ea80000300800 */
[----:B------:R-:W2:Y:S04]  /*d3a0*/  LDL.LU R16, [R1+0x60] ;  /* 0x0000600001107983 */ /* 0x000ea80000300800 */
[----:B------:R-:W2:Y:S04]  /*d3b0*/  LDL.LU R17, [R1+0x5c] ;  /* 0x00005c0001117983 */ /* 0x000ea80000300800 */
[----:B------:R-:W2:Y:S04]  /*d3c0*/  LDL.LU R14, [R1+0x58] ;  /* 0x00005800010e7983 */ /* 0x000ea80000300800 */
[----:B------:R-:W2:Y:S04]  /*d3d0*/  LDL.LU R15, [R1+0x3e8] ;  /* 0x0003e800010f7983 */ /* 0x000ea80000300800 */
[----:B------:R-:W2:Y:S04]  /*d3e0*/  LDL.LU.64 R28, [R1+0x50] ;  /* 0x00005000011c7983 */ /* 0x000ea80000300a00 */
[----:B------:R0:W-:Y:S04]  /*d3f0*/  STL.64 [R1+0x1b0], R6 ;  /* 0x0001b00601007387 */ /* 0x0001e80000100a00 */
[----:B------:R1:W-:Y:S04]  /*d400*/  STL.64 [R1+0x8f8], R10 ;  /* 0x0008f80a01007387 */ /* 0x0003e80000100a00 */
[----:B------:R-:W2:Y:S01]  /*d410*/  LDL.LU.64 R26, [R1+0x20] ;  /* 0x00002000011a7983 */ /* 0x000ea20000300a00 */
[----:B0-----:R-:W-:-:S04]  /*d420*/  IMAD.WIDE R6, R4, 0x2, R2 ;  /* 0x0000000204067825 */ /* 0x001fc800078e0202 */
[--C-:B-1----:R-:W-:Y:S01]  /*d430*/  IMAD.WIDE R10, R8, 0x2, R2.reuse ;  /* 0x00000002080a7825 */ /* 0x102fe200078e0202 */
[----:B------:R0:W-:Y:S03]  /*d440*/  STL.64 [R1+0x188], R6 ;  /* 0x0001880601007387 */ /* 0x0001e60000100a00 */
[--C-:B------:R-:W-:Y:S01]  /*d450*/  IMAD.WIDE R8, R9, 0x2, R2.reuse ;  /* 0x0000000209087825 */ /* 0x100fe200078e0202 */
[----:B0-----:R-:W2:Y:S04]  /*d460*/  LDL.LU.64 R6, [R1+0x48] ;  /* 0x0000480001067983 */ /* 0x001ea80000300a00 */
[----:B------:R0:W-:Y:S02]  /*d470*/  STL.64 [R1+0x918], R10 ;  /* 0x0009180a01007387 */ /* 0x0001e40000100a00 */
[----:B0-----:R-:W-:-:S04]  /*d480*/  IMAD.WIDE R10, R12, 0x2, R2 ;  /* 0x000000020c0a7825 */ /* 0x001fc800078e0202 */
[--C-:B------:R-:W-:Y:S01]  /*d490*/  IMAD.WIDE R12, R13, 0x2, R2.reuse ;  /* 0x000000020d0c7825 */ /* 0x100fe200078e0202 */
[----:B------:R0:W-:Y:S04]  /*d4a0*/  STL.64 [R1+0x160], R10 ;  /* 0x0001600a01007387 */ /* 0x0001e80000100a00 */
[----:B0-----:R-:W2:Y:S04]  /*d4b0*/  LDL.LU.64 R10, [R1+0x18] ;  /* 0x00001800010a7983 */ /* 0x001ea80000300a00 */
[----:B------:R0:W-:Y:S04]  /*d4c0*/  STL.64 [R1+0x938], R12 ;  /* 0x0009380c01007387 */ /* 0x0001e80000100a00 */
[----:B0-----:R-:W2:Y:S04]  /*d4d0*/  LDL.LU.64 R12, [R1+0x40] ;  /* 0x00004000010c7983 */ /* 0x001ea80000300a00 */
[----:B------:R0:W-:Y:S04]  /*d4e0*/  STL.64 [R1+0x128], R8 ;  /* 0x0001280801007387 */ /* 0x0001e80000100a00 */
[----:B0-----:R-:W2:Y:S02]  /*d4f0*/  LDL.LU R8, [R1+0xef0] ;  /* 0x000ef00001087983 */ /* 0x001ea40000300800 */
[----:B--2---:R-:W-:-:S05]  /*d500*/  IMAD.WIDE R8, R8, 0x2, R2 ;  /* 0x0000000208087825 */ /* 0x004fca00078e0202 */
[----:B------:R0:W-:Y:S04]  /*d510*/  STL.64 [R1+0x958], R8 ;  /* 0x0009580801007387 */ /* 0x0001e80000100a00 */
[----:B0-----:R-:W2:Y:S01]  /*d520*/  LDL.LU R9, [R1+0xeec] ;  /* 0x000eec0001097983 */ /* 0x001ea20000300800 */
[----:B-----5:R-:W-:-:S04]  /*d530*/  IMAD.WIDE R4, R5, 0x2, R2 ;  /* 0x0000000205047825 */ /* 0x020fc800078e0202 */
[----:B--2---:R-:W-:-:S05]  /*d540*/  IMAD.WIDE R8, R9, 0x2, R2 ;  /* 0x0000000209087825 */ /* 0x004fca00078e0202 */
[----:B------:R0:W-:Y:S04]  /*d550*/  STL.64 [R1+0x100], R8 ;  /* 0x0001000801007387 */ /* 0x0001e80000100a00 */
[----:B0-----:R-:W2:Y:S04]  /*d560*/  LDL.LU.64 R8, [R1+0x38] ;  /* 0x0000380001087983 */ /* 0x001ea80000300a00 */
[----:B------:R0:W-:Y:S04]  /*d570*/  STL.64 [R1+0x978], R4 ;  /* 0x0009780401007387 */ /* 0x0001e80000100a00 */
[----:B0-----:R-:W5:Y:S02]  /*d580*/  LDL.LU R4, [R1+0xee8] ;  /* 0x000ee80001047983 */ /* 0x001f640000300800 */
[----:B-----5:R-:W-:-:S05]  /*d590*/  IMAD.WIDE R4, R4, 0x2, R2 ;  /* 0x0000000204047825 */ /* 0x020fca00078e0202 */
[----:B------:R0:W-:Y:S04]  /*d5a0*/  STL.64 [R1+0xd8], R4 ;  /* 0x0000d80401007387 */ /* 0x0001e80000100a00 */
[----:B0-----:R-:W5:Y:S01]  /*d5b0*/  LDL.LU R5, [R1+0xee4] ;  /* 0x000ee40001057983 */ /* 0x001f620000300800 */
[----:B------:R-:W-:-:S04]  /*d5c0*/  IMAD.WIDE R24, R24, 0x2, R2 ;  /* 0x0000000218187825 */ /* 0x000fc800078e0202 */
[----:B-----5:R-:W-:-:S05]  /*d5d0*/  IMAD.WIDE R4, R5, 0x2, R2 ;  /* 0x0000000205047825 */ /* 0x020fca00078e0202 */
[----:B------:R0:W-:Y:S04]  /*d5e0*/  STL.64 [R1+0x998], R4 ;  /* 0x0009980401007387 */ /* 0x0001e80000100a00 */
[----:B0-----:R-:W5:Y:S04]  /*d5f0*/  LDL.LU.64 R4, [R1+0x30] ;  /* 0x0000300001047983 */ /* 0x001f680000300a00 */
[----:B------:R0:W-:Y:S04]  /*d600*/  STL.64 [R1+0xb0], R24 ;  /* 0x0000b01801007387 */ /* 0x0001e80000100a00 */
[----:B0-----:R-:W2:Y:S02]  /*d610*/  LDL.LU R25, [R1+0xee0] ;  /* 0x000ee00001197983 */ /* 0x001ea40000300800 */
[----:B--2---:R-:W-:-:S05]  /*d620*/  IMAD.WIDE R24, R25, 0x2, R2 ;  /* 0x0000000219187825 */ /* 0x004fca00078e0202 */
[----:B------:R0:W-:Y:S02]  /*d630*/  STL.64 [R1+0x9b8], R24 ;  /* 0x0009b81801007387 */ /* 0x0001e40000100a00 */
[----:B0-----:R-:W-:-:S04]  /*d640*/  IMAD.WIDE R24, R22, 0x2, R2 ;  /* 0x0000000216187825 */ /* 0x001fc800078e0202 */
[--C-:B---3--:R-:W-:Y:S01]  /*d650*/  IMAD.WIDE R22, R23, 0x2, R2.reuse ;  /* 0x0000000217167825 */ /* 0x108fe200078e0202 */
[----:B------:R0:W-:Y:S04]  /*d660*/  STL.64 [R1+0x88], R24 ;  /* 0x0000881801007387 */ /* 0x0001e80000100a00 */
[----:B0-----:R-:W2:Y:S04]  /*d670*/  LDL.LU.64 R24, [R1+0xed8] ;  /* 0x000ed80001187983 */ /* 0x001ea80000300a00 */
[----:B------:R4:W-:Y:S02]  /*d680*/  STL.64 [R1+0x9d8], R22 ;  /* 0x0009d81601007387 */ /* 0x0009e40000100a00 */
[----:B----4-:R-:W-:-:S04]  /*d690*/  IMAD.WIDE R22, R20, 0x2, R2 ;  /* 0x0000000214167825 */ /* 0x010fc800078e0202 */
[--C-:B------:R-:W-:Y:S01]  /*d6a0*/  IMAD.WIDE R20, R21, 0x2, R2.reuse ;  /* 0x0000000215147825 */ /* 0x100fe200078e0202 */
[----:B------:R0:W-:Y:S04]  /*d6b0*/  STL.64 [R1+0x70], R22 ;  /* 0x0000701601007387 */ /* 0x0001e80000100a00 */
[----:B0-----:R-:W3:Y:S04]  /*d6c0*/  LDL.LU.64 R22, [R1+0xed0] ;  /* 0x000ed00001167983 */ /* 0x001ee80000300a00 */
[----:B------:R0:W-:Y:S02]  /*d6d0*/  STL.64 [R1+0x9f8], R20 ;  /* 0x0009f81401007387 */ /* 0x0001e40000100a00 */
[----:B0-----:R-:W-:-:S04]  /*d6e0*/  IMAD.WIDE R20, R18, 0x2, R2 ;  /* 0x0000000212147825 */ /* 0x001fc800078e0202 */
[--C-:B------:R-:W-:Y:S01]  /*d6f0*/  IMAD.WIDE R18, R19, 0x2, R2.reuse ;  /* 0x0000000213127825 */ /* 0x100fe200078e0202 */
[----:B------:R0:W-:Y:S04]  /*d700*/  STL.64 [R1+0x68], R20 ;  /* 0x0000681401007387 */ /* 0x0001e80000100a00 */
[----:B0-----:R-:W4:Y:S04]  /*d710*/  LDL.LU.64 R20, [R1+0xec8] ;  /* 0x000ec80001147983 */ /* 0x001f280000300a00 */
[----:B------:R0:W-:Y:S02]  /*d720*/  STL.64 [R1+0xa18], R18 ;  /* 0x000a181201007387 */ /* 0x0001e40000100a00 */
[----:B0-----:R-:W-:-:S04]  /*d730*/  IMAD.WIDE R18, R16, 0x2, R2 ;  /* 0x0000000210127825 */ /* 0x001fc800078e0202 */
[--C-:B------:R-:W-:Y:S01]  /*d740*/  IMAD.WIDE R16, R17, 0x2, R2.reuse ;  /* 0x0000000211107825 */ /* 0x100fe200078e0202 */
[----:B------:R0:W-:Y:S04]  /*d750*/  STL.64 [R1+0x60], R18 ;  /* 0x0000601201007387 */ /* 0x0001e80000100a00 */
[----:B0-----:R-:W2:Y:S04]  /*d760*/  LDL.LU.64 R18, [R1+0xec0] ;  /* 0x000ec00001127983 */ /* 0x001ea80000300a00 */
[----:B------:R0:W-:Y:S02]  /*d770*/  STL.64 [R1+0xa38], R16 ;  /* 0x000a381001007387 */ /* 0x0001e40000100a00 */
[----:B0-----:R-:W-:-:S04]  /*d780*/  IMAD.WIDE R16, R14, 0x2, R2 ;  /* 0x000000020e107825 */ /* 0x001fc800078e0202 */
[--C-:B------:R-:W-:Y:S01]  /*d790*/  IMAD.WIDE R14, R15, 0x2, R2.reuse ;  /* 0x000000020f0e7825 */ /* 0x100fe200078e0202 */
[----:B------:R0:W-:Y:S03]  /*d7a0*/  STL.64 [R1+0x58], R16 ;  /* 0x0000581001007387 */ /* 0x0001e60000100a00 */
[----:B------:R-:W-:-:S04]  /*d7b0*/  IMAD.WIDE R2, R0, 0x2, R2 ;  /* 0x0000000200027825 */ /* 0x000fc800078e0202 */
[----:B------:R-:W-:Y:S01]  /*d7c0*/  IMAD.MOV.U32 R0, RZ, RZ, R29 ;  /* 0x000000ffff007224 */ /* 0x000fe200078e001d */
[----:B0-----:R-:W2:Y:S04]  /*d7d0*/  LDL.LU.64 R16, [R1+0xeb8] ;  /* 0x000eb80001107983 */ /* 0x001ea80000300a00 */
[----:B------:R0:W-:Y:S04]  /*d7e0*/  STL.64 [R1+0xa68], R14 ;  /* 0x000a680e01007387 */ /* 0x0001e80000100a00 */
[----:B0-----:R-:W2:Y:S04]  /*d7f0*/  LDL.LU.64 R14, [R1+0xeb0] ;  /* 0x000eb000010e7983 */ /* 0x001ea80000300a00 */
[----:B------:R0:W-:Y:S04]  /*d800*/  STL.64 [R1+0xa58], R2 ;  /* 0x000a580201007387 */ /* 0x0001e80000100a00 */
[----:B0-----:R-:W2:Y:S04]  /*d810*/  LDL.LU.64 R2, [R1+0x28] ;  /* 0x0000280001027983 */ /* 0x001ea80000300a00 */
[----:B------:R0:W-:Y:S04]  /*d820*/  STL [R1+0xd10], R28 ;  /* 0x000d101c01007387 */ /* 0x0001e80000100800 */
[----:B0-----:R-:W2:Y:S04]  /*d830*/  LDL.LU.64 R28, [R1+0xea8] ;  /* 0x000ea800011c7983 */ /* 0x001ea80000300a00 */
[----:B------:R-:W-:Y:S04]  /*d840*/  STL [R1+0xd0c], R26 ;  /* 0x000d0c1a01007387 */ /* 0x000fe80000100800 */
[----:B------:R0:W-:Y:S02]  /*d850*/  STL [R1+0xd08], R0 ;  /* 0x000d080001007387 */ /* 0x0001e40000100800 */
[----:B0-----:R-:W-:-:S02]  /*d860*/  IMAD.MOV.U32 R0, RZ, RZ, R27 ;  /* 0x000000ffff007224 */ /* 0x001fc400078e001b */
[----:B------:R-:W2:Y:S04]  /*d870*/  LDL.LU.64 R26, [R1+0xea0] ;  /* 0x000ea000011a7983 */ /* 0x000ea80000300a00 */
        /* <DEDUP_REMOVED lines=11> */
[----:B------:R-:W3:Y:S04]  /*d930*/  LDL.LU.64 R12, [R1+0xe88] ;  /* 0x000e8800010c7983 */ /* 0x000ee80000300a00 */
[----:B--2---:R-:W-:Y:S04]  /*d940*/  STL [R1+0xcec], R10 ;  /* 0x000cec0a01007387 */ /* 0x004fe80000100800 */
        /* <DEDUP_REMOVED lines=11> */
[----:B-----5:R-:W-:Y:S04]  /*da00*/  STL [R1+0xcd4], R4 ;  /* 0x000cd40401007387 */ /* 0x020fe80000100800 */
[----:B------:R0:W-:Y:S02]  /*da10*/  STL [R1+0xcd0], R0 ;  /* 0x000cd00001007387 */ /* 0x0001e40000100800 */
[----:B0-----:R-:W-:-:S02]  /*da20*/  IMAD.MOV.U32 R0, RZ, RZ, R5 ;  /* 0x000000ffff007224 */ /* 0x001fc400078e0005 */
[----:B------:R-:W5:Y:S04]  /*da30*/  LDL.LU.64 R4, [R1+0xe68] ;  /* 0x000e680001047983 */ /* 0x000f680000300a00 */
[----:B------:R-:W-:Y:S04]  /*da40*/  STL [R1+0xccc], R26 ;  /* 0x000ccc1a01007387 */ /* 0x000fe80000100800 */
[----:B------:R0:W-:Y:S02]  /*da50*/  STL [R1+0xcc8], R0 ;  /* 0x000cc80001007387 */ /* 0x0001e40000100800 */
[----:B0-----:R-:W-:-:S02]  /*da60*/  IMAD.MOV.U32 R0, RZ, RZ, R27 ;  /* 0x000000ffff007224 */ /* 0x001fc400078e001b */
[----:B------:R-:W2:Y:S04]  /*da70*/  LDL.LU.64 R26, [R1+0xe60] ;  /* 0x000e6000011a7983 */ /* 0x000ea80000300a00 */
[----:B------:R-:W-:Y:S04]  /*da80*/  STL [R1+0xcc4], R2 ;  /* 0x000cc40201007387 */ /* 0x000fe80000100800 */
[----:B------:R0:W-:Y:S04]  /*da90*/  STL [R1+0xcc0], R0 ;  /* 0x000cc00001007387 */ /* 0x0001e80000100800 */
[----:B------:R-:W-:Y:S01]  /*daa0*/  STL [R1+0xcbc], R28 ;  /* 0x000cbc1c01007387 */ /* 0x000fe20000100800 */
[----:B0-----:R-:W-:-:S05]  /*dab0*/  IMAD.MOV.U32 R0, RZ, RZ, R3 ;  /* 0x000000ffff007224 */ /* 0x001fca00078e0003 */
[----:B------:R-:W-:Y:S04]  /*dac0*/  STL [R1+0xcb8], R0 ;  /* 0x000cb80001007387 */ /* 0x000fe80000100800 */
[----:B------:R-:W-:Y:S04]  /*dad0*/  STL [R1+0xcb0], R29 ;  /* 0x000cb01d01007387 */ /* 0x000fe80000100800 */
[----:B--2---:R-:W-:Y:S04]  /*dae0*/  STL [R1+0xcb4], R26 ;  /* 0x000cb41a01007387 */ /* 0x004fe80000100800 */
[----:B------:R-:W-:Y:S04]  /*daf0*/  STL [R1+0xca8], R27 ;  /* 0x000ca81b01007387 */ /* 0x000fe80000100800 */
[----:B------:R-:W-:Y:S04]  /*db00*/  STL [R1+0xcac], R14 ;  /* 0x000cac0e01007387 */ /* 0x000fe80000100800 */
[----:B------:R-:W-:Y:S04]  /*db10*/  STL [R1+0xca0], R15 ;  /* 0x000ca00f01007387 */ /* 0x000fe80000100800 */
[----:B-----5:R-:W-:Y:S04]  /*db20*/  STL [R1+0xca4], R4 ;  /* 0x000ca40401007387 */ /* 0x020fe80000100800 */
[----:B------:R-:W-:Y:S04]  /*db30*/  STL [R1+0xc98], R5 ;  /* 0x000c980501007387 */ /* 0x000fe80000100800 */
[----:B------:R-:W-:Y:S04]  /*db40*/  STL [R1+0xc9c], R16 ;  /* 0x000c9c1001007387 */ /* 0x000fe80000100800 */
[----:B------:R0:W-:Y:S04]  /*db50*/  STL [R1+0xc90], R17 ;  /* 0x000c901101007387 */ /* 0x0001e80000100800 */
[----:B0-----:R-:W2:Y:S04]  /*db60*/  LDL.LU.64 R16, [R1+0x78] ;  /* 0x0000780001107983 */ /* 0x001ea80000300a00 */
[----:B------:R-:W-:Y:S04]  /*db70*/  STL [R1+0xc94], R6 ;  /* 0x000c940601007387 */ /* 0x000fe80000100800 */
[----:B------:R0:W-:Y:S04]  /*db80*/  STL [R1+0xc88], R7 ;  /* 0x000c880701007387 */ /* 0x0001e80000100800 */
[----:B0-----:R-:W5:Y:S04]  /*db90*/  LDL.LU.64 R6, [R1+0x80] ;  /* 0x0000800001067983 */ /* 0x001f680000300a00 */
[----:B------:R-:W5:Y:S04]  /*dba0*/  LDL.LU.64 R4, [R1+0x98] ;  /* 0x0000980001047983 */ /* 0x000f680000300a00 */
[----:B------:R-:W-:Y:S04]  /*dbb0*/  STL [R1+0xc8c], R18 ;  /* 0x000c8c1201007387 */ /* 0x000fe80000100800 */
[----:B------:R0:W-:Y:S04]  /*dbc0*/  STL [R1+0xc80], R19 ;  /* 0x000c801301007387 */ /* 0x0001e80000100800 */
[----:B0-----:R-:W5:Y:S04]  /*dbd0*/  LDL.LU.64 R18, [R1+0x90] ;  /* 0x0000900001127983 */ /* 0x001f680000300a00 */
[----:B------:R-:W5:Y:S04]  /*dbe0*/  LDL.LU.64 R28, [R1+0xa0] ;  /* 0x0000a000011c7983 */ /* 0x000f680000300a00 */
[----:B------:R-:W-:Y:S04]  /*dbf0*/  STL [R1+0xc84], R8 ;  /* 0x000c840801007387 */ /* 0x000fe80000100800 */
[----:B------:R-:W-:Y:S04]  /*dc00*/  STL [R1+0xc78], R9 ;  /* 0x000c780901007387 */ /* 0x000fe80000100800 */
[----:B------:R-:W5:Y:S04]  /*dc10*/  LDL.LU.64 R14, [R1+0xa8] ;  /* 0x0000a800010e7983 */ /* 0x000f680000300a00 */
[----:B----4-:R-:W-:Y:S04]  /*dc20*/  STL [R1+0xc7c], R20 ;  /* 0x000c7c1401007387 */ /* 0x010fe80000100800 */
[----:B------:R0:W-:Y:S04]  /*dc30*/  STL [R1+0xc70], R21 ;  /* 0x000c701501007387 */ /* 0x0001e80000100800 */
[----:B0-----:R-:W4:Y:S04]  /*dc40*/  LDL.LU.64 R20, [R1+0xb8] ;  /* 0x0000b80001147983 */ /* 0x001f280000300a00 */
[----:B------:R-:W-:Y:S04]  /*dc50*/  STL [R1+0xc74], R10 ;  /* 0x000c740a01007387 */ /* 0x000fe80000100800 */
[----:B------:R0:W-:Y:S04]  /*dc60*/  STL [R1+0xc68], R11 ;  /* 0x000c680b01007387 */ /* 0x0001e80000100800 */
[----:B0-----:R-:W4:Y:S04]  /*dc70*/  LDL.LU.64 R10, [R1+0xc0] ;  /* 0x0000c000010a7983 */ /* 0x001f280000300a00 */
[----:B---3--:R-:W-:Y:S04]  /*dc80*/  STL [R1+0xc6c], R22 ;  /* 0x000c6c1601007387 */ /* 0x008fe80000100800 */
[----:B------:R-:W-:Y:S04]  /*dc90*/  STL [R1+0xc60], R23 ;  /* 0x000c601701007387 */ /* 0x000fe80000100800 */
[----:B------:R-:W3:Y:S04]  /*dca0*/  LDL.LU.64 R2, [R1+0xc8] ;  /* 0x0000c80001027983 */ /* 0x000ee80000300a00 */
[----:B------:R-:W-:Y:S04]  /*dcb0*/  STL [R1+0xc64], R12 ;  /* 0x000c640c01007387 */ /* 0x000fe80000100800 */
[----:B------:R-:W-:Y:S04]  /*dcc0*/  STL [R1+0xc58], R13 ;  /* 0x000c580d01007387 */ /* 0x000fe80000100800 */
[----:B------:R-:W3:Y:S04]  /*dcd0*/  LDL.LU.64 R26, [R1+0xd0] ;  /* 0x0000d000011a7983 */ /* 0x000ee80000300a00 */
[----:B------:R-:W-:Y:S04]  /*dce0*/  STL [R1+0xc5c], R24 ;  /* 0x000c5c1801007387 */ /* 0x000fe80000100800 */
[----:B------:R-:W-:Y:S04]  /*dcf0*/  STL [R1+0x314], R25 ;  /* 0x0003141901007387 */ /* 0x000fe80000100800 */
[----:B------:R-:W3:Y:S04]  /*dd00*/  LDL.LU.64 R8, [R1+0xe0] ;  /* 0x0000e00001087983 */ /* 0x000ee80000300a00 */
[----:B--2---:R0:W-:Y:S01]  /*dd10*/  STL [R1+0x31c], R16 ;  /* 0x00031c1001007387 */ /* 0x0041e20000100800 */
[----:B------:R-:W-:-:S03]  /*dd20*/  IMAD.MOV.U32 R0, RZ, RZ, R17 ;  /* 0x000000ffff007224 */ /* 0x000fc600078e0011 */
[----:B0-----:R-:W2:Y:S04]  /*dd30*/  LDL.LU.64 R16, [R1+0xe8] ;  /* 0x0000e80001107983 */ /* 0x001ea80000300a00 */
[----:B------:R0:W-:Y:S04]  /*dd40*/  STL [R1+0x318], R0 ;  /* 0x0003180001007387 */ /* 0x0001e80000100800 */
[----:B-----5:R1:W-:Y:S01]  /*dd50*/  STL [R1+0x324], R6 ;  /* 0x0003240601007387 */ /* 0x0203e20000100800 */
[----:B0-----:R-:W-:-:S03]  /*dd60*/  IMAD.MOV.U32 R0, RZ, RZ, R7 ;  /* 0x000000ffff007224 */ /* 0x001fc600078e0007 */
[----:B-1----:R-:W5:Y:S04]  /*dd70*/  LDL.LU.64 R6, [R1+0xf0] ;  /* 0x0000f00001067983 */ /* 0x002f680000300a00 */
[----:B------:R0:W-:Y:S04]  /*dd80*/  STL [R1+0x320], R0 ;  /* 0x0003200001007387 */ /* 0x0001e80000100800 */
[----:B------:R1:W-:Y:S01]  /*dd90*/  STL [R1+0x32c], R18 ;  /* 0x00032c1201007387 */ /* 0x0003e20000100800 */
        /* <DEDUP_REMOVED lines=15> */
[----:B----4-:R1:W-:Y:S01]  /*de90*/  STL [R1+0x34c], R20 ;  /* 0x00034c1401007387 */ /* 0x0103e20000100800 */
[----:B0-----:R-:W-:-:S03]  /*dea0*/  IMAD.MOV.U32 R0, RZ, RZ, R21 ;  /* 0x000000ffff007224 */ /* 0x001fc600078e0015 */
[----:B-1----:R-:W4:Y:S04]  /*deb0*/  LDL.LU.64 R20, [R1+0x120] ;  /* 0x0001200001147983 */ /* 0x002f280000300a00 */
[----:B------:R0:W-:Y:S04]  /*dec0*/  STL [R1+0x348], R0 ;  /* 0x0003480001007387 */ /* 0x0001e80000100800 */
[----:B------:R1:W-:Y:S01]  /*ded0*/  STL [R1+0x354], R10 ;  /* 0x0003540a01007387 */ /* 0x0003e20000100800 */
[----:B0-----:R-:W-:-:S03]  /*dee0*/  IMAD.MOV.U32 R0, RZ, RZ, R11 ;  /* 0x000000ffff007224 */ /* 0x001fc600078e000b */
[----:B-1----:R-:W4:Y:S04]  /*def0*/  LDL.LU.64 R10, [R1+0x130] ;  /* 0x00013000010a7983 */ /* 0x002f280000300a00 */
[----:B------:R0:W-:Y:S04]  /*df00*/  STL [R1+0x350], R0 ;  /* 0x0003500001007387 */ /* 0x0001e80000100800 */
[----:B---3--:R1:W-:Y:S01]  /*df10*/  STL [R1+0x35c], R2 ;  /* 0x00035c0201007387 */ /* 0x0083e20000100800 */
[----:B0-----:R-:W-:-:S03]  /*df20*/  IMAD.MOV.U32 R0, RZ, RZ, R3 ;  /* 0x000000ffff007224 */ /* 0x001fc600078e0003 */
[----:B-1----:R-:W3:Y:S04]  /*df30*/  LDL.LU.64 R2, [R1+0x138] ;  /* 0x0001380001027983 */ /* 0x002ee80000300a00 */
[----:B------:R0:W-:Y:S04]  /*df40*/  STL [R1+0x358], R0 ;  /* 0x0003580001007387 */ /* 0x0001e80000100800 */
[----:B------:R1:W-:Y:S01]  /*df50*/  STL [R1+0x364], R26 ;  /* 0x0003641a01007387 */ /* 0x0003e20000100800 */
[----:B0-----:R-:W-:-:S03]  /*df60*/  IMAD.MOV.U32 R0, RZ, RZ, R27 ;  /* 0x000000ffff007224 */ /* 0x001fc600078e001b */
[----:B-1----:R-:W3:Y:S04]  /*df70*/  LDL.LU.64 R26, [R1+0x140] ;  /* 0x00014000011a7983 */ /* 0x002ee80000300a00 */
[----:B------:R0:W-:Y:S04]  /*df80*/  STL [R1+0x360], R0 ;  /* 0x0003600001007387 */ /* 0x0001e80000100800 */
[----:B------:R1:W-:Y:S01]  /*df90*/  STL [R1+0x36c], R8 ;  /* 0x00036c0801007387 */ /* 0x0003e20000100800 */
[----:B0-----:R-:W-:-:S03]  /*dfa0*/  IMAD.MOV.U32 R0, RZ, RZ, R9 ;  /* 0x000000ffff007224 */ /* 0x001fc600078e0009 */
[----:B-1----:R-:W3:Y:S04]  /*dfb0*/  LDL.LU.64 R8, [R1+0x148] ;  /* 0x0001480001087983 */ /* 0x002ee80000300a00 */
[----:B------:R0:W-:Y:S04]  /*dfc0*/  STL [R1+0x368], R0 ;  /* 0x0003680001007387 */ /* 0x0001e80000100800 */
[----:B--2---:R1:W-:Y:S01]  /*dfd0*/  STL [R1+0x388], R16 ;  /* 0x0003881001007387 */ /* 0x0043e20000100800 */
[----:B0-----:R-:W-:-:S03]  /*dfe0*/  IMAD.MOV.U32 R0, RZ, RZ, R17 ;  /* 0x000000ffff007224 */ /* 0x001fc600078e0011 */
[----:B-1----:R-:W2:Y:S04]  /*dff0*/  LDL.LU.64 R16, [R1+0x150] ;  /* 0x0001500001107983 */ /* 0x002ea80000300a00 */
        /* <DEDUP_REMOVED lines=553> */
[----:B------:R-:W-:Y:S04]  /*10290*/  STL [R1+0x7e0], R10 ;  /* 0x0007e00a01007387 */ /* 0x000fe80000100800 */
[----:B------:R-:W4:Y:S01]  /*102a0*/  LDL.LU.64 R22, [R1+0x838] ;  /* 0x0008380001167983 */ /* 0x000f220000300a00 */
[----:B0-----:R-:W-:-:S05]  /*102b0*/  IMAD.MOV.U32 R0, RZ, RZ, R11 ;  /* 0x000000ffff007224 */ /* 0x001fca00078e000b */
        /* <DEDUP_REMOVED lines=12> */
[----:B------:R2:W-:Y:S02]  /*10380*/  STL [R1+0x7f4], R0 ;  /* 0x0007f40001007387 */ /* 0x0005e40000100800 */
[----:B--2---:R-:W-:Y:S02]  /*10390*/  IMAD.MOV.U32 R0, RZ, RZ, R17 ;  /* 0x000000ffff007224 */ /* 0x004fe400078e0011 */
[----:B------:R0:W-:Y:S04]  /*103a0*/  STL [R1+0x800], R16 ;  /* 0x0008001001007387 */ /* 0x0001e80000100800 */
[----:B0-----:R-:W2:Y:S04]  /*103b0*/  LDL.LU.64 R16, [R1+0x858] ;  /* 0x0008580001107983 */ /* 0x001ea80000300a00 */
[----:B------:R0:W-:Y:S04]  /*103c0*/  STL [R1+0x7fc], R0 ;  /* 0x0007fc0001007387 */ /* 0x0001e80000100800 */
[----:B-----5:R1:W-:Y:S01]  /*103d0*/  STL [R1+0x808], R6 ;  /* 0x0008080601007387 */ /* 0x0203e20000100800 */
[----:B0-----:R-:W-:-:S03]  /*103e0*/  IMAD.MOV.U32 R0, RZ, RZ, R7 ;  /* 0x000000ffff007224 */ /* 0x001fc600078e0007 */
[----:B-1----:R-:W5:Y:S04]  /*103f0*/  LDL.LU.64 R6, [R1+0x860] ;  /* 0x0008600001067983 */ /* 0x002f680000300a00 */
[----:B------:R0:W-:Y:S04]  /*10400*/  STL [R1+0x804], R0 ;  /* 0x0008040001007387 */ /* 0x0001e80000100800 */
[----:B------:R-:W-:Y:S04]  /*10410*/  STL [R1+0x810], R18 ;  /* 0x0008101201007387 */ /* 0x000fe80000100800 */
[----:B------:R-:W5:Y:S01]  /*10420*/  LDL.LU.64 R10, [R1+0x868] ;  /* 0x00086800010a7983 */ /* 0x000f620000300a00 */
[----:B0-----:R-:W-:-:S05]  /*10430*/  IMAD.MOV.U32 R0, RZ, RZ, R19 ;  /* 0x000000ffff007224 */ /* 0x001fca00078e0013 */
[----:B------:R0:W-:Y:S04]  /*10440*/  STL [R1+0x80c], R0 ;  /* 0x00080c0001007387 */ /* 0x0001e80000100800 */
[----:B------:R-:W-:Y:S01]  /*10450*/  STL [R1+0x818], R4 ;  /* 0x0008180401007387 */ /* 0x000fe20000100800 */
[----:B0-----:R-:W-:-:S03]  /*10460*/  IMAD.MOV.U32 R0, RZ, RZ, R5 ;  /* 0x000000ffff007224 */ /* 0x001fc600078e0005 */
[----:B------:R-:W5:Y:S04]  /*10470*/  LDL.LU.64 R18, [R1+0x870] ;  /* 0x0008700001127983 */ /* 0x000f680000300a00 */
[----:B------:R0:W-:Y:S02]  /*10480*/  STL [R1+0x814], R0 ;  /* 0x0008140001007387 */ /* 0x0001e40000100800 */
[----:B0-----:R-:W-:Y:S02]  /*10490*/  IMAD.MOV.U32 R0, RZ, RZ, R29 ;  /* 0x000000ffff007224 */ /* 0x001fe400078e001d */
[----:B------:R0:W-:Y:S04]  /*104a0*/  STL [R1+0x820], R28 ;  /* 0x0008201c01007387 */ /* 0x0001e80000100800 */
[----:B0-----:R-:W5:Y:S04]  /*104b0*/  LDL.LU.64 R28, [R1+0x878] ;  /* 0x00087800011c7983 */ /* 0x001f680000300a00 */
[----:B------:R0:W-:Y:S04]  /*104c0*/  STL [R1+0x81c], R0 ;  /* 0x00081c0001007387 */ /* 0x0001e80000100800 */
[----:B------:R1:W-:Y:S04]  /*104d0*/  STL [R1+0x828], R14 ;  /* 0x0008280e01007387 */ /* 0x0003e80000100800 */
[----:B------:R-:W5:Y:S01]  /*104e0*/  LDL.LU.64 R4, [R1+0x880] ;  /* 0x0008800001047983 */ /* 0x000f620000300a00 */
[----:B0-----:R-:W-:-:S05]  /*104f0*/  IMAD.MOV.U32 R0, RZ, RZ, R15 ;  /* 0x000000ffff007224 */ /* 0x001fca00078e000f */
[----:B------:R0:W-:Y:S04]  /*10500*/  STL [R1+0x824], R0 ;  /* 0x0008240001007387 */ /* 0x0001e80000100800 */
[----:B----4-:R4:W-:Y:S04]  /*10510*/  STL [R1+0x830], R20 ;  /* 0x0008301401007387 */ /* 0x0109e80000100800 */
[----:B-1----:R-:W5:Y:S01]  /*10520*/  LDL.LU.64 R14, [R1+0x228] ;  /* 0x00022800010e7983 */ /* 0x002f620000300a00 */
[----:B0-----:R-:W-:-:S03]  /*10530*/  IMAD.MOV.U32 R0, RZ, RZ, R21 ;  /* 0x000000ffff007224 */ /* 0x001fc600078e0015 */
[----:B------:R-:W-:Y:S04]  /*10540*/  STL [R1+0x838], R22 ;  /* 0x0008381601007387 */ /* 0x000fe80000100800 */
[----:B------:R0:W-:Y:S04]  /*10550*/  STL [R1+0x82c], R0 ;  /* 0x00082c0001007387 */ /* 0x0001e80000100800 */
[----:B----4-:R-:W4:Y:S01]  /*10560*/  LDL.LU.64 R20, [R1+0x890] ;  /* 0x0008900001147983 */ /* 0x010f220000300a00 */
[----:B0-----:R-:W-:-:S03]  /*10570*/  IMAD.MOV.U32 R0, RZ, RZ, R23 ;  /* 0x000000ffff007224 */ /* 0x001fc600078e0017 */
[----:B---3--:R-:W-:Y:S04]  /*10580*/  STL [R1+0x840], R2 ;  /* 0x0008400201007387 */ /* 0x008fe80000100800 */
[----:B------:R0:W-:Y:S02]  /*10590*/  STL [R1+0x834], R0 ;  /* 0x0008340001007387 */ /* 0x0001e40000100800 */
[----:B0-----:R-:W-:Y:S02]  /*105a0*/  IMAD.MOV.U32 R0, RZ, RZ, R3 ;  /* 0x000000ffff007224 */ /* 0x001fe400078e0003 */
[----:B------:R-:W3:Y:S04]  /*105b0*/  LDL.LU.64 R2, [R1+0x898] ;  /* 0x0008980001027983 */ /* 0x000ee80000300a00 */
        /* <DEDUP_REMOVED lines=31> */
[----:B------:R-:W-:Y:S04]  /*107b0*/  STL [R1+0x888], R14 ;  /* 0x0008880e01007387 */ /* 0x000fe80000100800 */
[----:B------:R0:W-:Y:S04]  /*107c0*/  STL [R1+0x87c], R0 ;  /* 0x00087c0001007387 */ /* 0x0001e80000100800 */
[----:B-1----:R-:W5:Y:S01]  /*107d0*/  LDL.LU.64 R4, [R1+0x8d8] ;  /* 0x0008d80001047983 */ /* 0x002f620000300a00 */
[----:B0-----:R-:W-:-:S03]  /*107e0*/  IMAD.MOV.U32 R0, RZ, RZ, R15 ;  /* 0x000000ffff007224 */ /* 0x001fc600078e000f */
[----:B----4-:R-:W-:Y:S04]  /*107f0*/  STL [R1+0x890], R20 ;  /* 0x0008901401007387 */ /* 0x010fe80000100800 */
[----:B------:R0:W-:Y:S04]  /*10800*/  STL [R1+0x884], R0 ;  /* 0x0008840001007387 */ /* 0x0001e80000100800 */
[----:B------:R-:W4:Y:S04]  /*10810*/  LDL.LU.64 R14, [R1+0x8e0] ;  /* 0x0008e000010e7983 */ /* 0x000f280000300a00 */
[----:B------:R-:W4:Y:S01]  /*10820*/  LDL.LU.64 R22, [R1+0x1b0] ;  /* 0x0001b00001167983 */ /* 0x000f220000300a00 */
[----:B0-----:R-:W-:-:S05]  /*10830*/  IMAD.MOV.U32 R0, RZ, RZ, R21 ;  /* 0x000000ffff007224 */ /* 0x001fca00078e0015 */
[----:B------:R3:W-:Y:S02]  /*10840*/  STL [R1+0x88c], R0 ;  /* 0x00088c0001007387 */ /* 0x0007e40000100800 */
[----:B---3--:R-:W-:Y:S02]  /*10850*/  IMAD.MOV.U32 R0, RZ, RZ, R3 ;  /* 0x000000ffff007224 */ /* 0x008fe400078e0003 */
[----:B------:R0:W-:Y:S04]  /*10860*/  STL [R1+0x898], R2 ;  /* 0x0008980201007387 */ /* 0x0001e80000100800 */
[----:B0-----:R-:W3:Y:S04]  /*10870*/  LDL.LU.64 R2, [R1+0x8f0] ;  /* 0x0008f00001027983 */ /* 0x001ee80000300a00 */
[----:B------:R0:W-:Y:S04]  /*10880*/  STL [R1+0x894], R0 ;  /* 0x0008940001007387 */ /* 0x0001e80000100800 */
[----:B------:R1:W-:Y:S01]  /*10890*/  STL [R1+0x8a0], R26 ;  /* 0x0008a01a01007387 */ /* 0x0003e20000100800 */
[----:B0-----:R-:W-:-:S03]  /*108a0*/  IMAD.MOV.U32 R0, RZ, RZ, R27 ;  /* 0x000000ffff007224 */ /* 0x001fc600078e001b */
[----:B-1----:R-:W3:Y:S04]  /*108b0*/  LDL.LU.64 R26, [R1+0x8f8] ;  /* 0x0008f800011a7983 */ /* 0x002ee80000300a00 */
[----:B------:R0:W-:Y:S04]  /*108c0*/  STL [R1+0x89c], R0 ;  /* 0x00089c0001007387 */ /* 0x0001e80000100800 */
[----:B------:R-:W-:Y:S04]  /*108d0*/  STL [R1+0x8a8], R8 ;  /* 0x0008a80801007387 */ /* 0x000fe80000100800 */
[----:B------:R-:W3:Y:S01]  /*108e0*/  LDL.LU.64 R20, [R1+0x900] ;  /* 0x0009000001147983 */ /* 0x000ee20000300a00 */
[----:B0-----:R-:W-:-:S05]  /*108f0*/  IMAD.MOV.U32 R0, RZ, RZ, R9 ;  /* 0x000000ffff007224 */ /* 0x001fca00078e0009 */
[----:B------:R2:W-:Y:S02]  /*10900*/  STL [R1+0x8a4], R0 ;  /* 0x0008a40001007387 */ /* 0x0005e40000100800 */
[----:B--2---:R-:W-:Y:S02]  /*10910*/  IMAD.MOV.U32 R0, RZ, RZ, R17 ;  /* 0x000000ffff007224 */ /* 0x004fe400078e0011 */
[----:B------:R0:W-:Y:S04]  /*10920*/  STL [R1+0x8b0], R16 ;  /* 0x0008b01001007387 */ /* 0x0001e80000100800 */
[----:B------:R-:W2:Y:S04]  /*10930*/  LDL.LU.64 R8, [R1+0x188] ;  /* 0x0001880001087983 */ /* 0x000ea80000300a00 */
[----:B-----5:R-:W-:Y:S04]  /*10940*/  STL [R1+0x8b8], R6 ;  /* 0x0008b80601007387 */ /* 0x020fe80000100800 */
[----:B------:R1:W-:Y:S04]  /*10950*/  STL [R1+0x8ac], R0 ;  /* 0x0008ac0001007387 */ /* 0x0003e80000100800 */
[----:B0-----:R-:W5:Y:S01]  /*10960*/  LDL.LU.64 R16, [R1+0x910] ;  /* 0x0009100001107983 */ /* 0x001f620000300a00 */
[----:B-1----:R-:W-:-:S03]  /*10970*/  IMAD.MOV.U32 R0, RZ, RZ, R7 ;  /* 0x000000ffff007224 */ /* 0x002fc600078e0007 */
[----:B------:R-:W-:Y:S04]  /*10980*/  STL [R1+0x8c0], R10 ;  /* 0x0008c00a01007387 */ /* 0x000fe80000100800 */
[----:B------:R0:W-:Y:S04]  /*10990*/  STL [R1+0x8b4], R0 ;  /* 0x0008b40001007387 */ /* 0x0001e80000100800 */
[----:B------:R-:W5:Y:S01]  /*109a0*/  LDL.LU.64 R6, [R1+0x918] ;  /* 0x0009180001067983 */ /* 0x000f620000300a00 */
[----:B0-----:R-:W-:-:S03]  /*109b0*/  IMAD.MOV.U32 R0, RZ, RZ, R11 ;  /* 0x000000ffff007224 */ /* 0x001fc600078e000b */
        /* <DEDUP_REMOVED lines=8> */
[----:B------:R-:W5:Y:S04]  /*10a40*/  LDL.LU.64 R28, [R1+0x930] ;  /* 0x00093000011c7983 */ /* 0x000f680000300a00 */
[----:B------:R0:W-:Y:S04]  /*10a50*/  STL [R1+0x8cc], R0 ;  /* 0x0008cc0001007387 */ /* 0x0001e80000100800 */
[----:B------:R1:W-:Y:S01]  /*10a60*/  STL [R1+0x8d8], R4 ;  /* 0x0008d80401007387 */ /* 0x0003e20000100800 */
[----:B0-----:R-:W-:-:S03]  /*10a70*/  IMAD.MOV.U32 R0, RZ, RZ, R5 ;  /* 0x000000ffff007224 */ /* 0x001fc600078e0005 */
[----:B-1----:R-:W5:Y:S04]  /*10a80*/  LDL.LU.64 R4, [R1+0x938] ;  /* 0x0009380001047983 */ /* 0x002f680000300a00 */
[----:B------:R0:W-:Y:S04]  /*10a90*/  STL [R1+0x8d4], R0 ;  /* 0x0008d40001007387 */ /* 0x0001e80000100800 */
[----:B----4-:R1:W-:Y:S01]  /*10aa0*/  STL [R1+0x8e0], R14 ;  /* 0x0008e00e01007387 */ /* 0x0103e20000100800 */
[----:B0-----:R-:W-:-:S03]  /*10ab0*/  IMAD.MOV.U32 R0, RZ, RZ, R15 ;  /* 0x000000ffff007224 */ /* 0x001fc600078e000f */
[----:B------:R-:W-:Y:S04]  /*10ac0*/  STL [R1+0x8e8], R22 ;  /* 0x0008e81601007387 */ /* 0x000fe80000100800 */
[----:B------:R0:W-:Y:S04]  /*10ad0*/  STL [R1+0x8dc], R0 ;  /* 0x0008dc0001007387 */ /* 0x0001e80000100800 */
[----:B-1----:R-:W4:Y:S01]  /*10ae0*/  LDL.LU.64 R14, [R1+0x940] ;  /* 0x00094000010e7983 */ /* 0x002f220000300a00 */
        /* <DEDUP_REMOVED lines=12> */
[----:B--2---:R-:W-:Y:S04]  /*10bb0*/  STL [R1+0x908], R8 ;  /* 0x0009080801007387 */ /* 0x004fe80000100800 */
[----:B------:R0:W-:Y:S04]  /*10bc0*/  STL [R1+0x8fc], R0 ;  /* 0x0008fc0001007387 */ /* 0x0001e80000100800 */
[----:B-1----:R-:W2:Y:S01]  /*10bd0*/  LDL.LU.64 R20, [R1+0x958] ;  /* 0x0009580001147983 */ /* 0x002ea20000300a00 */
[----:B0-----:R-:W-:-:S03]  /*10be0*/  IMAD.MOV.U32 R0, RZ, RZ, R9 ;  /* 0x000000ffff007224 */ /* 0x001fc600078e0009 */
[----:B-----5:R-:W-:Y:S04]  /*10bf0*/  STL [R1+0x910], R16 ;  /* 0x0009101001007387 */ /* 0x020fe80000100800 */
        /* <DEDUP_REMOVED lines=10> */
[----:B0-----:R-:W-:Y:S02]  /*10ca0*/  IMAD.MOV.U32 R0, RZ, RZ, R11 ;  /* 0x000000ffff007224 */ /* 0x001fe400078e000b */
[----:B------:R-:W-:Y:S01]  /*10cb0*/  IMAD.MOV.U32 R10, RZ, RZ, R19 ;  /* 0x000000ffff0a7224 */ /* 0x000fe200078e0013 */
[----:B------:R0:W-:Y:S04]  /*10cc0*/  STL [R1+0x928], R18 ;  /* 0x0009281201007387 */ /* 0x0001e80000100800 */
[----:B------:R-:W-:Y:S04]  /*10cd0*/  STL [R1+0x91c], R0 ;  /* 0x00091c0001007387 */ /* 0x000fe80000100800 */
[----:B------:R-:W-:Y:S04]  /*10ce0*/  STL [R1+0x930], R28 ;  /* 0x0009301c01007387 */ /* 0x000fe80000100800 */
[----:B------:R1:W-:Y:S04]  /*10cf0*/  STL [R1+0x924], R10 ;  /* 0x0009240a01007387 */ /* 0x0003e80000100800 */
[----:B0-----:R-:W5:Y:S01]  /*10d00*/  LDL.LU.64 R18, [R1+0x978] ;  /* 0x0009780001127983 */ /* 0x001f620000300a00 */
[----:B-1----:R-:W-:-:S03]  /*10d10*/  IMAD.MOV.U32 R10, RZ, RZ, R29 ;  /* 0x000000ffff0a7224 */ /* 0x002fc600078e001d */
[----:B------:R0:W-:Y:S04]  /*10d20*/  STL [R1+0x938], R4 ;  /* 0x0009380401007387 */ /* 0x0001e80000100800 */
[----:B------:R-:W-:Y:S04]  /*10d30*/  STL [R1+0x92c], R10 ;  /* 0x00092c0a01007387 */ /* 0x000fe80000100800 */
[----:B------:R-:W5:Y:S04]  /*10d40*/  LDL.LU.64 R28, [R1+0x980] ;  /* 0x00098000011c7983 */ /* 0x000f680000300a00 */
[----:B------:R-:W1:Y:S01]  /*10d50*/  S2R R0, SR_TID.X ;  /* 0x0000000000007919 */ /* 0x000e620000002100 */
[----:B0-----:R-:W-:-:S03]  /*10d60*/  IMAD.MOV.U32 R4, RZ, RZ, R5 ;  /* 0x000000ffff047224 */ /* 0x001fc600078e0005 */
[----:B----4-:R-:W-:Y:S01]  /*10d70*/  STL [R1+0x940], R14 ;  /* 0x0009400e01007387 */ /* 0x010fe20000100800 */
[----:B-1----:R-:W-:-:S04]  /*10d80*/  SHF.R.U32.HI R0, RZ, 0x5, R0 ;  /* 0x00000005ff007819 */ /* 0x002fc80000011600 */
[----:B------:R-:W-:Y:S01]  /*10d90*/  SGXT.U32 R0, R0, 0x1 ;  /* 0x000000010000781a */ /* 0x000fe20000000000 */
[----:B------:R0:W-:Y:S03]  /*10da0*/  STL [R1+0x934], R4 ;  /* 0x0009340401007387 */ /* 0x0001e60000100800 */
[----:B------:R-:W-:-:S05]  /*10db0*/  LOP3.LUT R0, R0, 0x7e, RZ, 0xfc, !PT ;  /* 0x0000007e00007812 */ /* 0x000fca00078efcff */
[----:B------:R-:W-:Y:S02]  /*10dc0*/  IMAD R24, R0, c[0x0][0x188], RZ ;  /* 0x0000620000187a24 */ /* 0x000fe400078e02ff */
[----:B0-----:R-:W-:Y:S02]  /*10dd0*/  IMAD.MOV.U32 R4, RZ, RZ, R15 ;  /* 0x000000ffff047224 */ /* 0x001fe400078e000f */
[----:B------:R-:W4:Y:S04]  /*10de0*/  LDL.LU.64 R14, [R1+0xd8] ;  /* 0x0000d800010e7983 */ /* 0x000f280000300a00 */
[----:B------:R-:W-:Y:S01]  /*10df0*/  STL [R1+0x93c], R4 ;  /* 0x00093c0401007387 */ /* 0x000fe20000100800 */
[----:B---3--:R-:W-:-:S03]  /*10e00*/  IMAD.MOV.U32 R0, RZ, RZ, R3 ;  /* 0x000000ffff007224 */ /* 0x008fc600078e0003 */
[----:B------:R0:W-:Y:S04]  /*10e10*/  STL [R1+0x948], R2 ;  /* 0x0009480201007387 */ /* 0x0001e80000100800 */
[----:B0-----:R-:W3:Y:S04]  /*10e20*/  LDL.LU.64 R2, [R1+0x990] ;  /* 0x0009900001027983 */ /* 0x001ee80000300a00 */
[----:B------:R0:W-:Y:S04]  /*10e30*/  STL [R1+0x944], R0 ;  /* 0x0009440001007387 */ /* 0x0001e80000100800 */
[----:B------:R1:W-:Y:S04]  /*10e40*/  STL [R1+0x950], R26 ;  /* 0x0009501a01007387 */ /* 0x0003e80000100800 */
[----:B------:R-:W3:Y:S01]  /*10e50*/  LDL.LU.64 R12, [R1+0x998] ;  /* 0x00099800010c7983 */ /* 0x000ee20000300a00 */
[----:B0-----:R-:W-:-:S05]  /*10e60*/  IMAD.MOV.U32 R0, RZ, RZ, R27 ;  /* 0x000000ffff007224 */ /* 0x001fca00078e001b */
[----:B------:R2:W-:Y:S01]  /*10e70*/  STL [R1+0x94c], R0 ;  /* 0x00094c0001007387 */ /* 0x0005e20000100800 */
[----:B------:R-:W-:-:S04]  /*10e80*/  IMAD.MOV R5, RZ, RZ, -c[0x0][0x188] ;  /* 0x80006200ff057624 */ /* 0x000fc800078e02ff */
[----:B-1----:R-:W-:-:S04]  /*10e90*/  IMAD R27, R5, 0x2, R24 ;  /* 0x00000002051b7824 */ /* 0x002fc800078e0218 */
[----:B------:R-:W-:Y:S02]  /*10ea0*/  IMAD R25, R5, 0x2, R27 ;  /* 0x0000000205197824 */ /* 0x000fe400078e021b */
[----:B--2---:R-:W-:Y:S01]  /*10eb0*/  IMAD.MOV.U32 R0, RZ, RZ, R21 ;  /* 0x000000ffff007224 */ /* 0x004fe200078e0015 */
[----:B------:R-:W-:Y:S04]  /*10ec0*/  STL [R1+0x958], R20 ;  /* 0x0009581401007387 */ /* 0x000fe80000100800 */
[----:B------:R-:W2:Y:S04]  /*10ed0*/  LDL.LU.64 R10, [R1+0x9a0] ;  /* 0x0009a000010a7983 */ /* 0x000ea80000300a00 */
[----:B------:R5:W-:Y:S02]  /*10ee0*/  STL [R1+0x954], R0 ;  /* 0x0009540001007387 */ /* 0x000be40000100800 */
[----:B-----5:R-:W-:-:S02]  /*10ef0*/  IMAD.MOV.U32 R0, RZ, RZ, R9 ;  /* 0x000000ffff007224 */ /* 0x020fc400078e0009 */
[----:B------:R-:W-:Y:S04]  /*10f00*/  STL [R1+0x960], R8 ;  /* 0x0009600801007387 */ /* 0x000fe80000100800 */
[----:B------:R0:W-:Y:S02]  /*10f10*/  STL [R1+0x95c], R0 ;  /* 0x00095c0001007387 */ /* 0x0001e40000100800 */
[----:B0-----:R-:W-:Y:S02]  /*10f20*/  IMAD.MOV.U32 R0, RZ, RZ, R17 ;  /* 0x000000ffff007224 */ /* 0x001fe400078e0011 */
[----:B------:R0:W-:Y:S04]  /*10f30*/  STL [R1+0x968], R16 ;  /* 0x0009681001007387 */ /* 0x0001e80000100800 */
[----:B0-----:R-:W5:Y:S04]  /*10f40*/  LDL.LU.64 R16, [R1+0xb0] ;  /* 0x0000b00001107983 */ /* 0x001f680000300a00 */
[----:B------:R0:W-:Y:S04]  /*10f50*/  STL [R1+0x964], R0 ;  /* 0x0009640001007387 */ /* 0x0001e80000100800 */
[----:B------:R1:W-:Y:S01]  /*10f60*/  STL [R1+0x970], R6 ;  /* 0x0009700601007387 */ /* 0x0003e20000100800 */
[----:B0-----:R-:W-:-:S03]  /*10f70*/  IMAD.MOV.U32 R0, RZ, RZ, R7 ;  /* 0x000000ffff007224 */ /* 0x001fc600078e0007 */
[----:B-1----:R-:W5:Y:S04]  /*10f80*/  LDL.LU.64 R6, [R1+0x9b0] ;  /* 0x0009b00001067983 */ /* 0x002f680000300a00 */
[----:B------:R0:W-:Y:S04]  /*10f90*/  STL [R1+0x96c], R0 ;  /* 0x00096c0001007387 */ /* 0x0001e80000100800 */
[----:B------:R-:W-:Y:S04]  /*10fa0*/  STL.64 [R1+0xe40], R24 ;  /* 0x000e401801007387 */ /* 0x000fe80000100a00 */
[----:B------:R1:W-:Y:S01]  /*10fb0*/  STL [R1+0x978], R18 ;  /* 0x0009781201007387 */ /* 0x0003e20000100800 */
[----:B0-----:R-:W-:-:S03]  /*10fc0*/  IMAD.MOV.U32 R0, RZ, RZ, R19 ;  /* 0x000000ffff007224 */ /* 0x001fc600078e0013 */
[----:B------:R-:W5:Y:S04]  /*10fd0*/  LDL.LU.64 R22, [R1+0x9b8] ;  /* 0x0009b80001167983 */ /* 0x000f680000300a00 */
[----:B------:R-:W-:Y:S04]  /*10fe0*/  STL [R1+0x980], R28 ;  /* 0x0009801c01007387 */ /* 0x000fe80000100800 */
[----:B------:R0:W-:Y:S04]  /*10ff0*/  STL [R1+0x974], R0 ;  /* 0x0009740001007387 */ /* 0x0001e80000100800 */
[----:B-1----:R-:W5:Y:S04]  /*11000*/  LDL.LU.64 R18, [R1+0x9c0] ;  /* 0x0009c00001127983 */ /* 0x002f680000300a00 */
[----:B------:R-:W5:Y:S01]  /*11010*/  LDL.LU.64 R20, [R1+0x88] ;  /* 0x0000880001147983 */ /* 0x000f620000300a00 */
[----:B0-----:R-:W-:-:S02]  /*11020*/  IMAD.MOV.U32 R0, RZ, RZ, R29 ;  /* 0x000000ffff007224 */ /* 0x001fc400078e001d */
[----:B------:R-:W-:-:S03]  /*11030*/  IMAD R26, R5, 0x2, R25 ;  /* 0x00000002051a7824 */ /* 0x000fc600078e0219 */
[----:B------:R4:W-:Y:S01]  /*11040*/  STL [R1+0x97c], R0 ;  /* 0x00097c0001007387 */ /* 0x0009e20000100800 */
[----:B------:R-:W-:-:S03]  /*11050*/  IMAD R28, R5, 0x2, R26 ;  /* 0x00000002051c7824 */ /* 0x000fc600078e021a */
[----:B------:R-:W-:Y:S01]  /*11060*/  STL.64 [R1+0xe48], R26 ;  /* 0x000e481a01007387 */ /* 0x000fe20000100a00 */
[----:B----4-:R-:W-:-:S03]  /*11070*/  IMAD.MOV.U32 R0, RZ, RZ, R15 ;  /* 0x000000ffff007224 */ /* 0x010fc600078e000f */
[----:B------:R-:W-:Y:S04]  /*11080*/  STL [R1+0x988], R14 ;  /* 0x0009880e01007387 */ /* 0x000fe80000100800 */
[----:B------:R-:W4:Y:S04]  /*11090*/  LDL.LU.64 R8, [R1+0x9d0] ;  /* 0x0009d00001087983 */ /* 0x000f280000300a00 */
[----:B------:R3:W-:Y:S02]  /*110a0*/  STL [R1+0x984], R0 ;  /* 0x0009840001007387 */ /* 0x0007e40000100800 */
[----:B---3--:R-:W-:-:S02]  /*110b0*/  IMAD.MOV.U32 R0, RZ, RZ, R3 ;  /* 0x000000ffff007224 */ /* 0x008fc400078e0003 */
[----:B------:R-:W-:Y:S04]  /*110c0*/  STL [R1+0x990], R2 ;  /* 0x0009900201007387 */ /* 0x000fe80000100800 */
[----:B------:R-:W-:Y:S04]  /*110d0*/  STL [R1+0xe50], R28 ;  /* 0x000e501c01007387 */ /* 0x000fe80000100800 */
[----:B------:R0:W-:Y:S04]  /*110e0*/  STL [R1+0x98c], R0 ;  /* 0x00098c0001007387 */ /* 0x0001e80000100800 */
[----:B------:R-:W-:Y:S04]  /*110f0*/  STL [R1+0x998], R12 ;  /* 0x0009980c01007387 */ /* 0x000fe80000100800 */
[----:B------:R-:W3:Y:S01]  /*11100*/  LDL.LU.64 R14, [R1+0x9d8] ;  /* 0x0009d800010e7983 */ /* 0x000ee20000300a00 */
[----:B0-----:R-:W-:-:S02]  /*11110*/  IMAD.MOV.U32 R0, RZ, RZ, R13 ;  /* 0x000000ffff007224 */ /* 0x001fc400078e000d */
[----:B------:R-:W-:Y:S01]  /*11120*/  IMAD R3, R5, 0x2, R28 ;  /* 0x0000000205037824 */ /* 0x000fe200078e021c */
[----:B--2---:R-:W-:Y:S04]  /*11130*/  STL [R1+0x9a0], R10 ;  /* 0x0009a00a01007387 */ /* 0x004fe80000100800 */
[----:B------:R0:W-:Y:S04]  /*11140*/  STL [R1+0x994], R0 ;  /* 0x0009940001007387 */ /* 0x0001e80000100800 */
[----:B------:R-:W2:Y:S01]  /*11150*/  LDL.LU.64 R26, [R1+0x9e0] ;  /* 0x0009e000011a7983 */ /* 0x000ea20000300a00 */
[----:B0-----:R-:W-:-:S03]  /*11160*/  IMAD.MOV.U32 R0, RZ, RZ, R11 ;  /* 0x000000ffff007224 */ /* 0x001fc600078e000b */
[----:B------:R-:W2:Y:S04]  /*11170*/  LDL.LU.64 R10, [R1+0x70] ;  /* 0x00007000010a7983 */ /* 0x000ea80000300a00 */
[----:B------:R5:W-:Y:S04]  /*11180*/  STL [R1+0x99c], R0 ;  /* 0x00099c0001007387 */ /* 0x000be80000100800 */
[----:B------:R-:W-:Y:S01]  /*11190*/  STL [R1+0xe54], R3 ;  /* 0x000e540301007387 */ /* 0x000fe20000100800 */
[----:B-----5:R-:W-:-:S03]  /*111a0*/  IMAD.MOV.U32 R0, RZ, RZ, R17 ;  /* 0x000000ffff007224 */ /* 0x020fc600078e0011 */
[----:B------:R0:W-:Y:S04]  /*111b0*/  STL [R1+0x9a8], R16 ;  /* 0x0009a81001007387 */ /* 0x0001e80000100800 */
[----:B0-----:R-:W5:Y:S04]  /*111c0*/  LDL.LU.64 R16, [R1+0x9f0] ;  /* 0x0009f00001107983 */ /* 0x001f680000300a00 */
        /* <DEDUP_REMOVED lines=8> */
[----:B------:R-:W-:Y:S04]  /*11250*/  STL [R1+0x9c0], R18 ;  /* 0x0009c01201007387 */ /* 0x000fe80000100800 */
[----:B------:R0:W-:Y:S02]  /*11260*/  STL [R1+0x9b4], R0 ;  /* 0x0009b40001007387 */ /* 0x0001e40000100800 */
[----:B0-----:R-:W-:-:S02]  /*11270*/  IMAD.MOV.U32 R0, RZ, RZ, R19 ;  /* 0x000000ffff007224 */ /* 0x001fc400078e0013 */
[----:B------:R-:W5:Y:S04]  /*11280*/  LDL.LU.64 R18, [R1+0x68] ;  /* 0x0000680001127983 */ /* 0x000f680000300a00 */
[----:B------:R0:W-:Y:S04]  /*11290*/  STL [R1+0x9bc], R0 ;  /* 0x0009bc0001007387 */ /* 0x0001e80000100800 */
[----:B------:R1:W-:Y:S04]  /*112a0*/  STL [R1+0x9c8], R20 ;  /* 0x0009c81401007387 */ /* 0x0003e80000100800 */
[----:B------:R-:W5:Y:S01]  /*112b0*/  LDL.LU.64 R22, [R1+0xa10] ;  /* 0x000a100001167983 */ /* 0x000f620000300a00 */
[----:B------:R-:W-:-:S02]  /*112c0*/  IMAD R4, R5, 0x2, R3 ;  /* 0x0000000205047824 */ /* 0x000fc400078e0203 */
[----:B0-----:R-:W-:Y:S02]  /*112d0*/  IMAD.MOV.U32 R0, RZ, RZ, R21 ;  /* 0x000000ffff007224 */ /* 0x001fe400078e0015 */
[----:B------:R-:W-:-:S03]  /*112e0*/  IMAD R6, R5, 0x2, R4 ;  /* 0x0000000205067824 */ /* 0x000fc600078e0204 */
[----:B------:R0:W-:Y:S01]  /*112f0*/  STL [R1+0x9c4], R0 ;  /* 0x0009c40001007387 */ /* 0x0001e20000100800 */
[C---:B------:R-:W-:Y:S02]  /*11300*/  IMAD R7, R5.reuse, 0x2, R6 ;  /* 0x0000000205077824 */ /* 0x040fe400078e0206 */
[----:B----4-:R-:W-:Y:S01]  /*11310*/  IMAD.MOV.U32 R2, RZ, RZ, R9 ;  /* 0x000000ffff027224 */ /* 0x010fe200078e0009 */
[----:B------:R4:W-:Y:S04]  /*11320*/  STL [R1+0x9d0], R8 ;  /* 0x0009d00801007387 */ /* 0x0009e80000100800 */
[----:B-1----:R-:W5:Y:S04]  /*11330*/  LDL.LU.64 R20, [R1+0xa18] ;  /* 0x000a180001147983 */ /* 0x002f680000300a00 */
[----:B0-----:R-:W5:Y:S04]  /*11340*/  LDL R0, [R1+0xd3c] ;  /* 0x000d3c0001007983 */ /* 0x001f680000100800 */
[----:B------:R3:W-:Y:S04]  /*11350*/  STL [R1+0x9cc], R2 ;  /* 0x0009cc0201007387 */ /* 0x0007e80000100800 */
[----:B------:R-:W-:Y:S01]  /*11360*/  STL.64 [R1+0xe58], R6 ;  /* 0x000e580601007387 */ /* 0x000fe20000100a00 */
[----:B----4-:R-:W-:-:S02]  /*11370*/  IMAD R8, R5, 0x2, R7 ;  /* 0x0000000205087824 */ /* 0x010fc400078e0207 */
[----:B---3--:R-:W-:Y:S01]  /*11380*/  IMAD.MOV.U32 R2, RZ, RZ, R15 ;  /* 0x000000ffff027224 */ /* 0x008fe200078e000f */
[----:B------:R0:W-:Y:S04]  /*11390*/  STL [R1+0x9d8], R14 ;  /* 0x0009d80e01007387 */ /* 0x0001e80000100800 */
[----:B0-----:R-:W3:Y:S04]  /*113a0*/  LDL.LU.64 R14, [R1+0xa20] ;  /* 0x000a2000010e7983 */ /* 0x001ee80000300a00 */
[----:B------:R2:W-:Y:S02]  /*113b0*/  STL [R1+0x9d4], R2 ;  /* 0x0009d40201007387 */ /* 0x0005e40000100800 */
[----:B--2---:R-:W-:-:S02]  /*113c0*/  IMAD.MOV.U32 R2, RZ, RZ, R27 ;  /* 0x000000ffff027224 */ /* 0x004fc400078e001b */
[----:B------:R-:W-:Y:S04]  /*113d0*/  STL [R1+0x9e0], R26 ;  /* 0x0009e01a01007387 */ /* 0x000fe80000100800 */
[----:B------:R0:W-:Y:S04]  /*113e0*/  STL [R1+0x9dc], R2 ;  /* 0x0009dc0201007387 */ /* 0x0001e80000100800 */
[----:B------:R1:W-:Y:S04]  /*113f0*/  STL [R1+0x9e8], R10 ;  /* 0x0009e80a01007387 */ /* 0x0003e80000100800 */
[----:B------:R-:W2:Y:S04]  /*11400*/  LDL.LU.64 R6, [R1+0x60] ;  /* 0x0000600001067983 */ /* 0x000ea80000300a00 */
[----:B0-----:R-:W4:Y:S01]  /*11410*/  LDL.LU.64 R2, [R1+0xa30] ;  /* 0x000a300001027983 */ /* 0x001f220000300a00 */
[----:B-1----:R-:W-:-:S05]  /*11420*/  IMAD.MOV.U32 R10, RZ, RZ, R11 ;  /* 0x000000ffff0a7224 */ /* 0x002fca00078e000b */
[----:B------:R-:W-:Y:S01]  /*11430*/  STL [R1+0x9e4], R10 ;  /* 0x0009e40a01007387 */ /* 0x000fe20000100800 */
[----:B-----5:R-:W-:-:S03]  /*11440*/  IMAD.MOV.U32 R11, RZ, RZ, R17 ;  /* 0x000000ffff0b7224 */ /* 0x020fc600078e0011 */
[----:B------:R0:W-:Y:S04]  /*11450*/  STL [R1+0x9f0], R16 ;  /* 0x0009f01001007387 */ /* 0x0001e80000100800 */
[----:B0-----:R-:W5:Y:S04]  /*11460*/  LDL.LU.64 R16, [R1+0xa38] ;  /* 0x000a380001107983 */ /* 0x001f680000300a00 */
[----:B------:R0:W-:Y:S04]  /*11470*/  STL [R1+0x9ec], R11 ;  /* 0x0009ec0b01007387 */ /* 0x0001e80000100800 */
[----:B------:R-:W-:Y:S01]  /*11480*/  STL [R1+0x9f8], R24 ;  /* 0x0009f81801007387 */ /* 0x000fe20000100800 */
[----:B0-----:R-:W-:-:S03]  /*11490*/  IMAD.MOV.U32 R11, RZ, RZ, R25 ;  /* 0x000000ffff0b7224 */ /* 0x001fc600078e0019 */
[----:B------:R0:W-:Y:S04]  /*114a0*/  STL [R1+0xa00], R12 ;  /* 0x000a000c01007387 */ /* 0x0001e80000100800 */
[----:B------:R-:W-:Y:S04]  /*114b0*/  STL [R1+0x9f4], R11 ;  /* 0x0009f40b01007387 */ /* 0x000fe80000100800 */
[----:B------:R-:W5:Y:S01]  /*114c0*/  LDL.LU.64 R28, [R1+0xa40] ;  /* 0x000a4000011c7983 */ /* 0x000f620000300a00 */
[----:B0-----:R-:W-:-:S05]  /*114d0*/  IMAD.MOV.U32 R12, RZ, RZ, R13 ;  /* 0x000000ffff0c7224 */ /* 0x001fca00078e000d */
[----:B------:R0:W-:Y:S04]  /*114e0*/  STL [R1+0x9fc], R12 ;  /* 0x0009fc0c01007387 */ /* 0x0001e80000100800 */
[----:B------:R1:W-:Y:S01]  /*114f0*/  STL [R1+0xa08], R18 ;  /* 0x000a081201007387 */ /* 0x0003e20000100800 */
[----:B0-----:R-:W-:-:S03]  /*11500*/  IMAD.MOV.U32 R12, RZ, RZ, R19 ;  /* 0x000000ffff0c7224 */ /* 0x001fc600078e0013 */
[----:B------:R-:W5:Y:S04]  /*11510*/  LDL.LU.64 R26, [R1+0x58] ;  /* 0x00005800011a7983 */ /* 0x000f680000300a00 */
[----:B-1----:R-:W5:Y:S04]  /*11520*/  LDL.LU.64 R18, [R1+0xa50] ;  /* 0x000a500001127983 */ /* 0x002f680000300a00 */
[----:B------:R-:W-:Y:S04]  /*11530*/  STL [R1+0xa04], R12 ;  /* 0x000a040c01007387 */ /* 0x000fe80000100800 */
[----:B------:R-:W-:Y:S04]  /*11540*/  STL [R1+0xa10], R22 ;  /* 0x000a101601007387 */ /* 0x000fe80000100800 */
[----:B------:R-:W5:Y:S01]  /*11550*/  LDL.LU.64 R24, [R1+0xa58] ;  /* 0x000a580001187983 */ /* 0x000f620000300a00 */
[----:B------:R-:W-:-:S05]  /*11560*/  IMAD.MOV.U32 R13, RZ, RZ, R23 ;  /* 0x000000ffff0d7224 */ /* 0x000fca00078e0017 */
[----:B------:R0:W-:Y:S04]  /*11570*/  STL [R1+0xa0c], R13 ;  /* 0x000a0c0d01007387 */ /* 0x0001e80000100800 */
[----:B------:R1:W-:Y:S01]  /*11580*/  STL [R1+0xa18], R20 ;  /* 0x000a181401007387 */ /* 0x0003e20000100800 */
[----:B------:R-:W-:Y:S01]  /*11590*/  ISETP.GE.AND P1, PT, R0, RZ, PT ;  /* 0x000000ff0000720c */ /* 0x000fe20003f26270 */
[----:B0-----:R-:W-:Y:S02]  /*115a0*/  IMAD.MOV.U32 R13, RZ, RZ, R21 ;  /* 0x000000ffff0d7224 */ /* 0x001fe400078e0015 */
[----:B-1----:R-:W5:Y:S04]  /*115b0*/  LDL.LU.64 R20, [R1+0xa60] ;  /* 0x000a600001147983 */ /* 0x002f680000300a00 */
[----:B------:R-:W-:Y:S01]  /*115c0*/  STL [R1+0xa14], R13 ;  /* 0x000a140d01007387 */ /* 0x000fe20000100800 */
[----:B---3--:R-:W-:-:S03]  /*115d0*/  IMAD.MOV.U32 R0, RZ, RZ, R15 ;  /* 0x000000ffff007224 */ /* 0x008fc600078e000f */
[----:B------:R-:W-:Y:S04]  /*115e0*/  STL [R1+0xa20], R14 ;  /* 0x000a200e01007387 */ /* 0x000fe80000100800 */
[----:B------:R-:W3:Y:S04]  /*115f0*/  LDL.LU.64 R22, [R1+0xa68] ;  /* 0x000a680001167983 */ /* 0x000ee80000300a00 */
[----:B------:R0:W-:Y:S04]  /*11600*/  STL [R1+0xa1c], R0 ;  /* 0x000a1c0001007387 */ /* 0x0001e80000100800 */
[----:B--2---:R1:W-:Y:S01]  /*11610*/  STL [R1+0xa28], R6 ;  /* 0x000a280601007387 */ /* 0x0043e20000100800 */
[----:B0-----:R-:W-:-:S03]  /*11620*/  IMAD.MOV.U32 R0, RZ, RZ, R7 ;  /* 0x000000ffff007224 */ /* 0x001fc600078e0007 */
[----:B-1----:R-:W2:Y:S04]  /*11630*/  LDL.LU.64 R6, [R1+0xe58] ;  /* 0x000e580001067983 */ /* 0x002ea80000300a00 */
[----:B----4-:R0:W-:Y:S04]  /*11640*/  STL [R1+0xa30], R2 ;  /* 0x000a300201007387 */ /* 0x0101e80000100800 */
[----:B------:R1:W-:Y:S01]  /*11650*/  STL [R1+0xa24], R0 ;  /* 0x000a240001007387 */ /* 0x0003e20000100800 */
[----:B0-----:R-:W-:-:S03]  /*11660*/  IMAD.MOV.U32 R2, RZ, RZ, R3 ;  /* 0x000000ffff027224 */ /* 0x001fc600078e0003 */
[----:B------:R-:W4:Y:S04]  /*11670*/  LDL.LU R3, [R1+0xe54] ;  /* 0x000e540001037983 */ /* 0x000f280000300800 */
[----:B-1----:R-:W2:Y:S04]  /*11680*/  LDL.LU R0, [R1+0x2a0] ;  /* 0x0002a00001007983 */ /* 0x002ea80000300800 */
[----:B------:R5:W-:Y:S02]  /*11690*/  STL [R1+0xa2c], R2 ;  /* 0x000a2c0201007387 */ /* 0x000be40000100800 */
[----:B-----5:R-:W-:-:S02]  /*116a0*/  IMAD.MOV.U32 R2, RZ, RZ, R17 ;  /* 0x000000ffff027224 */ /* 0x020fc400078e0011 */
[----:B------:R-:W-:Y:S04]  /*116b0*/  STL [R1+0xa38], R16 ;  /* 0x000a381001007387 */ /* 0x000fe80000100800 */
[----:B------:R0:W-:Y:S02]  /*116c0*/  STL [R1+0xa34], R2 ;  /* 0x000a340201007387 */ /* 0x0001e40000100800 */
[----:B0-----:R-:W-:Y:S02]  /*116d0*/  IMAD.MOV.U32 R2, RZ, RZ, R29 ;  /* 0x000000ffff027224 */ /* 0x001fe400078e001d */
[----:B------:R0:W-:Y:S04]  /*116e0*/  STL [R1+0xa40], R28 ;  /* 0x000a401c01007387 */ /* 0x0001e80000100800 */
[----:B0-----:R-:W5:Y:S04]  /*116f0*/  LDL.LU R28, [R1+0xe50] ;  /* 0x000e5000011c7983 */ /* 0x001f680000300800 */
[----:B------:R0:W-:Y:S02]  /*11700*/  STL [R1+0xa3c], R2 ;  /* 0x000a3c0201007387 */ /* 0x0001e40000100800 */
[----:B0-----:R-:W-:-:S02]  /*11710*/  IMAD.MOV.U32 R2, RZ, RZ, R27 ;  /* 0x000000ffff027224 */ /* 0x001fc400078e001b */
[----:B------:R0:W-:Y:S04]  /*11720*/  STL [R1+0xa48], R26 ;  /* 0x000a481a01007387 */ /* 0x0001e80000100800 */
[----:B0-----:R-:W4:Y:S04]  /*11730*/  LDL.LU.64 R26, [R1+0xe48] ;  /* 0x000e4800011a7983 */ /* 0x001f280000300a00 */
[----:B------:R-:W-:Y:S04]  /*11740*/  STL [R1+0xa50], R18 ;  /* 0x000a501201007387 */ /* 0x000fe80000100800 */
[----:B------:R0:W-:Y:S02]  /*11750*/  STL [R1+0xa44], R2 ;  /* 0x000a440201007387 */ /* 0x0001e40000100800 */
[----:B0-----:R-:W-:-:S05]  /*11760*/  IMAD.MOV.U32 R2, RZ, RZ, R19 ;  /* 0x000000ffff027224 */ /* 0x001fca00078e0013 */
[----:B------:R0:W-:Y:S04]  /*11770*/  STL [R1+0xa4c], R2 ;  /* 0x000a4c0201007387 */ /* 0x0001e80000100800 */
[----:B------:R1:W-:Y:S01]  /*11780*/  STL [R1+0xa58], R24 ;  /* 0x000a581801007387 */ /* 0x0003e20000100800 */
[----:B0-----:R-:W-:-:S03]  /*11790*/  IMAD.MOV.U32 R2, RZ, RZ, R25 ;  /* 0x000000ffff027224 */ /* 0x001fc600078e0019 */
[----:B-1----:R-:W5:Y:S01]  /*117a0*/  LDL.LU.64 R24, [R1+0xe40] ;  /* 0x000e400001187983 */ /* 0x002f620000300a00 */
[----:B------:R-:W-:Y:S01]  /*117b0*/  ISETP.NE.AND P0, PT, RZ, c[0x0][0x178], PT ;  /* 0x00005e00ff007a0c */ /* 0x000fe20003f05270 */
[----:B------:R-:W-:-:S04]  /*117c0*/  IMAD R9, R5, 0x2, R8 ;  /* 0x0000000205097824 */ /* 0x000fc800078e0208 */
[----:B------:R-:W-:-:S04]  /*117d0*/  IMAD R10, R5, 0x2, R9 ;  /* 0x00000002050a7824 */ /* 0x000fc800078e0209 */
[----:B------:R-:W-:-:S04]  /*117e0*/  IMAD R11, R5, 0x2, R10 ;  /* 0x00000002050b7824 */ /* 0x000fc800078e020a */
[C---:B------:R-:W-:Y:S01]  /*117f0*/  IMAD R12, R5.reuse, 0x2, R11 ;  /* 0x00000002050c7824 */ /* 0x040fe200078e020b */
[----:B------:R-:W-:Y:S03]  /*11800*/  STL [R1+0xa54], R2 ;  /* 0x000a540201007387 */ /* 0x000fe60000100800 */
[C---:B------:R-:W-:Y:S01]  /*11810*/  IMAD R13, R5.reuse, 0x2, R12 ;  /* 0x00000002050d7824 */ /* 0x040fe200078e020c */
[----:B------:R0:W-:Y:S03]  /*11820*/  STL [R1+0xa60], R20 ;  /* 0x000a601401007387 */ /* 0x0001e60000100800 */
[----:B------:R-:W-:-:S04]  /*11830*/  IMAD R14, R5, 0x2, R13 ;  /* 0x00000002050e7824 */ /* 0x000fc800078e020d */
[----:B------:R-:W-:Y:S02]  /*11840*/  IMAD R15, R5, 0x2, R14 ;  /* 0x00000002050f7824 */ /* 0x000fe400078e020e */
[----:B0-----:R-:W-:Y:S02]  /*11850*/  IMAD.MOV.U32 R20, RZ, RZ, R21 ;  /* 0x000000ffff147224 */ /* 0x001fe400078e0015 */
[----:B---3--:R-:W-:-:S03]  /*11860*/  IMAD.MOV.U32 R21, RZ, RZ, R23 ;  /* 0x000000ffff157224 */ /* 0x008fc600078e0017 */
[----:B------:R0:W-:Y:S01]  /*11870*/  STL [R1+0xa5c], R20 ;  /* 0x000a5c1401007387 */ /* 0x0001e20000100800 */
[----:B------:R-:W-:-:S03]  /*11880*/  IMAD R16, R5, 0x2, R15 ;  /* 0x0000000205107824 */ /* 0x000fc600078e020f */
[----:B------:R-:W-:Y:S01]  /*11890*/  STL [R1+0xa68], R22 ;  /* 0x000a681601007387 */ /* 0x000fe20000100800 */
[----:B------:R-:W-:-:S03]  /*118a0*/  IMAD R17, R5, 0x2, R16 ;  /* 0x0000000205117824 */ /* 0x000fc600078e0210 */
[----:B------:R1:W-:Y:S01]  /*118b0*/  STL [R1+0xa64], R21 ;  /* 0x000a641501007387 */ /* 0x0003e20000100800 */
[----:B------:R-:W-:-:S04]  /*118c0*/  IMAD R19, R5, 0x2, R17 ;  /* 0x0000000205137824 */ /* 0x000fc800078e0211 */
[----:B------:R-:W-:-:S04]  /*118d0*/  IMAD R18, R5, 0x2, R19 ;  /* 0x0000000205127824 */ /* 0x000fc800078e0213 */
[----:B0-----:R-:W-:-:S04]  /*118e0*/  IMAD R20, R5, 0x2, R18 ;  /* 0x0000000205147824 */ /* 0x001fc800078e0212 */
[----:B-1----:R-:W-:Y:S01]  /*118f0*/  IMAD R21, R5, 0x2, R20 ;  /* 0x0000000205157824 */ /* 0x002fe200078e0214 */
[----:B------:R-:W0:Y:S01]  /*11900*/  S2R R29, SR_TID.X ;  /* 0x00000000001d7919 */ /* 0x000e220000002100 */
[----:B--2---:R-:W-:Y:S01]  /*11910*/  @!P1 IMAD.MOV R0, RZ, RZ, -R0 ;  /* 0x000000ffff009224 */ /* 0x004fe200078e0a00 */
[----:B------:R-:W-:-:S05]  /*11920*/  @!P0 LOP3.LUT R0, RZ, c[0x0][0x178], RZ, 0x33, !PT ;  /* 0x00005e00ff008a12 */ /* 0x000fca00078e33ff */
[----:B------:R-:W-:-:S05]  /*11930*/  IMAD R0, R0, c[0x0][0x184], RZ ;  /* 0x0000610000007a24 */ /* 0x000fca00078e02ff */
[----:B------:R-:W-:-:S04]  /*11940*/  LEA R2, P0, R0, c[0x0][0x160], 0x1 ;  /* 0x0000580000027a11 */ /* 0x000fc800078008ff */
[----:B------:R-:W-:Y:S02]  /*11950*/  LEA.HI.X.SX32 R0, R0, c[0x0][0x164], 0x1, P0 ;  /* 0x0000590000007a11 */ /* 0x000fe400000f0eff */
[-C--:B----4-:R-:W-:Y:S02]  /*11960*/  LEA R22, P6, R27, R2.reuse, 0x1 ;  /* 0x000000021b167211 */ /* 0x090fe400078c08ff */
[----:B-----5:R-:W-:-:S05]  /*11970*/  LEA R23, P1, R24, R2, 0x1 ;  /* 0x0000000218177211 */ /* 0x020fca00078208ff */
[----:B------:R1:W-:Y:S04]  /*11980*/  STL [R1+0xa70], R23 ;  /* 0x000a701701007387 */ /* 0x0003e80000100800 */
[----:B------:R-:W-:Y:S01]  /*11990*/  STL [R1+0xa78], R22 ;  /* 0x000a781601007387 */ /* 0x000fe20000100800 */
[----:B-1----:R-:W-:-:S05]  /*119a0*/  LEA R23, P5, R25, R2, 0x1 ;  /* 0x0000000219177211 */ /* 0x002fca00078a08ff */
[----:B------:R1:W-:Y:S02]  /*119b0*/  STL [R1+0xa80], R23 ;  /* 0x000a801701007387 */ /* 0x0003e40000100800 */
[----:B-1----:R-:W-:-:S05]  /*119c0*/  LEA R23, P0, R26, R2, 0x1 ;  /* 0x000000021a177211 */ /* 0x002fca00078008ff */
[----:B------:R1:W-:Y:S01]  /*119d0*/  STL [R1+0xa88], R23 ;  /* 0x000a881701007387 */ /* 0x0003e20000100800 */
[----:B------:R-:W-:Y:S01]  /*119e0*/  IMAD R22, R5, 0x2, R21 ;  /* 0x0000000205167824 */ /* 0x000fe200078e0215 */
[----:B-1----:R-:W-:-:S05]  /*119f0*/  LEA R23, P4, R28, R2, 0x1 ;  /* 0x000000021c177211 */ /* 0x002fca00078808ff */
[----:B------:R1:W-:Y:S01]  /*11a00*/  STL [R1+0xa90], R23 ;  /* 0x000a901701007387 */ /* 0x0003e20000100800 */
[----:B------:R-:W-:Y:S02]  /*11a10*/  LEA.HI.X.SX32 R24, R24, R0, 0x1, P1 ;  /* 0x0000000018187211 */ /* 0x000fe400008f0eff */
[----:B-1----:R-:W-:-:S05]  /*11a20*/  LEA R23, P3, R3, R2, 0x1 ;  /* 0x0000000203177211 */ /* 0x002fca00078608ff */
[----:B------:R1:W-:Y:S01]  /*11a30*/  STL [R1+0xa98], R23 ;  /* 0x000a981701007387 */ /* 0x0003e20000100800 */
[----:B------:R-:W-:Y:S01]  /*11a40*/  LEA.HI.X.SX32 R27, R27, R0, 0x1, P6 ;  /* 0x000000001b1b7211 */ /* 0x000fe200030f0eff */
[----:B-1----:R-:W-:Y:S01]  /*11a50*/  IMAD R23, R5, 0x2, R22 ;  /* 0x0000000205177824 */ /* 0x002fe200078e0216 */
[----:B------:R-:W-:-:S05]  /*11a60*/  LEA R5, P2, R4, R2, 0x1 ;  /* 0x0000000204057211 */ /* 0x000fca00078408ff */
[----:B------:R-:W-:Y:S04]  /*11a70*/  STL [R1+0xaa0], R5 ;  /* 0x000aa00501007387 */ /* 0x000fe80000100800 */
[----:B------:R1:W-:Y:S02]  /*11a80*/  STL [R1+0xa6c], R24 ;  /* 0x000a6c1801007387 */ /* 0x0003e40000100800 */
[----:B-1----:R-:W-:-:S05]  /*11a90*/  LEA R24, P1, R6, R2, 0x1 ;  /* 0x0000000206187211 */ /* 0x002fca00078208ff */
[----:B------:R-:W-:Y:S04]  /*11aa0*/  STL [R1+0xaa8], R24 ;  /* 0x000aa81801007387 */ /* 0x000fe80000100800 */
[----:B------:R1:W-:Y:S02]  /*11ab0*/  STL [R1+0xa74], R27 ;  /* 0x000a741b01007387 */ /* 0x0003e40000100800 */
[----:B-1----:R-:W-:-:S05]  /*11ac0*/  LEA R27, P6, R7, R2, 0x1 ;  /* 0x00000002071b7211 */ /* 0x002fca00078c08ff */
[----:B------:R1:W-:Y:S02]  /*11ad0*/  STL [R1+0xab0], R27 ;  /* 0x000ab01b01007387 */ /* 0x0003e40000100800 */
[----:B-1----:R-:W-:-:S05]  /*11ae0*/  LEA.HI.X.SX32 R27, R25, R0, 0x1, P5 ;  /* 0x00000000191b7211 */ /* 0x002fca00028f0eff */
[----:B------:R1:W-:Y:S01]  /*11af0*/  STL [R1+0xa7c], R27 ;  /* 0x000a7c1b01007387 */ /* 0x0003e20000100800 */
[-C--:B------:R-:W-:Y:S02]  /*11b00*/  LEA.HI.X.SX32 R26, R26, R0.reuse, 0x1, P0 ;  /* 0x000000001a1a7211 */ /* 0x080fe400000f0eff */
[----:B------:R-:W-:Y:S02]  /*11b10*/  LEA.HI.X.SX32 R28, R28, R0, 0x1, P4 ;  /* 0x000000001c1c7211 */ /* 0x000fe400020f0eff */
[----:B-1----:R-:W-:-:S05]  /*11b20*/  LEA R27, P5, R8, R2, 0x1 ;  /* 0x00000002081b7211 */ /* 0x002fca00078a08ff */
[----:B------:R1:W-:Y:S04]  /*11b30*/  STL [R1+0xab8], R27 ;  /* 0x000ab81b01007387 */ /* 0x0003e80000100800 */
[----:B------:R-:W-:Y:S01]  /*11b40*/  STL [R1+0xa84], R26 ;  /* 0x000a841a01007387 */ /* 0x000fe20000100800 */
[----:B-1----:R-:W-:-:S05]  /*11b50*/  LEA R27, P0, R9, R2, 0x1 ;  /* 0x00000002091b7211 */ /* 0x002fca00078008ff */
[----:B------:R1:W-:Y:S04]  /*11b60*/  STL [R1+0xac0], R27 ;  /* 0x000ac01b01007387 */ /* 0x0003e80000100800 */
[----:B------:R2:W-:Y:S01]  /*11b70*/  STL [R1+0xa8c], R28 ;  /* 0x000a8c1c01007387 */ /* 0x0005e20000100800 */
[----:B-1----:R-:W-:Y:S02]  /*11b80*/  LEA R27, P4, R10, R2, 0x1 ;  /* 0x000000020a1b7211 */ /* 0x002fe400078808ff */
[----:B--2---:R-:W-:-:S03]  /*11b90*/  LEA.HI.X.SX32 R28, R3, R0, 0x1, P3 ;  /* 0x00000000031c7211 */ /* 0x004fc600018f0eff */
[----:B------:R1:W-:Y:S04]  /*11ba0*/  STL [R1+0xac8], R27 ;  /* 0x000ac81b01007387 */ /* 0x0003e80000100800 */
[----:B------:R2:W-:Y:S01]  /*11bb0*/  STL [R1+0xa94], R28 ;  /* 0x000a941c01007387 */ /* 0x0005e20000100800 */
[----:B-1----:R-:W-:Y:S02]  /*11bc0*/  LEA R27, P3, R11, R2, 0x1 ;  /* 0x000000020b1b7211 */ /* 0x002fe400078608ff */
[----:B--2---:R-:W-:Y:S02]  /*11bd0*/  LEA.HI.X.SX32 R28, R4, R0, 0x1, P2 ;  /* 0x00000000041c7211 */ /* 0x004fe400010f0eff */
[----:B------:R-:W-:Y:S01]  /*11be0*/  LEA R4, P2, R12, R2, 0x1 ;  /* 0x000000020c047211 */ /* 0x000fe200078408ff */
[----:B------:R-:W-:Y:S01]  /*11bf0*/  STL [R1+0xad0], R27 ;  /* 0x000ad01b01007387 */ /* 0x000fe20000100800 */
[----:B------:R-:W-:-:S03]  /*11c00*/  LEA.HI.X.SX32 R6, R6, R0, 0x1, P1 ;  /* 0x0000000006067211 */ /* 0x000fc600008f0eff */
[----:B------:R-:W-:Y:S04]  /*11c10*/  STL [R1+0xa9c], R28 ;  /* 0x000a9c1c01007387 */ /* 0x000fe80000100800 */
[----:B------:R1:W-:Y:S01]  /*11c20*/  STL [R1+0xad8], R4 ;  /* 0x000ad80401007387 */ /* 0x0003e20000100800 */
[----:B------:R-:W-:-:S03]  /*11c30*/  LEA.HI.X.SX32 R7, R7, R0, 0x1, P6 ;  /* 0x0000000007077211 */ /* 0x000fc600030f0eff */
[----:B------:R-:W-:Y:S01]  /*11c40*/  STL [R1+0xaa4], R6 ;  /* 0x000aa40601007387 */ /* 0x000fe20000100800 */
[----:B-1----:R-:W-:Y:S02]  /*11c50*/  LEA R4, P1, R13, R2, 0x1 ;  /* 0x000000020d047211 */ /* 0x002fe400078208ff */
[----:B------:R-:W-:-:S03]  /*11c60*/  LEA.HI.X.SX32 R8, R8, R0, 0x1, P5 ;  /* 0x0000000008087211 */ /* 0x000fc600028f0eff */
[----:B------:R1:W-:Y:S04]  /*11c70*/  STL [R1+0xae0], R4 ;  /* 0x000ae00401007387 */ /* 0x0003e80000100800 */
[----:B------:R2:W-:Y:S01]  /*11c80*/  STL [R1+0xaac], R7 ;  /* 0x000aac0701007387 */ /* 0x0005e20000100800 */
[-C--:B-1----:R-:W-:Y:S02]  /*11c90*/  LEA R4, P6, R14, R2.reuse, 0x1 ;  /* 0x000000020e047211 */ /* 0x082fe400078c08ff */
[----:B--2---:R-:W-:-:S03]  /*11ca0*/  LEA R7, P5, R15, R2, 0x1 ;  /* 0x000000020f077211 */ /* 0x004fc600078a08ff */
[----:B------:R-:W-:Y:S01]  /*11cb0*/  STL [R1+0xae8], R4 ;  /* 0x000ae80401007387 */ /* 0x000fe20000100800 */
[----:B------:R-:W-:-:S03]  /*11cc0*/  LEA.HI.X.SX32 R9, R9, R0, 0x1, P0 ;  /* 0x0000000009097211 */ /* 0x000fc600000f0eff */
[----:B------:R1:W-:Y:S04]  /*11cd0*/  STL [R1+0xab4], R8 ;  /* 0x000ab40801007387 */ /* 0x0003e80000100800 */
[----:B------:R2:W-:Y:S01]  /*11ce0*/  STL [R1+0xaf0], R7 ;  /* 0x000af00701007387 */ /* 0x0005e20000100800 */
[----:B-1----:R-:W-:-:S03]  /*11cf0*/  LEA R8, P0, R16, R2, 0x1 ;  /* 0x0000000210087211 */ /* 0x002fc600078008ff */
[----:B------:R1:W-:Y:S01]  /*11d00*/  STL [R1+0xabc], R9 ;  /* 0x000abc0901007387 */ /* 0x0003e20000100800 */
[----:B--2---:R-:W-:-:S03]  /*11d10*/  LEA.HI.X.SX32 R7, R10, R0, 0x1, P4 ;  /* 0x000000000a077211 */ /* 0x004fc600020f0eff */
[----:B------:R2:W-:Y:S01]  /*11d20*/  STL [R1+0xaf8], R8 ;  /* 0x000af80801007387 */ /* 0x0005e20000100800 */
[----:B0-----:R-:W-:-:S03]  /*11d30*/  SHF.R.U32.HI R29, RZ, 0x5, R29 ;  /* 0x00000005ff1d7819 */ /* 0x001fc6000001161d */
[----:B------:R0:W-:Y:S01]  /*11d40*/  STL [R1+0xac4], R7 ;  /* 0x000ac40701007387 */ /* 0x0001e20000100800 */
[----:B-1----:R-:W-:Y:S02]  /*11d50*/  LEA R9, P4, R17, R2, 0x1 ;  /* 0x0000000211097211 */ /* 0x002fe400078808ff */
[----:B--2---:R-:W-:-:S03]  /*11d60*/  LEA.HI.X.SX32 R8, R11, R0, 0x1, P3 ;  /* 0x000000000b087211 */ /* 0x004fc600018f0eff */
[----:B------:R-:W-:Y:S01]  /*11d70*/  STL [R1+0xb00], R9 ;  /* 0x000b000901007387 */ /* 0x000fe20000100800 */
[----:B------:R-:W-:Y:S02]  /*11d80*/  SGXT.U32 R29, R29, 0x1 ;  /* 0x000000011d1d781a */ /* 0x000fe40000000000 */
[----:B0-----:R-:W-:Y:S01]  /*11d90*/  LEA R7, P3, R19, R2, 0x1 ;  /* 0x0000000213077211 */ /* 0x001fe200078608ff */
[----:B------:R0:W-:Y:S02]  /*11da0*/  STL [R1+0xacc], R8 ;  /* 0x000acc0801007387 */ /* 0x0001e40000100800 */
[----:B------:R-:W-:Y:S02]  /*11db0*/  IMAD R29, R29, c[0x0][0x188], RZ ;  /* 0x000062001d1d7a24 */ /* 0x000fe400078e02ff */
[----:B------:R1:W-:Y:S01]  /*11dc0*/  STL [R1+0xb08], R7 ;  /* 0x000b080701007387 */ /* 0x0003e20000100800 */
[----:B0-----:R-:W-:Y:S02]  /*11dd0*/  LEA.HI.X.SX32 R8, R12, R0, 0x1, P2 ;  /* 0x000000000c087211 */ /* 0x001fe400010f0eff */
[----:B------:R-:W-:-:S02]  /*11de0*/  LEA R9, P2, R18, R2, 0x1 ;  /* 0x0000000212097211 */ /* 0x000fc400078408ff */
[----:B-1----:R-:W-:Y:S01]  /*11df0*/  LEA.HI.X.SX32 R7, R13, R0, 0x1, P1 ;  /* 0x000000000d077211 */ /* 0x002fe200008f0eff */
[----:B------:R-:W-:Y:S01]  /*11e00*/  STL [R1+0xad4], R8 ;  /* 0x000ad40801007387 */ /* 0x000fe20000100800 */
[----:B------:R-:W-:-:S03]  /*11e10*/  LEA R10, P1, R20, R2, 0x1 ;  /* 0x00000002140a7211 */ /* 0x000fc600078208ff */
[----:B------:R0:W-:Y:S04]  /*11e20*/  STL [R1+0xb10], R9 ;  /* 0x000b100901007387 */ /* 0x0001e80000100800 */
[----:B------:R1:W-:Y:S01]  /*11e30*/  STL [R1+0xadc], R7 ;  /* 0x000adc0701007387 */ /* 0x0003e20000100800 */
[----:B0-----:R-:W-:-:S03]  /*11e40*/  LEA.HI.X.SX32 R9, R14, R0, 0x1, P6 ;  /* 0x000000000e097211 */ /* 0x001fc600030f0eff */
[----:B------:R0:W-:Y:S01]  /*11e50*/  STL [R1+0xb18], R10 ;  /* 0x000b180a01007387 */ /* 0x0001e20000100800 */
[----:B-1----:R-:W-:-:S03]  /*11e60*/  LEA R7, P6, R29, R2, 0x1 ;  /* 0x000000021d077211 */ /* 0x002fc600078c08ff */
[----:B------:R1:W-:Y:S04]  /*11e70*/  STL [R1+0xae4], R9 ;  /* 0x000ae40901007387 */ /* 0x0003e80000100800 */
[----:B------:R2:W-:Y:S01]  /*11e80*/  STL [R1+0xc54], R7 ;  /* 0x000c540701007387 */ /* 0x0005e20000100800 */
[-C--:B0-----:R-:W-:Y:S02]  /*11e90*/  LEA.HI.X.SX32 R10, R15, R0.reuse, 0x1, P5 ;  /* 0x000000000f0a7211 */ /* 0x081fe400028f0eff */
[-C--:B-1----:R-:W-:Y:S02]  /*11ea0*/  LEA.HI.X.SX32 R9, R17, R0.reuse, 0x1, P4 ;  /* 0x0000000011097211 */ /* 0x082fe400020f0eff */
[-C--:B--2---:R-:W-:Y:S01]  /*11eb0*/  LEA.HI.X.SX32 R7, R16, R0.reuse, 0x1, P0 ;  /* 0x0000000010077211 */ /* 0x084fe200000f0eff */
[----:B------:R-:W-:Y:S01]  /*11ec0*/  STL [R1+0xaec], R10 ;  /* 0x000aec0a01007387 */ /* 0x000fe20000100800 */
[----:B------:R-:W-:-:S03]  /*11ed0*/  LEA.HI.X.SX32 R12, R18, R0, 0x1, P2 ;  /* 0x00000000120c7211 */ /* 0x000fc600010f0eff */
[----:B------:R0:W-:Y:S04]  /*11ee0*/  STL [R1+0xaf4], R7 ;  /* 0x000af40701007387 */ /* 0x0001e80000100800 */
[----:B------:R1:W-:Y:S01]  /*11ef0*/  STL [R1+0xafc], R9 ;  /* 0x000afc0901007387 */ /* 0x0003e20000100800 */
[----:B0-----:R-:W-:Y:S02]  /*11f00*/  LEA.HI.X.SX32 R7, R19, R0, 0x1, P3 ;  /* 0x0000000013077211 */ /* 0x001fe400018f0eff */
[----:B-1----:R-:W-:-:S03]  /*11f10*/  LEA R9, P0, R21, R2, 0x1 ;  /* 0x0000000215097211 */ /* 0x002fc600078008ff */
[----:B------:R-:W-:Y:S01]  /*11f20*/  STL [R1+0xb04], R7 ;  /* 0x000b040701007387 */ /* 0x000fe20000100800 */
[----:B------:R-:W-:-:S03]  /*11f30*/  LEA.HI.X.SX32 R13, R29, R0, 0x1, P6 ;  /* 0x000000001d0d7211 */ /* 0x000fc600030f0eff */
[----:B------:R0:W-:Y:S01]  /*11f40*/  STL [R1+0xb0c], R12 ;  /* 0x000b0c0c01007387 */ /* 0x0001e20000100800 */
[----:B------:R-:W-:-:S03]  /*11f50*/  IMAD.MOV R5, RZ, RZ, -c[0x0][0x188] ;  /* 0x80006200ff057624 */ /* 0x000fc600078e02ff */
[----:B------:R1:W-:Y:S01]  /*11f60*/  STL [R1+0xb20], R9 ;  /* 0x000b200901007387 */ /* 0x0003e20000100800 */
[-C--:B0-----:R-:W-:Y:S02]  /*11f70*/  LEA.HI.X.SX32 R12, R20, R0.reuse, 0x1, P1 ;  /* 0x00000000140c7211 */ /* 0x081fe400008f0eff */
[----:B-1----:R-:W-:-:S03]  /*11f80*/  LEA.HI.X.SX32 R9, R21, R0, 0x1, P0 ;  /* 0x0000000015097211 */ /* 0x002fc600000f0eff */
[----:B------:R-:W-:Y:S01]  /*11f90*/  STL [R1+0xb14], R12 ;  /* 0x000b140c01007387 */ /* 0x000fe20000100800 */
[----:B------:R-:W-:-:S03]  /*11fa0*/  IMAD R24, R5, 0x2, R23 ;  /* 0x0000000205187824 */ /* 0x000fc600078e0217 */
[----:B------:R0:W-:Y:S01]  /*11fb0*/  STL [R1+0xc50], R13 ;  /* 0x000c500d01007387 */ /* 0x0001e20000100800 */
[----:B------:R-:W-:-:S03]  /*11fc0*/  IMAD R25, R5, 0x2, R24 ;  /* 0x0000000205197824 */ /* 0x000fc600078e0218 */
[----:B------:R1:W-:Y:S01]  /*11fd0*/  STL [R1+0xb1c], R9 ;  /* 0x000b1c0901007387 */ /* 0x0003e20000100800 */
[-C--:B------:R-:W-:Y:S02]  /*11fe0*/  LEA R15, P2, R24, R2.reuse, 0x1 ;  /* 0x00000002180f7211 */ /* 0x080fe400078408ff */
[-C--:B0-----:R-:W-:Y:S02]  /*11ff0*/  LEA R13, P0, R22, R2.reuse, 0x1 ;  /* 0x00000002160d7211 */ /* 0x081fe400078008ff */
[----:B-1----:R-:W-:-:S03]  /*12000*/  LEA R9, P1, R23, R2, 0x1 ;  /* 0x0000000217097211 */ /* 0x002fc600078208ff */
[----:B------:R-:W-:Y:S01]  /*12010*/  STL [R1+0xb28], R13 ;  /* 0x000b280d01007387 */ /* 0x000fe20000100800 */
[----:B------:R-:W-:-:S03]  /*12020*/  IMAD R26, R5, 0x2, R25 ;  /* 0x00000002051a7824 */ /* 0x000fc600078e0219 */
[----:B------:R0:W-:Y:S01]  /*12030*/  STL [R1+0xb30], R9 ;  /* 0x000b300901007387 */ /* 0x0001e20000100800 */
[-C--:B------:R-:W-:Y:S01]  /*12040*/  LEA.HI.X.SX32 R16, R23, R0.reuse, 0x1, P1 ;  /* 0x0000000017107211 */ /* 0x080fe200008f0eff */
[----:B------:R-:W-:Y:S02]  /*12050*/  IMAD R3, R5, 0x2, R26 ;  /* 0x0000000205037824 */ /* 0x000fe400078e021a */
[----:B------:R1:W-:Y:S01]  /*12060*/  STL [R1+0xb38], R15 ;  /* 0x000b380f01007387 */ /* 0x0003e20000100800 */
[-C--:B0-----:R-:W-:Y:S02]  /*12070*/  LEA.HI.X.SX32 R9, R22, R0.reuse, 0x1, P0 ;  /* 0x0000000016097211 */ /* 0x081fe400000f0eff */
[----:B-1----:R-:W-:-:S03]  /*12080*/  LEA.HI.X.SX32 R15, R24, R0, 0x1, P2 ;  /* 0x00000000180f7211 */ /* 0x002fc600010f0eff */
[----:B------:R-:W-:Y:S01]  /*12090*/  STL [R1+0xb24], R9 ;  /* 0x000b240901007387 */ /* 0x000fe20000100800 */
[----:B------:R-:W-:-:S03]  /*120a0*/  LEA R17, P1, R26, R2, 0x1 ;  /* 0x000000021a117211 */ /* 0x000fc600078208ff */
[----:B------:R0:W-:Y:S01]  /*120b0*/  STL [R1+0xb2c], R16 ;  /* 0x000b2c1001007387 */ /* 0x0001e20000100800 */
[----:B------:R-:W-:-:S03]  /*120c0*/  IMAD R27, R5, 0x2, R3 ;  /* 0x00000002051b7824 */ /* 0x000fc600078e0203 */
[----:B------:R1:W-:Y:S01]  /*120d0*/  STL [R1+0xb34], R15 ;  /* 0x000b340f01007387 */ /* 0x0003e20000100800 */
[-C--:B0-----:R-:W-:Y:S02]  /*120e0*/  LEA R16, P0, R25, R2.reuse, 0x1 ;  /* 0x0000000219107211 */ /* 0x081fe400078008ff */
[----:B-1----:R-:W-:-:S03]  /*120f0*/  LEA R15, P2, R3, R2, 0x1 ;  /* 0x00000002030f7211 */ /* 0x002fc600078408ff */
[----:B------:R-:W-:Y:S01]  /*12100*/  STL [R1+0xb40], R16 ;  /* 0x000b401001007387 */ /* 0x000fe20000100800 */
[----:B------:R-:W-:Y:S01]  /*12110*/  IMAD R6, R5, 0x2, R27 ;  /* 0x0000000205067824 */ /* 0x000fe200078e021b */
[----:B------:R-:W-:Y:S02]  /*12120*/  LEA.HI.X.SX32 R18, R25, R0, 0x1, P0 ;  /* 0x0000000019127211 */ /* 0x000fe400000f0eff */
[----:B------:R0:W-:Y:S04]  /*12130*/  STL [R1+0xb48], R17 ;  /* 0x000b481101007387 */ /* 0x0001e80000100800 */
[----:B------:R1:W-:Y:S01]  /*12140*/  STL [R1+0xb50], R15 ;  /* 0x000b500f01007387 */ /* 0x0003e20000100800 */
[----:B------:R-:W-:-:S03]  /*12150*/  IMAD R4, R5, 0x2, R6 ;  /* 0x0000000205047824 */ /* 0x000fc600078e0206 */
[----:B------:R2:W-:Y:S01]  /*12160*/  STL [R1+0xb3c], R18 ;  /* 0x000b3c1201007387 */ /* 0x0005e20000100800 */
[-C--:B0-----:R-:W-:Y:S02]  /*12170*/  LEA.HI.X.SX32 R17, R3, R0.reuse, 0x1, P2 ;  /* 0x0000000003117211 */ /* 0x081fe400010f0eff */
[----:B-1----:R-:W-:-:S05]  /*12180*/  LEA.HI.X.SX32 R15, R26, R0, 0x1, P1 ;  /* 0x000000001a0f7211 */ /* 0x002fca00008f0eff */
[----:B------:R0:W-:Y:S01]  /*12190*/  STL [R1+0xb44], R15 ;  /* 0x000b440f01007387 */ /* 0x0001e20000100800 */
[----:B--2---:R-:W-:-:S03]  /*121a0*/  LEA R18, P1, R6, R2, 0x1 ;  /* 0x0000000206127211 */ /* 0x004fc600078208ff */
[----:B------:R1:W-:Y:S01]  /*121b0*/  STL [R1+0xb4c], R17 ;  /* 0x000b4c1101007387 */ /* 0x0003e20000100800 */
[----:B------:R-:W-:Y:S01]  /*121c0*/  IMAD R28, R5, 0x2, R4 ;  /* 0x00000002051c7824 */ /* 0x000fe200078e0204 */
[-C--:B0-----:R-:W-:Y:S02]  /*121d0*/  LEA R15, P0, R27, R2.reuse, 0x1 ;  /* 0x000000021b0f7211 */ /* 0x081fe400078008ff */
[----:B-1----:R-:W-:-:S03]  /*121e0*/  LEA R17, P2, R4, R2, 0x1 ;  /* 0x0000000204117211 */ /* 0x002fc600078408ff */
[----:B------:R-:W-:Y:S01]  /*121f0*/  STL [R1+0xb58], R15 ;  /* 0x000b580f01007387 */ /* 0x000fe20000100800 */
[----:B------:R-:W-:-:S03]  /*12200*/  IMAD R11, R5, 0x2, R28 ;  /* 0x00000002050b7824 */ /* 0x000fc600078e021c */
[----:B------:R0:W-:Y:S01]  /*12210*/  STL [R1+0xb60], R18 ;  /* 0x000b601201007387 */ /* 0x0001e20000100800 */
[----:B------:R-:W-:-:S03]  /*12220*/  LEA.HI.X.SX32 R4, R4, R0, 0x1, P2 ;  /* 0x0000000004047211 */ /* 0x000fc600010f0eff */
        /* <DEDUP_REMOVED lines=8> */
[-C--:B0-----:R-:W-:Y:S02]  /*122b0*/  LEA R17, P0, R28, R2.reuse, 0x1 ;  /* 0x000000021c117211 */ /* 0x081fe400078008ff */
[----:B-1----:R-:W-:-:S03]  /*122c0*/  LEA R4, P1, R11, R2, 0x1 ;  /* 0x000000020b047211 */ /* 0x002fc600078208ff */
[----:B------:R-:W-:Y:S01]  /*122d0*/  STL [R1+0xb70], R17 ;  /* 0x000b701101007387 */ /* 0x000fe20000100800 */
[C---:B------:R-:W-:Y:S01]  /*122e0*/  LEA R18, P2, R8.reuse, R2, 0x1 ;  /* 0x0000000208127211 */ /* 0x040fe200078408ff */
[----:B------:R-:W-:Y:S02]  /*122f0*/  IMAD R10, R5, 0x2, R14 ;  /* 0x00000002050a7824 */ /* 0x000fe400078e020e */
[----:B------:R0:W-:Y:S01]  /*12300*/  STL [R1+0xb78], R4 ;  /* 0x000b780401007387 */ /* 0x0001e20000100800 */
[-C--:B------:R-:W-:Y:S01]  /*12310*/  LEA.HI.X.SX32 R11, R11, R0.reuse, 0x1, P1 ;  /* 0x000000000b0b7211 */ /* 0x080fe200008f0eff */
[----:B------:R-:W-:Y:S01]  /*12320*/  IMAD R7, R5, 0x2, R10 ;  /* 0x0000000205077824 */ /* 0x000fe200078e020a */
[-C--:B------:R-:W-:Y:S01]  /*12330*/  LEA.HI.X.SX32 R8, R8, R0.reuse, 0x1, P2 ;  /* 0x0000000008087211 */ /* 0x080fe200010f0eff */
[----:B------:R1:W-:Y:S01]  /*12340*/  STL [R1+0xb80], R18 ;  /* 0x000b801201007387 */ /* 0x0003e20000100800 */
[----:B0-----:R-:W-:-:S05]  /*12350*/  LEA.HI.X.SX32 R4, R28, R0, 0x1, P0 ;  /* 0x000000001c047211 */ /* 0x001fca00000f0eff */
[----:B------:R-:W-:Y:S01]  /*12360*/  STL [R1+0xb6c], R4 ;  /* 0x000b6c0401007387 */ /* 0x000fe20000100800 */
[----:B-1----:R-:W-:-:S03]  /*12370*/  LEA R18, P1, R10, R2, 0x1 ;  /* 0x000000020a127211 */ /* 0x002fc600078208ff */
[----:B------:R0:W-:Y:S01]  /*12380*/  STL [R1+0xb74], R11 ;  /* 0x000b740b01007387 */ /* 0x0001e20000100800 */
[----:B------:R-:W-:-:S03]  /*12390*/  IMAD R12, R5, 0x2, R7 ;  /* 0x00000002050c7824 */ /* 0x000fc600078e0207 */
[----:B------:R1:W-:Y:S01]  /*123a0*/  STL [R1+0xb7c], R8 ;  /* 0x000b7c0801007387 */ /* 0x0003e20000100800 */
[-C--:B0-----:R-:W-:Y:S02]  /*123b0*/  LEA R11, P0, R14, R2.reuse, 0x1 ;  /* 0x000000020e0b7211 */ /* 0x081fe400078008ff */
[----:B-1----:R-:W-:-:S03]  /*123c0*/  LEA R8, P2, R7, R2, 0x1 ;  /* 0x0000000207087211 */ /* 0x002fc600078408ff */
[----:B------:R-:W-:Y:S01]  /*123d0*/  STL [R1+0xb88], R11 ;  /* 0x000b880b01007387 */ /* 0x000fe20000100800 */
[C---:B------:R-:W-:Y:S01]  /*123e0*/  IMAD R13, R5.reuse, 0x2, R12 ;  /* 0x00000002050d7824 */ /* 0x040fe200078e020c */
[----:B------:R-:W-:Y:S02]  /*123f0*/  LEA.HI.X.SX32 R14, R14, R0, 0x1, P0 ;  /* 0x000000000e0e7211 */ /* 0x000fe400000f0eff */
[----:B------:R-:W-:Y:S04]  /*12400*/  STL [R1+0xb90], R18 ;  /* 0x000b901201007387 */ /* 0x000fe80000100800 */
[----:B------:R0:W-:Y:S01]  /*12410*/  STL [R1+0xb98], R8 ;  /* 0x000b980801007387 */ /* 0x0001e20000100800 */
[----:B------:R-:W-:-:S03]  /*12420*/  IMAD R9, R5, 0x2, R13 ;  /* 0x0000000205097824 */ /* 0x000fc600078e020d */
[----:B------:R1:W-:Y:S01]  /*12430*/  STL [R1+0xb84], R14 ;  /* 0x000b840e01007387 */ /* 0x0003e20000100800 */
[-C--:B0-----:R-:W-:Y:S02]  /*12440*/  LEA.HI.X.SX32 R8, R10, R0.reuse, 0x1, P1 ;  /* 0x000000000a087211 */ /* 0x081fe400008f0eff */
[----:B------:R-:W-:-:S03]  /*12450*/  LEA.HI.X.SX32 R10, R7, R0, 0x1, P2 ;  /* 0x00000000070a7211 */ /* 0x000fc600010f0eff */
[----:B------:R0:W-:Y:S01]  /*12460*/  STL [R1+0xb8c], R8 ;  /* 0x000b8c0801007387 */ /* 0x0001e20000100800 */
[-C--:B-1----:R-:W-:Y:S01]  /*12470*/  LEA R14, P1, R13, R2.reuse, 0x1 ;  /* 0x000000020d0e7211 */ /* 0x082fe200078208ff */
[----:B------:R-:W-:Y:S02]  /*12480*/  IMAD R16, R5, 0x2, R9 ;  /* 0x0000000205107824 */ /* 0x000fe400078e0209 */
[----:B------:R1:W-:Y:S01]  /*12490*/  STL [R1+0xb94], R10 ;  /* 0x000b940a01007387 */ /* 0x0003e20000100800 */
[-C--:B0-----:R-:W-:Y:S02]  /*124a0*/  LEA R8, P0, R12, R2.reuse, 0x1 ;  /* 0x000000020c087211 */ /* 0x081fe400078008ff */
[----:B-1----:R-:W-:-:S03]  /*124b0*/  LEA R10, P2, R9, R2, 0x1 ;  /* 0x00000002090a7211 */ /* 0x002fc600078408ff */
[----:B------:R-:W-:Y:S01]  /*124c0*/  STL [R1+0xba0], R8 ;  /* 0x000ba00801007387 */ /* 0x000fe20000100800 */
[----:B------:R-:W-:-:S03]  /*124d0*/  IMAD R3, R5, 0x2, R16 ;  /* 0x0000000205037824 */ /* 0x000fc600078e0210 */
[----:B------:R0:W-:Y:S04]  /*124e0*/  STL [R1+0xba8], R14 ;  /* 0x000ba80e01007387 */ /* 0x0001e80000100800 */
[----:B------:R1:W-:Y:S01]  /*124f0*/  STL [R1+0xbb0], R10 ;  /* 0x000bb00a01007387 */ /* 0x0003e20000100800 */
[----:B------:R-:W-:Y:S01]  /*12500*/  IMAD R15, R5, 0x2, R3 ;  /* 0x00000002050f7824 */ /* 0x000fe200078e0203 */
[-C--:B0-----:R-:W-:Y:S02]  /*12510*/  LEA.HI.X.SX32 R14, R12, R0.reuse, 0x1, P0 ;  /* 0x000000000c0e7211 */ /* 0x081fe400000f0eff */
[-C--:B------:R-:W-:Y:S02]  /*12520*/  LEA.HI.X.SX32 R12, R9, R0.reuse, 0x1, P2 ;  /* 0x00000000090c7211 */ /* 0x080fe400010f0eff */
[----:B-1----:R-:W-:Y:S01]  /*12530*/  LEA.HI.X.SX32 R10, R13, R0, 0x1, P1 ;  /* 0x000000000d0a7211 */ /* 0x002fe200008f0eff */
[----:B------:R-:W-:Y:S01]  /*12540*/  STL [R1+0xb9c], R14 ;  /* 0x000b9c0e01007387 */ /* 0x000fe20000100800 */
[----:B------:R-:W-:-:S03]  /*12550*/  LEA R13, P1, R3, R2, 0x1 ;  /* 0x00000002030d7211 */ /* 0x000fc600078208ff */
[----:B------:R0:W-:Y:S04]  /*12560*/  STL [R1+0xba4], R10 ;  /* 0x000ba40a01007387 */ /* 0x0001e80000100800 */
[----:B------:R1:W-:Y:S01]  /*12570*/  STL [R1+0xbac], R12 ;  /* 0x000bac0c01007387 */ /* 0x0003e20000100800 */
[----:B------:R-:W-:Y:S01]  /*12580*/  IMAD R6, R5, 0x2, R15 ;  /* 0x0000000205067824 */ /* 0x000fe200078e020f */
[-C--:B0-----:R-:W-:Y:S02]  /*12590*/  LEA R10, P0, R16, R2.reuse, 0x1 ;  /* 0x00000002100a7211 */ /* 0x081fe400078008ff */
[----:B-1----:R-:W-:-:S03]  /*125a0*/  LEA R12, P2, R15, R2, 0x1 ;  /* 0x000000020f0c7211 */ /* 0x002fc600078408ff */
[----:B------:R-:W-:Y:S01]  /*125b0*/  STL [R1+0xbb8], R10 ;  /* 0x000bb80a01007387 */ /* 0x000fe20000100800 */
[----:B------:R-:W-:-:S03]  /*125c0*/  LEA.HI.X.SX32 R14, R16, R0, 0x1, P0 ;  /* 0x00000000100e7211 */ /* 0x000fc600000f0eff */
[----:B------:R0:W-:Y:S01]  /*125d0*/  STL [R1+0xbc0], R13 ;  /* 0x000bc00d01007387 */ /* 0x0001e20000100800 */
[----:B------:R-:W-:-:S03]  /*125e0*/  IMAD R17, R5, 0x2, R6 ;  /* 0x0000000205117824 */ /* 0x000fc600078e0206 */
[----:B------:R1:W-:Y:S01]  /*125f0*/  STL [R1+0xbc8], R12 ;  /* 0x000bc80c01007387 */ /* 0x0003e20000100800 */
[----:B------:R-:W-:-:S03]  /*12600*/  IMAD R4, R5, 0x2, R17 ;  /* 0x0000000205047824 */ /* 0x000fc600078e0211 */
[----:B------:R2:W-:Y:S01]  /*12610*/  STL [R1+0xbb4], R14 ;  /* 0x000bb40e01007387 */ /* 0x0005e20000100800 */
[-C--:B0-----:R-:W-:Y:S02]  /*12620*/  LEA.HI.X.SX32 R13, R15, R0.reuse, 0x1, P2 ;  /* 0x000000000f0d7211 */ /* 0x081fe400010f0eff */
[----:B-1----:R-:W-:Y:S01]  /*12630*/  LEA.HI.X.SX32 R12, R3, R0, 0x1, P1 ;  /* 0x00000000030c7211 */ /* 0x002fe200008f0eff */
[----:B------:R-:W-:-:S04]  /*12640*/  IMAD R11, R5, 0x2, R4 ;  /* 0x00000002050b7824 */ /* 0x000fc800078e0204 */
[----:B------:R0:W-:Y:S01]  /*12650*/  STL [R1+0xbbc], R12 ;  /* 0x000bbc0c01007387 */ /* 0x0001e20000100800 */
[----:B--2---:R-:W-:-:S03]  /*12660*/  LEA R14, P1, R17, R2, 0x1 ;  /* 0x00000002110e7211 */ /* 0x004fc600078208ff */
[----:B------:R1:W-:Y:S01]  /*12670*/  STL [R1+0xbc4], R13 ;  /* 0x000bc40d01007387 */ /* 0x0003e20000100800 */
[-C--:B0-----:R-:W-:Y:S01]  /*12680*/  LEA R12, P0, R6, R2.reuse, 0x1 ;  /* 0x00000002060c7211 */ /* 0x081fe200078008ff */
[----:B------:R-:W-:Y:S01]  /*12690*/  IMAD R7, R5, 0x2, R11 ;  /* 0x0000000205077824 */ /* 0x000fe200078e020b */
[----:B-1----:R-:W-:-:S03]  /*126a0*/  LEA R13, P2, R4, R2, 0x1 ;  /* 0x00000002040d7211 */ /* 0x002fc600078408ff */
[----:B------:R-:W-:Y:S04]  /*126b0*/  STL [R1+0xbd0], R12 ;  /* 0x000bd00c01007387 */ /* 0x000fe80000100800 */
[----:B------:R0:W-:Y:S01]  /*126c0*/  STL [R1+0xbd8], R14 ;  /* 0x000bd80e01007387 */ /* 0x0001e20000100800 */
[----:B------:R-:W-:-:S03]  /*126d0*/  IMAD R8, R5, 0x2, R7 ;  /* 0x0000000205087824 */ /* 0x000fc600078e0207 */
[----:B------:R1:W-:Y:S01]  /*126e0*/  STL [R1+0xbe0], R13 ;  /* 0x000be00d01007387 */ /* 0x0003e20000100800 */
[-C--:B0-----:R-:W-:Y:S02]  /*126f0*/  LEA.HI.X.SX32 R14, R6, R0.reuse, 0x1, P0 ;  /* 0x00000000060e7211 */ /* 0x081fe400000f0eff */
[-C--:B------:R-:W-:Y:S02]  /*12700*/  LEA.HI.X.SX32 R6, R17, R0.reuse, 0x1, P1 ;  /* 0x0000000011067211 */ /* 0x080fe400008f0eff */
[----:B-1----:R-:W-:Y:S01]  /*12710*/  LEA.HI.X.SX32 R13, R4, R0, 0x1, P2 ;  /* 0x00000000040d7211 */ /* 0x002fe200010f0eff */
[----:B------:R0:W-:Y:S04]  /*12720*/  STL [R1+0xbcc], R14 ;  /* 0x000bcc0e01007387 */ /* 0x0001e80000100800 */
[----:B------:R1:W-:Y:S01]  /*12730*/  STL [R1+0xbd4], R6 ;  /* 0x000bd40601007387 */ /* 0x0003e20000100800 */
[----:B------:R-:W-:-:S03]  /*12740*/  IMAD R9, R5, 0x2, R8 ;  /* 0x0000000205097824 */ /* 0x000fc600078e0208 */
[----:B------:R2:W-:Y:S01]  /*12750*/  STL [R1+0xbdc], R13 ;  /* 0x000bdc0d01007387 */ /* 0x0005e20000100800 */
[-C--:B0-----:R-:W-:Y:S02]  /*12760*/  LEA R14, P1, R7, R2.reuse, 0x1 ;  /* 0x00000002070e7211 */ /* 0x081fe400078208ff */
[-C--:B-1----:R-:W-:Y:S02]  /*12770*/  LEA R6, P0, R11, R2.reuse, 0x1 ;  /* 0x000000020b067211 */ /* 0x082fe400078008ff */
[----:B--2---:R-:W-:-:S03]  /*12780*/  LEA R13, P2, R8, R2, 0x1 ;  /* 0x00000002080d7211 */ /* 0x004fc600078408ff */
        /* <DEDUP_REMOVED lines=10> */
[----:B------:R-:W-:Y:S01]  /*12830*/  STL [R1+0xbec], R13 ;  /* 0x000bec0d01007387 */ /* 0x000fe20000100800 */
[----:B------:R-:W-:-:S03]  /*12840*/  IMAD R12, R5, 0x2, R3 ;  /* 0x00000002050c7824 */ /* 0x000fc600078e0203 */
[----:B------:R0:W-:Y:S01]  /*12850*/  STL [R1+0xbf4], R11 ;  /* 0x000bf40b01007387 */ /* 0x0001e20000100800 */
[----:B------:R-:W-:-:S03]  /*12860*/  IMAD R4, R5, 0x2, R12 ;  /* 0x0000000205047824 */ /* 0x000fc600078e020c */
[----:B------:R-:W-:Y:S01]  /*12870*/  STL [R1+0xc00], R8 ;  /* 0x000c000801007387 */ /* 0x000fe20000100800 */
[-C--:B0-----:R-:W-:Y:S02]  /*12880*/  LEA R11, P1, R10, R2.reuse, 0x1 ;  /* 0x000000020a0b7211 */ /* 0x081fe400078208ff */
[----:B------:R-:W-:-:S03]  /*12890*/  LEA R13, P2, R3, R2, 0x1 ;  /* 0x00000002030d7211 */ /* 0x000fc600078408ff */
[----:B------:R0:W-:Y:S01]  /*128a0*/  STL [R1+0xc08], R11 ;  /* 0x000c080b01007387 */ /* 0x0001e20000100800 */
[----:B------:R-:W-:-:S03]  /*128b0*/  IMAD R6, R5, 0x2, R4 ;  /* 0x0000000205067824 */ /* 0x000fc600078e0204 */
[----:B------:R-:W-:Y:S01]  /*128c0*/  STL [R1+0xc10], R13 ;  /* 0x000c100d01007387 */ /* 0x000fe20000100800 */
[-C--:B0-----:R-:W-:Y:S02]  /*128d0*/  LEA.HI.X.SX32 R11, R9, R0.reuse, 0x1, P0 ;  /* 0x00000000090b7211 */ /* 0x081fe400000f0eff */
[-C--:B------:R-:W-:Y:S02]  /*128e0*/  LEA.HI.X.SX32 R9, R10, R0.reuse, 0x1, P1 ;  /* 0x000000000a097211 */ /* 0x080fe400008f0eff */
[----:B------:R-:W-:Y:S01]  /*128f0*/  LEA.HI.X.SX32 R10, R3, R0, 0x1, P2 ;  /* 0x00000000030a7211 */ /* 0x000fe200010f0eff */
[----:B------:R0:W-:Y:S01]  /*12900*/  STL [R1+0xbfc], R11 ;  /* 0x000bfc0b01007387 */ /* 0x0001e20000100800 */
[----:B------:R-:W-:-:S03]  /*12910*/  IMAD R7, R5, 0x2, R6 ;  /* 0x0000000205077824 */ /* 0x000fc600078e0206 */
[----:B------:R1:W-:Y:S01]  /*12920*/  STL [R1+0xc04], R9 ;  /* 0x000c040901007387 */ /* 0x0003e20000100800 */
[----:B------:R-:W-:-:S03]  /*12930*/  IMAD R8, R5, 0x2, R7 ;  /* 0x0000000205087824 */ /* 0x000fc600078e0207 */
[----:B------:R2:W-:Y:S01]  /*12940*/  STL [R1+0xc0c], R10 ;  /* 0x000c0c0a01007387 */ /* 0x0005e20000100800 */
[-C--:B0-----:R-:W-:Y:S02]  /*12950*/  LEA R11, P1, R4, R2.reuse, 0x1 ;  /* 0x00000002040b7211 */ /* 0x081fe400078208ff */
[-C--:B-1----:R-:W-:Y:S02]  /*12960*/  LEA R9, P0, R12, R2.reuse, 0x1 ;  /* 0x000000020c097211 */ /* 0x082fe400078008ff */
[----:B--2---:R-:W-:-:S03]  /*12970*/  LEA R10, P2, R6, R2, 0x1 ;  /* 0x00000002060a7211 */ /* 0x004fc600078408ff */
[----:B------:R-:W-:Y:S01]  /*12980*/  STL [R1+0xc18], R9 ;  /* 0x000c180901007387 */ /* 0x000fe20000100800 */
[-C--:B------:R-:W-:Y:S01]  /*12990*/  LEA.HI.X.SX32 R12, R12, R0.reuse, 0x1, P0 ;  /* 0x000000000c0c7211 */ /* 0x080fe200000f0eff */
[----:B------:R-:W-:Y:S02]  /*129a0*/  IMAD R3, R5, 0x2, R8 ;  /* 0x0000000205037824 */ /* 0x000fe400078e0208 */
[----:B------:R0:W-:Y:S04]  /*129b0*/  STL [R1+0xc20], R11 ;  /* 0x000c200b01007387 */ /* 0x0001e80000100800 */
[----:B------:R1:W-:Y:S01]  /*129c0*/  STL [R1+0xc28], R10 ;  /* 0x000c280a01007387 */ /* 0x0003e20000100800 */
[----:B0-----:R-:W-:-:S03]  /*129d0*/  LEA.HI.X.SX32 R11, R4, R0, 0x1, P1 ;  /* 0x00000000040b7211 */ /* 0x001fc600008f0eff */
[----:B------:R-:W-:Y:S01]  /*129e0*/  STL [R1+0xc14], R12 ;  /* 0x000c140c01007387 */ /* 0x000fe20000100800 */
[----:B-1----:R-:W-:Y:S01]  /*129f0*/  LEA.HI.X.SX32 R10, R6, R0, 0x1, P2 ;  /* 0x00000000060a7211 */ /* 0x002fe200010f0eff */
[----:B------:R-:W-:Y:S02]  /*12a00*/  IMAD R9, R5, 0x2, R3 ;  /* 0x0000000205097824 */ /* 0x000fe400078e0203 */
[----:B------:R0:W-:Y:S01]  /*12a10*/  STL [R1+0xc1c], R11 ;  /* 0x000c1c0b01007387 */ /* 0x0001e20000100800 */
[----:B------:R-:W-:-:S03]  /*12a20*/  LEA R6, P0, R7, R2, 0x1 ;  /* 0x0000000207067211 */ /* 0x000fc600078008ff */
[----:B------:R1:W-:Y:S01]  /*12a30*/  STL [R1+0xc24], R10 ;  /* 0x000c240a01007387 */ /* 0x0003e20000100800 */
[----:B------:R-:W-:-:S03]  /*12a40*/  IMAD R4, R5, 0x2, R9 ;  /* 0x0000000205047824 */ /* 0x000fc600078e0209 */
[----:B------:R2:W-:Y:S01]  /*12a50*/  STL [R1+0xc30], R6 ;  /* 0x000c300601007387 */ /* 0x0005e20000100800 */
[-C--:B0-----:R-:W-:Y:S02]  /*12a60*/  LEA R11, P2, R3, R2.reuse, 0x1 ;  /* 0x00000002030b7211 */ /* 0x081fe400078408ff */
[----:B-1----:R-:W-:Y:S01]  /*12a70*/  LEA R10, P1, R8, R2, 0x1 ;  /* 0x00000002080a7211 */ /* 0x002fe200078208ff */
[----:B------:R-:W0:Y:S01]  /*12a80*/  S2R R18, SR_TID.X ;  /* 0x0000000000127919 */ /* 0x000e220000002100 */
[----:B--2---:R-:W-:-:S03]  /*12a90*/  IMAD R6, R5, 0x2, R4 ;  /* 0x0000000205067824 */ /* 0x004fc600078e0204 */
[----:B------:R1:W-:Y:S01]  /*12aa0*/  STL [R1+0xc38], R10 ;  /* 0x000c380a01007387 */ /* 0x0003e20000100800 */
[-C--:B------:R-:W-:Y:S01]  /*12ab0*/  LEA.HI.X.SX32 R8, R8, R0.reuse, 0x1, P1 ;  /* 0x0000000008087211 */ /* 0x080fe200008f0eff */
[----:B------:R-:W-:Y:S02]  /*12ac0*/  IMAD R5, R5, 0x2, R6 ;  /* 0x0000000205057824 */ /* 0x000fe400078e0206 */
[----:B------:R-:W-:Y:S01]  /*12ad0*/  STL [R1+0xc40], R11 ;  /* 0x000c400b01007387 */ /* 0x000fe20000100800 */
[-C--:B-1----:R-:W-:Y:S02]  /*12ae0*/  LEA.HI.X.SX32 R10, R7, R0.reuse, 0x1, P0 ;  /* 0x00000000070a7211 */ /* 0x082fe400000f0eff */
[----:B------:R-:W-:Y:S02]  /*12af0*/  LEA.HI.X.SX32 R7, R3, R0, 0x1, P2 ;  /* 0x0000000003077211 */ /* 0x000fe400010f0eff */
[-C--:B------:R-:W-:Y:S01]  /*12b00*/  LEA R3, P0, R9, R2.reuse, 0x1 ;  /* 0x0000000209037211 */ /* 0x080fe200078008ff */
[----:B------:R-:W-:Y:S04]  /*12b10*/  STL [R1+0xc2c], R10 ;  /* 0x000c2c0a01007387 */ /* 0x000fe80000100800 */
[----:B------:R1:W-:Y:S04]  /*12b20*/  STL [R1+0xc34], R8 ;  /* 0x000c340801007387 */ /* 0x0003e80000100800 */
[----:B------:R2:W-:Y:S04]  /*12b30*/  STL [R1+0xc3c], R7 ;  /* 0x000c3c0701007387 */ /* 0x0005e80000100800 */
[----:B------:R3:W-:Y:S01]  /*12b40*/  STL [R1+0xc44], R3 ;  /* 0x000c440301007387 */ /* 0x0007e20000100800 */
[----:B-1----:R-:W-:-:S02]  /*12b50*/  LEA R8, P1, R4, R2, 0x1 ;  /* 0x0000000204087211 */ /* 0x002fc400078208ff */
[----:B--2---:R-:W-:-:S03]  /*12b60*/  LEA R7, P2, R6, R2, 0x1 ;  /* 0x0000000206077211 */ /* 0x004fc600078408ff */
[----:B------:R-:W-:Y:S01]  /*12b70*/  STL [R1+0xc48], R8 ;  /* 0x000c480801007387 */ /* 0x000fe20000100800 */
[----:B---3--:R-:W-:-:S03]  /*12b80*/  LEA R3, P3, R5, R2, 0x1 ;  /* 0x0000000205037211 */ /* 0x008fc600078608ff */
[----:B------:R-:W-:Y:S01]  /*12b90*/  STL [R1+0xc4c], R7 ;  /* 0x000c4c0701007387 */ /* 0x000fe20000100800 */
[----:B------:R-:W-:-:S03]  /*12ba0*/  LEA.HI.X.SX32 R2, R9, R0, 0x1, P0 ;  /* 0x0000000009027211 */ /* 0x000fc600000f0eff */
[----:B------:R1:W-:Y:S02]  /*12bb0*/  STL [R1+0x384], R3 ;  /* 0x0003840301007387 */ /* 0x0003e40000100800 */
[----:B-1----:R-:W-:-:S05]  /*12bc0*/  LEA.HI.X.SX32 R3, R4, R0, 0x1, P1 ;  /* 0x0000000004037211 */ /* 0x002fca00008f0eff */
[----:B------:R1:W-:Y:S04]  /*12bd0*/  STL [R1+0x37c], R3 ;  /* 0x00037c0301007387 */ /* 0x0003e80000100800 */
[----:B------:R2:W-:Y:S01]  /*12be0*/  STL [R1+0x374], R2 ;  /* 0x0003740201007387 */ /* 0x0005e20000100800 */
[C---:B0-----:R-:W-:Y:S01]  /*12bf0*/  LOP3.LUT R19, R18.reuse, 0x3f, RZ, 0xc0, !PT ;  /* 0x0000003f12137812 */ /* 0x041fe200078ec0ff */
[----:B-1----:R-:W-:Y:S01]  /*12c00*/  IMAD.SHL.U32 R3, R18, 0x20, RZ ;  /* 0x0000002012037824 */ /* 0x002fe200078e00ff */
[-C--:B--2---:R-:W-:Y:S02]  /*12c10*/  LEA.HI.X.SX32 R2, R6, R0.reuse, 0x1, P2 ;  /* 0x0000000006027211 */ /* 0x084fe400010f0eff */
[----:B------:R-:W-:-:S03]  /*12c20*/  LEA.HI.X.SX32 R0, R5, R0, 0x1, P3 ;  /* 0x0000000005007211 */ /* 0x000fc600018f0eff */
[----:B------:R-:W-:Y:S04]  /*12c30*/  STL [R1+0x380], R2 ;  /* 0x0003800201007387 */ /* 0x000fe80000100800 */
[----:B------:R-:W-:Y:S04]  /*12c40*/  STL [R1+0x378], R0 ;  /* 0x0003780001007387 */ /* 0x000fe80000100800 */
[----:B------:R-:W-:Y:S01]  /*12c50*/  STL [R1+0x270], RZ ;  /* 0x000270ff01007387 */ /* 0x000fe20000100800 */
[----:B------:R-:W-:-:S03]  /*12c60*/  IMAD.SHL.U32 R28, R19, 0x2, RZ ;  /* 0x00000002131c7824 */ /* 0x000fc600078e00ff */
[----:B------:R0:W-:Y:S04]  /*12c70*/  STL [R1+0xd38], R3 ;  /* 0x000d380301007387 */ /* 0x0001e80000100800 */
[----:B------:R1:W-:Y:S04]  /*12c80*/  STL [R1+0x274], RZ ;  /* 0x000274ff01007387 */ /* 0x0003e80000100800 */
[----:B------:R1:W-:Y:S04]  /*12c90*/  STL [R1+0x278], RZ ;  /* 0x000278ff01007387 */ /* 0x0003e80000100800 */
[----:B------:R1:W-:Y:S04]  /*12ca0*/  STL [R1+0x27c], RZ ;  /* 0x00027cff01007387 */ /* 0x0003e80000100800 */
[----:B------:R-:W0:Y:S04]  /*12cb0*/  LDL R19, [R1+0xd18] ;  /* 0x000d180001137983 */ /* 0x000e280000100800 */
[----:B------:R1:W-:Y:S04]  /*12cc0*/  STL [R1+0x260], RZ ;  /* 0x000260ff01007387 */ /* 0x0003e80000100800 */
        /* <DEDUP_REMOVED lines=25> */
[----:B------:R1:W-:Y:S01]  /*12e60*/  STL [R1+0x208], RZ ;  /* 0x000208ff01007387 */ /* 0x0003e20000100800 */
[----:B0-----:R-:W-:-:S05]  /*12e70*/  LOP3.LUT R3, R19, 0x200, R3, 0xf8, !PT ;  /* 0x0000020013037812 */ /* 0x001fca00078ef803 */
[----:B------:R1:W-:Y:S04]  /*12e80*/  STL [R1+0x308], R3 ;  /* 0x0003080301007387 */ /* 0x0003e80000100800 */
        /* <DEDUP_REMOVED lines=9> */
[----:B------:R-:W2:Y:S01]  /*12f20*/  LDL R19, [R1+0x2a4] ;  /* 0x0002a40001137983 */ /* 0x000ea20000100800 */
[----:B------:R-:W-:-:S03]  /*12f30*/  IMAD.MOV.U32 R20, RZ, RZ, 0x7f ;  /* 0x0000007fff147424 */ /* 0x000fc600078e00ff */
[----:B------:R1:W-:Y:S01]  /*12f40*/  STL [R1+0x1d0], RZ ;  /* 0x0001d0ff01007387 */ /* 0x0003e20000100800 */
[----:B------:R-:W-:-:S03]  /*12f50*/  IMAD.MOV.U32 R18, RZ, RZ, c[0x0][0x18c] ;  /* 0x00006300ff127624 */ /* 0x000fc600078e00ff */
[----:B------:R1:W-:Y:S01]  /*12f60*/  STL [R1+0x1d4], RZ ;  /* 0x0001d4ff01007387 */ /* 0x0003e20000100800 */
[----:B------:R-:W-:-:S03]  /*12f70*/  IADD3 R20, R20, c[0x0][0x180], RZ ;  /* 0x0000600014147a10 */ /* 0x000fc60007ffe0ff */
[----:B------:R1:W-:Y:S04]  /*12f80*/  STL [R1+0x1d8], RZ ;  /* 0x0001d8ff01007387 */ /* 0x0003e80000100800 */
[----:B------:R1:W-:Y:S01]  /*12f90*/  STL [R1+0x1dc], RZ ;  /* 0x0001dcff01007387 */ /* 0x0003e20000100800 */
[----:B------:R-:W-:-:S03]  /*12fa0*/  IMAD.SHL.U32 R2, R18, 0x80, RZ ;  /* 0x0000008012027824 */ /* 0x000fc600078e00ff */
[----:B------:R1:W-:Y:S01]  /*12fb0*/  STL [R1+0x1c0], RZ ;  /* 0x0001c0ff01007387 */ /* 0x0003e20000100800 */
[----:B------:R-:W-:-:S03]  /*12fc0*/  SHF.R.S32.HI R18, RZ, 0x1f, R20 ;  /* 0x0000001fff127819 */ /* 0x000fc60000011414 */
[----:B------:R1:W-:Y:S04]  /*12fd0*/  STL [R1+0x1c4], RZ ;  /* 0x0001c4ff01007387 */ /* 0x0003e80000100800 */
[----:B------:R1:W-:Y:S04]  /*12fe0*/  STL [R1+0x1c8], RZ ;  /* 0x0001c8ff01007387 */ /* 0x0003e80000100800 */
[----:B------:R1:W-:Y:S04]  /*12ff0*/  STL [R1+0x1cc], RZ ;  /* 0x0001ccff01007387 */ /* 0x0003e80000100800 */
[----:B------:R1:W-:Y:S01]  /*13000*/  STL [R1+0x1b0], RZ ;  /* 0x0001b0ff01007387 */ /* 0x0003e20000100800 */
[----:B------:R-:W-:-:S03]  /*13010*/  LEA.HI R18, R18, R20, RZ, 0x7 ;  /* 0x0000001412127211 */ /* 0x000fc600078f38ff */
[----:B------:R1:W-:Y:S01]  /*13020*/  STL [R1+0x1b4], RZ ;  /* 0x0001b4ff01007387 */ /* 0x0003e20000100800 */
[----:B------:R-:W-:-:S03]  /*13030*/  SHF.R.S32.HI R0, RZ, 0x1f, R2 ;  /* 0x0000001fff007819 */ /* 0x000fc60000011402 */
[----:B------:R1:W-:Y:S04]  /*13040*/  STL [R1+0x1b8], RZ ;  /* 0x0001b8ff01007387 */ /* 0x0003e80000100800 */
[----:B------:R1:W-:Y:S04]  /*13050*/  STL [R1+0x1bc], RZ ;  /* 0x0001bcff01007387 */ /* 0x0003e80000100800 */
[----:B------:R1:W-:Y:S01]  /*13060*/  STL [R1+0x1a0], RZ ;  /* 0x0001a0ff01007387 */ /* 0x0003e20000100800 */
[----:B------:R-:W-:-:S03]  /*13070*/  SHF.R.S32.HI R4, RZ, 0x7, R18 ;  /* 0x00000007ff047819 */ /* 0x000fc60000011412 */
[----:B------:R1:W-:Y:S01]  /*13080*/  STL [R1+0x1a4], RZ ;  /* 0x0001a4ff01007387 */ /* 0x0003e20000100800 */
[----:B------:R-:W-:-:S03]  /*13090*/  SHF.L.U64.HI R0, R2, 0x1, R0 ;  /* 0x0000000102007819 */ /* 0x000fc60000010200 */
[----:B------:R1:W-:Y:S01]  /*130a0*/  STL [R1+0x1a8], RZ ;  /* 0x0001a8ff01007387 */ /* 0x0003e20000100800 */
[----:B------:R-:W-:-:S03]  /*130b0*/  LOP3.LUT R4, R28, 0x20, RZ, 0x3c, !PT ;  /* 0x000000201c047812 */ /* 0x000fc600078e3cff */
        /* <DEDUP_REMOVED lines=8> */
[----:B------:R1:W-:Y:S04]  /*13140*/  STL [R1+0x19c], RZ ;  /* 0x00019cff01007387 */ /* 0x0003e80000100800 */
[----:B------:R1:W-:Y:S04]  /*13150*/  STL [R1+0x180], RZ ;  /* 0x000180ff01007387 */ /* 0x0003e80000100800 */
[----:B------:R1:W-:Y:S04]  /*13160*/  STL [R1+0x184], RZ ;  /* 0x000184ff01007387 */ /* 0x0003e80000100800 */
[----:B------:R1:W-:Y:S04]  /*13170*/  STL [R1+0x188], RZ ;  /* 0x000188ff01007387 */ /* 0x0003e80000100800 */
[----:B------:R1:W-:Y:S01]  /*13180*/  STL [R1+0x18c], RZ ;  /* 0x00018cff01007387 */ /* 0x0003e20000100800 */
[----:B------:R-:W-:-:S02]  /*13190*/  ULDC UR4, c[0x0][0x188] ;  /* 0x0000620000047ab9 */ /* 0x000fc40000000800 */
[----:B------:R-:W-:Y:S01]  /*131a0*/  USHF.L.U32 UR4, UR4, 0x7, URZ ;  /* 0x0000000704047899 */ /* 0x000fe2000800063f */
[C---:B------:R-:W-:Y:S02]  /*131b0*/  LOP3.LUT R5, R28.reuse, 0x10, RZ, 0x3c, !PT ;  /* 0x000000101c057812 */ /* 0x040fe400078e3cff */
[C---:B------:R-:W-:Y:S01]  /*131c0*/  LOP3.LUT R5, R28.reuse, 0x40, RZ, 0x3c, !PT ;  /* 0x000000401c057812 */ /* 0x040fe200078e3cff */
[----:B------:R-:W-:Y:S01]  /*131d0*/  USHF.R.S32.HI UR5, URZ, 0x1f, UR4 ;  /* 0x0000001f3f057899 */ /* 0x000fe20008011404 */
[----:B------:R-:W-:Y:S01]  /*131e0*/  LOP3.LUT R5, R28, 0x70, RZ, 0x3c, !PT ;  /* 0x000000701c057812 */ /* 0x000fe200078e3cff */
[----:B------:R-:W-:Y:S02]  /*131f0*/  USHF.L.U32 UR10, UR4, 0x1, URZ ;  /* 0x00000001040a7899 */ /* 0x000fe4000800063f */
[----:B------:R-:W-:-:S03]  /*13200*/  USHF.L.U64.HI UR5, UR4, 0x1, UR5 ;  /* 0x0000000104057899 */ /* 0x000fc60008010205 */
[----:B------:R-:W-:Y:S01]  /*13210*/  UMOV UR4, URZ ;  /* 0x0000003f00047c82 */ /* 0x000fe20008000000 */
[----:B--2---:R-:W-:-:S05]  /*13220*/  LOP3.LUT R4, R19, 0x40, RZ, 0x3c, !PT ;  /* 0x0000004013047812 */ /* 0x004fca00078e3cff */
[----:B------:R1:W-:Y:S04]  /*13230*/  STL [R1+0xd34], R4 ;  /* 0x000d340401007387 */ /* 0x0003e80000100800 */
[----:B------:R1:W-:Y:S02]  /*13240*/  STL [R1+0x30c], R2 ;  /* 0x00030c0201007387 */ /* 0x0003e40000100800 */
.L_x_3:
[----:B-1---5:R-:W2:Y:S04]  /*13250*/  LDL R3, [R1+0xc50] ;  /* 0x000c500001037983 */ /* 0x022ea80000100800 */
[----:B------:R-:W2:Y:S01]  /*13260*/  LDL R2, [R1+0xc54] ;  /* 0x000c540001027983 */ /* 0x000ea20000100800 */
[----:B------:R-:W-:Y:S01]  /*13270*/  UMOV UR6, 0xffffff80 ;  /* 0xffffff8000067882 */ /* 0x000fe20000000000 */
[----:B------:R-:W-:Y:S01]  /*13280*/  PRMT R11, RZ, 0x7610, R11 ;  /* 0x00007610ff0b7816 */ /* 0x000fe2000000000b */
[----:B------:R-:W-:Y:S01]  /*13290*/  ULDC UR7, c[0x0][0x180] ;  /* 0x0000600000077ab9 */ /* 0x000fe20000000800 */
[----:B------:R-:W-:Y:S01]  /*132a0*/  STL [R1+0x1d04], R14 ;  /* 0x001d040e01007387 */ /* 0x000fe20000100800 */
[----:B------:R-:W-:Y:S01]  /*132b0*/  UIMAD UR6, UR4, UR6, UR7 ;  /* 0x00000006040672a4 */ /* 0x000fe2000f8e0207 */
[----:B------:R-:W-:-:S02]  /*132c0*/  PRMT R20, RZ, 0x7610, R20 ;  /* 0x00007610ff147816 */ /* 0x000fc40000000014 */
        /* <DEDUP_REMOVED lines=96> */
[----:B------:R-:W1:Y:S04]  /*138d0*/  S2R R5, SR_TID.X ;  /* 0x0000000000057919 */ /* 0x000e680000002100 */
[----:B0-----:R-:W0:Y:S01]  /*138e0*/  S2R R0, SR_TID.X ;  /* 0x0000000000007919 */ /* 0x001e220000002100 */
[----:B-1----:R-:W-:-:S02]  /*138f0*/  SHF.R.U32.HI R4, RZ, 0x5, R5 ;  /* 0x00000005ff047819 */ /* 0x002fc40000011605 */
[----:B------:R-:W-:Y:S02]  /*13900*/  SHF.R.U32.HI R5, RZ, 0x5, R5 ;  /* 0x00000005ff057819 */ /* 0x000fe40000011605 */
[----:B------:R-:W-:Y:S02]  /*13910*/  SGXT.U32 R4, R4, 0x1 ;  /* 0x000000010404781a */ /* 0x000fe40000000000 */
[----:B0-----:R-:W-:Y:S01]  /*13920*/  SHF.R.U32.HI R21, RZ, 0x5, R0 ;  /* 0x00000005ff157819 */ /* 0x001fe20000011600 */
[----:B------:R0:W-:Y:S01]  /*13930*/  STL [R1+0x1c84], R0 ;  /* 0x001c840001007387 */ /* 0x0001e20000100800 */
[----:B------:R-:W-:Y:S02]  /*13940*/  SGXT.U32 R5, R5, 0x1 ;  /* 0x000000010505781a */ /* 0x000fe40000000000 */
[----:B------:R-:W-:Y:S02]  /*13950*/  SGXT.U32 R21, R21, 0x1 ;  /* 0x000000011515781a */ /* 0x000fe40000000000 */
[----:B------:R-:W-:-:S02]  /*13960*/  LOP3.LUT R14, R5, 0x2, RZ, 0xfc, !PT ;  /* 0x00000002050e7812 */ /* 0x000fc400078efcff */
[----:B------:R-:W-:Y:S01]  /*13970*/  ISETP.GE.AND P0, PT, R21, UR6, PT ;  /* 0x0000000615007c0c */ /* 0x000fe2000bf06270 */
[----:B------:R-:W-:Y:S01]  /*13980*/  STL [R1+0x1c70], R21 ;  /* 0x001c701501007387 */ /* 0x000fe20000100800 */
[----:B------:R-:W-:Y:S02]  /*13990*/  LOP3.LUT R5, R4, 0x4, RZ, 0xfc, !PT ;  /* 0x0000000404057812 */ /* 0x000fe400078efcff */
[----:B------:R-:W-:Y:S01]  /*139a0*/  ISETP.GE.AND P1, PT, R14, UR6, PT ;  /* 0x000000060e007c0c */ /* 0x000fe2000bf26270 */
[----:B------:R-:W3:Y:S01]  /*139b0*/  LDL R7, [R1+0xc4c] ;  /* 0x000c4c0001077983 */ /* 0x000ee20000100800 */
[----:B------:R-:W-:Y:S02]  /*139c0*/  ISETP.GE.AND P2, PT, R5, UR6, PT ;  /* 0x0000000605007c0c */ /* 0x000fe4000bf46270 */
[----:B------:R-:W-:-:S05]  /*139d0*/  LOP3.LUT R4, R4, 0x6, RZ, 0xfc, !PT ;  /* 0x0000000604047812 */ /* 0x000fca00078efcff */
[----:B--2---:R1:W2:Y:S01]  /*139e0*/  @!P0 LDG.E.U16 R11, [R2.64] ;  /* 0x00000008020b8981 */ /* 0x0042a2000c1e1500 */
[----:B------:R-:W-:-:S03]  /*139f0*/  ISETP.GE.AND P3, PT, R4, UR6, PT ;  /* 0x0000000604007c0c */ /* 0x000fc6000bf66270 */
[----:B------:R-:W4:Y:S04]  /*13a00*/  S2R R5, SR_TID.X ;  /* 0x0000000000057919 */ /* 0x000f280000002100 */
[----:B------:R-:W3:Y:S04]  /*13a10*/  LDL R10, [R1+0xc48] ;  /* 0x000c4800010a7983 */ /* 0x000ee80000100800 */
[----:B-1----:R-:W3:Y:S04]  /*13a20*/  LDL R2, [R1+0x378] ;  /* 0x0003780001027983 */ /* 0x002ee80000100800 */
[----:B------:R-:W3:Y:S04]  /*13a30*/  LDL R3, [R1+0x384] ;  /* 0x0003840001037983 */ /* 0x000ee80000100800 */
[----:B------:R-:W3:Y:S04]  /*13a40*/  LDL R4, [R1+0x374] ;  /* 0x0003740001047983 */ /* 0x000ee80000100800 */
[----:B0-----:R-:W3:Y:S01]  /*13a50*/  LDL R0, [R1+0xc44] ;  /* 0x000c440001007983 */ /* 0x001ee20000100800 */
[----:B----4-:R-:W-:-:S04]  /*13a60*/  SHF.R.U32.HI R14, RZ, 0x5, R5 ;  /* 0x00000005ff0e7819 */ /* 0x010fc80000011605 */
[----:B------:R-:W-:-:S04]  /*13a70*/  SGXT.U32 R14, R14, 0x1 ;  /* 0x000000010e0e781a */ /* 0x000fc80000000000 */
[----:B------:R-:W-:-:S04]  /*13a80*/  LOP3.LUT R14, R14, 0x8, RZ, 0xfc, !PT ;  /* 0x000000080e0e7812 */ /* 0x000fc800078efcff */
[----:B------:R-:W-:Y:S01]  /*13a90*/  ISETP.GE.AND P0, PT, R14, UR6, PT ;  /* 0x000000060e007c0c */ /* 0x000fe2000bf06270 */
[----:B--2---:R-:W-:Y:S04]  /*13aa0*/  STL [R1+0x1c44], R11 ;  /* 0x001c440b01007387 */ /* 0x004fe80000100800 */
[----:B------:R-:W-:Y:S01]  /*13ab0*/  STL [R1+0x1c4c], R11 ;  /* 0x001c4c0b01007387 */ /* 0x000fe20000100800 */
[----:B---3--:R-:W-:-:S04]  /*13ac0*/  @!P1 LOP3.LUT R3, R3, R2, RZ, 0x3c, !PT ;  /* 0x0000000203039212 */ /* 0x008fc800078e3cff */
[C---:B------:R-:W-:Y:S01]  /*13ad0*/  @!P1 LOP3.LUT R2, R3.reuse, R2, RZ, 0x3c, !PT ;  /* 0x0000000203029212 */ /* 0x040fe200078e3cff */
[----:B------:R-:W-:Y:S03]  /*13ae0*/  STL [R1+0x1c54], R11 ;  /* 0x001c540b01007387 */ /* 0x000fe60000100800 */
[----:B------:R-:W-:Y:S01]  /*13af0*/  @!P1 LOP3.LUT R3, R3, R2, RZ, 0x3c, !PT ;  /* 0x0000000203039212 */ /* 0x000fe200078e3cff */
[----:B------:R-:W-:Y:S04]  /*13b00*/  STL [R1+0x1c5c], R11 ;  /* 0x001c5c0b01007387 */ /* 0x000fe80000100800 */
[----:B------:R-:W-:Y:S04]  /*13b10*/  STL [R1+0x1c64], R11 ;  /* 0x001c640b01007387 */ /* 0x000fe80000100800 */
[----:B------:R-:W-:Y:S04]  /*13b20*/  STL [R1+0x1c74], R11 ;  /* 0x001c740b01007387 */ /* 0x000fe80000100800 */
[----:B------:R-:W2:Y:S04]  /*13b30*/  LDL.LU R14, [R1+0x1d04] ;  /* 0x001d0400010e7983 */ /* 0x000ea80000300800 */
[----:B------:R0:W3:Y:S04]  /*13b40*/  @!P1 LDG.E.U16 R20, [R2.64] ;  /* 0x0000000802149981 */ /* 0x0000e8000c1e1500 */
[----:B0-----:R-:W4:Y:S01]  /*13b50*/  LDL R3, [R1+0x380] ;  /* 0x0003800001037983 */ /* 0x001f220000100800 */
[----:B------:R-:W-:Y:S01]  /*13b60*/  PRMT R22, RZ, 0x7610, R22 ;  /* 0x00007610ff167816 */ /* 0x000fe20000000016 */
[----:B------:R-:W-:Y:S01]  /*13b70*/  @!P2 IMAD.MOV.U32 R2, RZ, RZ, R7 ;  /* 0x000000ffff02a224 */ /* 0x000fe200078e0007 */
[----:B------:R-:W-:-:S04]  /*13b80*/  SHF.R.U32.HI R5, RZ, 0x5, R5 ;  /* 0x00000005ff057819 */ /* 0x000fc80000011605 */
[----:B------:R-:W-:-:S04]  /*13b90*/  SGXT.U32 R5, R5, 0x1 ;  /* 0x000000010505781a */ /* 0x000fc80000000000 */
[----:B------:R-:W-:-:S04]  /*13ba0*/  LOP3.LUT R5, R5, 0xa, RZ, 0xfc, !PT ;  /* 0x0000000a05057812 */ /* 0x000fc800078efcff */
[----:B------:R-:W-:Y:S02]  /*13bb0*/  ISETP.GE.AND P1, PT, R5, UR6, PT ;  /* 0x0000000605007c0c */ /* 0x000fe4000bf26270 */
[----:B------:R-:W0:Y:S04]  /*13bc0*/  S2R R5, SR_TID.X ;  /* 0x0000000000057919 */ /* 0x000e280000002100 */
[----:B----4-:R0:W4:Y:S04]  /*13bd0*/  @!P2 LDG.E.U16 R22, [R2.64] ;  /* 0x000000080216a981 */ /* 0x010128000c1e1500 */
[----:B---3--:R-:W-:Y:S04]  /*13be0*/  STL [R1+0x1c78], R20 ;  /* 0x001c781401007387 */ /* 0x008fe80000100800 */
[----:B------:R-:W2:Y:S01]  /*13bf0*/  LDL R7, [R1+0xc40] ;  /* 0x000c400001077983 */ /* 0x000ea20000100800 */
[----:B0-----:R-:W-:-:S04]  /*13c00*/  SHF.R.U32.HI R3, RZ, 0x5, R5 ;  /* 0x00000005ff037819 */ /* 0x001fc80000011605 */
[----:B------:R-:W-:-:S04]  /*13c10*/  SGXT.U32 R3, R3, 0x1 ;  /* 0x000000010303781a */ /* 0x000fc80000000000 */
[----:B------:R-:W-:Y:S01]  /*13c20*/  LOP3.LUT R2, R3, 0xc, RZ, 0xfc, !PT ;  /* 0x0000000c03027812 */ /* 0x000fe200078efcff */
[----:B----4-:R0:W-:Y:S04]  /*13c30*/  STL [R1+0x58], R22 ;  /* 0x0000581601007387 */ /* 0x0101e80000100800 */
[----:B0-----:R-:W4:Y:S04]  /*13c40*/  LDL.LU R22, [R1+0x1d00] ;  /* 0x001d000001167983 */ /* 0x001f280000300800 */
[----:B------:R-:W2:Y:S01]  /*13c50*/  LDL R3, [R1+0x37c] ;  /* 0x00037c0001037983 */ /* 0x000ea20000100800 */
[----:B------:R-:W-:-:S02]  /*13c60*/  PRMT R6, RZ, 0x7610, R6 ;  /* 0x00007610ff067816 */ /* 0x000fc40000000006 */
[----:B------:R-:W-:Y:S01]  /*13c70*/  ISETP.GE.AND P2, PT, R2, UR6, PT ;  /* 0x0000000602007c0c */ /* 0x000fe2000bf46270 */
[----:B------:R-:W-:Y:S01]  /*13c80*/  @!P3 IMAD.MOV.U32 R2, RZ, RZ, R10 ;  /* 0x000000ffff02b224 */ /* 0x000fe200078e000a */
[----:B------:R-:W-:-:S04]  /*13c90*/  SHF.R.U32.HI R5, RZ, 0x5, R5 ;  /* 0x00000005ff057819 */ /* 0x000fc80000011605 */
[----:B------:R-:W-:Y:S01]  /*13ca0*/  SGXT.U32 R5, R5, 0x1 ;  /* 0x000000010505781a */ /* 0x000fe20000000000 */
[----:B--2---:R0:W2:Y:S03]  /*13cb0*/  @!P3 LDG.E.U16 R6, [R2.64] ;  /* 0x000000080206b981 */ /* 0x0040a6000c1e1500 */
[----:B------:R-:W-:Y:S02]  /*13cc0*/  LOP3.LUT R5, R5, 0xe, RZ, 0xfc, !PT ;  /* 0x0000000e05057812 */ /* 0x000fe400078efcff */
[----:B------:R-:W-:Y:S02]  /*13cd0*/  PRMT R14, RZ, 0x7610, R14 ;  /* 0x00007610ff0e7816 */ /* 0x000fe4000000000e */
[----:B------:R-:W-:Y:S02]  /*13ce0*/  ISETP.GE.AND P3, PT, R5, UR6, PT ;  /* 0x0000000605007c0c */ /* 0x000fe4000bf66270 */
[----:B------:R-:W2:Y:S01]  /*13cf0*/  LDL R5, [R1+0xc2c] ;  /* 0x000c2c0001057983 */ /* 0x000ea20000100800 */
[----:B0-----:R-:W-:-:S02]  /*13d00*/  @!P0 IMAD.MOV.U32 R2, RZ, RZ, R0 ;  /* 0x000000ffff028224 */ /* 0x001fc400078e0000 */
[----:B------:R-:W-:Y:S02]  /*13d10*/  @!P0 IMAD.MOV.U32 R3, RZ, RZ, R4 ;  /* 0x000000ffff038224 */ /* 0x000fe400078e0004 */
[----:B------:R-:W2:Y:S04]  /*13d20*/  LDL R4, [R1+0xc30] ;  /* 0x000c300001047983 */ /* 0x000ea80000100800 */
[----:B------:R0:W2:Y:S04]  /*13d30*/  @!P0 LDG.E.U16 R14, [R2.64] ;  /* 0x00000008020e8981 */ /* 0x0000a8000c1e1500 */
[----:B------:R-:W1:Y:S04]  /*13d40*/  S2R R10, SR_TID.X ;  /* 0x00000000000a7919 */ /* 0x000e680000002100 */
[----:B--2---:R2:W-:Y:S04]  /*13d50*/  STL [R1+0x304], R6 ;  /* 0x0003040601007387 */ /* 0x0045e80000100800 */
[----:B0-----:R-:W3:Y:S01]  /*13d60*/  LDL R3, [R1+0xc3c] ;  /* 0x000c3c0001037983 */ /* 0x001ee20000100800 */
[----:B-1----:R-:W-:-:S02]  /*13d70*/  SHF.R.U32.HI R10, RZ, 0x5, R10 ;  /* 0x00000005ff0a7819 */ /* 0x002fc4000001160a */
[----:B----4-:R-:W-:Y:S01]  /*13d80*/  PRMT R22, RZ, 0x7610, R22 ;  /* 0x00007610ff167816 */ /* 0x010fe20000000016 */
[----:B------:R-:W4:Y:S01]  /*13d90*/  LDL R0, [R1+0xc28] ;  /* 0x000c280001007983 */ /* 0x000f220000100800 */
[----:B------:R-:W-:Y:S02]  /*13da0*/  SGXT.U32 R10, R10, 0x1 ;  /* 0x000000010a0a781a */ /* 0x000fe40000000000 */
[----:B------:R-:W-:Y:S01]  /*13db0*/  PRMT R23, RZ, 0x7610, R23 ;  /* 0x00007610ff177816 */ /* 0x000fe20000000017 */
[----:B--2---:R-:W2:Y:S01]  /*13dc0*/  LDL R6, [R1+0xc24] ;  /* 0x000c240001067983 */ /* 0x004ea20000100800 */
[----:B------:R-:W-:-:S04]  /*13dd0*/  LOP3.LUT R2, R10, 0x10, RZ, 0xfc, !PT ;  /* 0x000000100a027812 */ /* 0x000fc800078efcff */
[----:B------:R-:W-:Y:S01]  /*13de0*/  ISETP.GE.AND P0, PT, R2, UR6, PT ;  /* 0x0000000602007c0c */ /* 0x000fe2000bf06270 */
[----:B------:R-:W-:-:S05]  /*13df0*/  @!P1 IMAD.MOV.U32 R2, RZ, RZ, R7 ;  /* 0x000000ffff029224 */ /* 0x000fca00078e0007 */
[----:B---3--:R0:W2:Y:S04]  /*13e00*/  @!P1 LDG.E.U16 R22, [R2.64] ;  /* 0x0000000802169981 */ /* 0x0080a8000c1e1500 */
[----:B0-----:R-:W2:Y:S04]  /*13e10*/  LDL R2, [R1+0xc34] ;  /* 0x000c340001027983 */ /* 0x001ea80000100800 */
[----:B------:R-:W2:Y:S01]  /*13e20*/  LDL R3, [R1+0xc38] ;  /* 0x000c380001037983 */ /* 0x000ea20000100800 */
[----:B------:R-:W-:-:S06]  /*13e30*/  PRMT R8, RZ, 0x7610, R8 ;  /* 0x00007610ff087816 */ /* 0x000fcc0000000008 */
[----:B------:R4:W2:Y:S04]  /*13e40*/  @!P3 LDG.E.U16 R8, [R4.64] ;  /* 0x000000080408b981 */ /* 0x0008a8000c1e1500 */
[----:B------:R-:W0:Y:S04]  /*13e50*/  S2R R10, SR_TID.X ;  /* 0x00000000000a7919 */ /* 0x000e280000002100 */
[----:B------:R-:W1:Y:S01]  /*13e60*/  S2R R7, SR_TID.X ;  /* 0x0000000000077919 */ /* 0x000e620000002100 */
[----:B--2---:R-:W-:-:S04]  /*13e70*/  @!P2 LOP3.LUT R3, R3, R2, RZ, 0x3c, !PT ;  /* 0x000000020303a212 */ /* 0x004fc800078e3cff */
[----:B------:R-:W-:-:S04]  /*13e80*/  @!P2 LOP3.LUT R2, R3, R2, RZ, 0x3c, !PT ;  /* 0x000000020302a212 */ /* 0x000fc800078e3cff */
[----:B------:R-:W-:-:S05]  /*13e90*/  @!P2 LOP3.LUT R3, R3, R2, RZ, 0x3c, !PT ;  /* 0x000000020303a212 */ /* 0x000fca00078e3cff */
[----:B------:R2:W3:Y:S01]  /*13ea0*/  @!P2 LDG.E.U16 R23, [R2.64] ;  /* 0x000000080217a981 */ /* 0x0004e2000c1e1500 */
[----:B0-----:R-:W-:-:S04]  /*13eb0*/  SHF.R.U32.HI R10, RZ, 0x5, R10 ;  /* 0x00000005ff0a7819 */ /* 0x001fc8000001160a */
[----:B------:R-:W-:-:S04]  /*13ec0*/  SGXT.U32 R10, R10, 0x1 ;  /* 0x000000010a0a781a */ /* 0x000fc80000000000 */
[----:B------:R-:W-:-:S04]  /*13ed0*/  LOP3.LUT R10, R10, 0x12, RZ, 0xfc, !PT ;  /* 0x000000120a0a7812 */ /* 0x000fc800078efcff */
[----:B------:R-:W-:Y:S02]  /*13ee0*/  ISETP.GE.AND P1, PT, R10, UR6, PT ;  /* 0x000000060a007c0c */ /* 0x000fe4000bf26270 */
[----:B-1----:R-:W-:-:S04]  /*13ef0*/  SHF.R.U32.HI R10, RZ, 0x5, R7 ;  /* 0x00000005ff0a7819 */ /* 0x002fc80000011607 */
[----:B------:R-:W-:Y:S01]  /*13f00*/  SGXT.U32 R10, R10, 0x1 ;  /* 0x000000010a0a781a */ /* 0x000fe20000000000 */
[----:B----4-:R-:W-:Y:S01]  /*13f10*/  @!P0 IMAD.MOV.U32 R4, RZ, RZ, R0 ;  /* 0x000000ffff048224 */ /* 0x010fe200078e0000 */
[----:B--2---:R-:W-:Y:S02]  /*13f20*/  PRMT R2, RZ, 0x7610, R2 ;  /* 0x00007610ff027816 */ /* 0x004fe40000000002 */
[----:B------:R-:W-:Y:S01]  /*13f30*/  LOP3.LUT R10, R10, 0x14, RZ, 0xfc, !PT ;  /* 0x000000140a0a7812 */ /* 0x000fe200078efcff */
[----:B------:R-:W-:Y:S01]  /*13f40*/  @!P0 IMAD.MOV.U32 R5, RZ, RZ, R6 ;  /* 0x000000ffff058224 */ /* 0x000fe200078e0006 */
[----:B------:R-:W-:Y:S02]  /*13f50*/  STL [R1+0x1b60], R22 ;  /* 0x001b601601007387 */ /* 0x000fe40000100800 */
[----:B------:R-:W-:Y:S02]  /*13f60*/  ISETP.GE.AND P2, PT, R10, UR6, PT ;  /* 0x000000060a007c0c */ /* 0x000fe4000bf46270 */
[----:B------:R0:W2:Y:S04]  /*13f70*/  @!P0 LDG.E.U16 R2, [R4.64] ;  /* 0x0000000804028981 */ /* 0x0000a8000c1e1500 */
[----:B---3--:R1:W-:Y:S04]  /*13f80*/  STL [R1+0x54], R23 ;  /* 0x0000541701007387 */ /* 0x0083e80000100800 */
[----:B-1----:R-:W3:Y:S04]  /*13f90*/  LDL R23, [R1+0xc18] ;  /* 0x000c180001177983 */ /* 0x002ee80000100800 */
[----:B------:R-:W4:Y:S04]  /*13fa0*/  LDL.LU R10, [R1+0x1cfc] ;  /* 0x001cfc00010a7983 */ /* 0x000f280000300800 */
[----:B------:R1:W-:Y:S04]  /*13fb0*/  STL [R1+0x300], R8 ;  /* 0x0003000801007387 */ /* 0x0003e80000100800 */
[----:B0-----:R-:W2:Y:S04]  /*13fc0*/  LDL R4, [R1+0xc1c] ;  /* 0x000c1c0001047983 */ /* 0x001ea80000100800 */
[----:B------:R-:W2:Y:S01]  /*13fd0*/  LDL R5, [R1+0xc20] ;  /* 0x000c200001057983 */ /* 0x000ea20000100800 */
[----:B------:R-:W-:-:S03]  /*13fe0*/  PRMT R9, RZ, 0x7610, R9 ;  /* 0x00007610ff097816 */ /* 0x000fc60000000009 */
[----:B-1----:R-:W0:Y:S04]  /*13ff0*/  S2R R8, SR_TID.X ;  /* 0x0000000000087919 */ /* 0x002e280000002100 */
[----:B------:R-:W3:Y:S04]  /*14000*/  LDL R6, [R1+0xc04] ;  /* 0x000c040001067983 */ /* 0x000ee80000100800 */
[----:B------:R-:W3:Y:S01]  /*14010*/  LDL R0, [R1+0xc08] ;  /* 0x000c080001007983 */ /* 0x000ee20000100800 */
[----:B--2---:R-:W-:-:S04]  /*14020*/  @!P1 LOP3.LUT R5, R5, R4, RZ, 0x3c, !PT ;  /* 0x0000000405059212 */ /* 0x004fc800078e3cff */
[----:B------:R-:W-:-:S04]  /*14030*/  @!P1 LOP3.LUT R4, R5, R4, RZ, 0x3c, !PT ;  /* 0x0000000405049212 */ /* 0x000fc800078e3cff */
[----:B------:R-:W-:-:S05]  /*14040*/  @!P1 LOP3.LUT R5, R5, R4, RZ, 0x3c, !PT ;  /* 0x0000000405059212 */ /* 0x000fca00078e3cff */
[----:B------:R-:W2:Y:S01]  /*14050*/  @!P1 LDG.E.U16 R9, [R4.64] ;  /* 0x0000000804099981 */ /* 0x000ea2000c1e1500 */
[----:B0-----:R-:W-:-:S04]  /*14060*/  SHF.R.U32.HI R8, RZ, 0x5, R8 ;  /* 0x00000005ff087819 */ /* 0x001fc80000011608 */
[----:B------:R-:W-:-:S04]  /*14070*/  SGXT.U32 R8, R8, 0x1 ;  /* 0x000000010808781a */ /* 0x000fc80000000000 */
[----:B------:R-:W-:-:S04]  /*14080*/  LOP3.LUT R8, R8, 0x18, RZ, 0xfc, !PT ;  /* 0x0000001808087812 */ /* 0x000fc800078efcff */
[----:B------:R-:W-:Y:S02]  /*14090*/  ISETP.GE.AND P0, PT, R8, UR6, PT ;  /* 0x0000000608007c0c */ /* 0x000fe4000bf06270 */
[----:B------:R-:W3:Y:S01]  /*140a0*/  LDL.LU R8, [R1+0x1cf8] ;  /* 0x001cf80001087983 */ /* 0x000ee20000300800 */
[----:B------:R-:W-:-:S04]  /*140b0*/  SHF.R.U32.HI R7, RZ, 0x5, R7 ;  /* 0x00000005ff077819 */ /* 0x000fc80000011607 */
[----:B------:R-:W-:-:S04]  /*140c0*/  SGXT.U32 R7, R7, 0x1 ;  /* 0x000000010707781a */ /* 0x000fc80000000000 */
[----:B------:R-:W-:-:S04]  /*140d0*/  LOP3.LUT R7, R7, 0x16, RZ, 0xfc, !PT ;  /* 0x0000001607077812 */ /* 0x000fc800078efcff */
[----:B------:R-:W-:Y:S02]  /*140e0*/  ISETP.GE.AND P3, PT, R7, UR6, PT ;  /* 0x0000000607007c0c */ /* 0x000fe4000bf66270 */
[----:B------:R-:W0:Y:S04]  /*140f0*/  S2R R7, SR_TID.X ;  /* 0x0000000000077919 */ /* 0x000e280000002100 */
[----:B--2---:R1:W-:Y:S04]  /*14100*/  STL [R1+0x4], R9 ;  /* 0x0000040901007387 */ /* 0x0043e80000100800 */
[----:B-1----:R-:W2:Y:S04]  /*14110*/  LDL.LU R9, [R1+0x1cf4] ;  /* 0x001cf40001097983 */ /* 0x002ea80000300800 */
[----:B------:R-:W2:Y:S01]  /*14120*/  LDL R5, [R1+0xc14] ;  /* 0x000c140001057983 */ /* 0x000ea20000100800 */
[----:B0-----:R-:W-:-:S04]  /*14130*/  SHF.R.U32.HI R7, RZ, 0x5, R7 ;  /* 0x00000005ff077819 */ /* 0x001fc80000011607 */
[----:B------:R-:W-:-:S04]  /*14140*/  SGXT.U32 R7, R7, 0x1 ;  /* 0x000000010707781a */ /* 0x000fc80000000000 */
[----:B------:R-:W-:Y:S02]  /*14150*/  LOP3.LUT R4, R7, 0x1a, RZ, 0xfc, !PT ;  /* 0x0000001a07047812 */ /* 0x000fe400078efcff */
[----:B----4-:R-:W-:Y:S02]  /*14160*/  PRMT R10, RZ, 0x7610, R10 ;  /* 0x00007610ff0a7816 */ /* 0x010fe4000000000a */
[----:B------:R-:W-:Y:S01]  /*14170*/  ISETP.GE.AND P1, PT, R4, UR6, PT ;  /* 0x0000000604007c0c */ /* 0x000fe2000bf26270 */
[----:B---3--:R-:W-:-:S05]  /*14180*/  @!P2 IMAD.MOV.U32 R4, RZ, RZ, R23 ;  /* 0x000000ffff04a224 */ /* 0x008fca00078e0017 */
[----:B--2---:R-:W2:Y:S04]  /*14190*/  @!P2 LDG.E.U16 R10, [R4.64] ;  /* 0x00000008040aa981 */ /* 0x004ea8000c1e1500 */
[----:B--2---:R0:W-:Y:S04]  /*141a0*/  STL [R1+0x50], R10 ;  /* 0x0000500a01007387 */ /* 0x0041e80000100800 */
[----:B------:R-:W2:Y:S04]  /*141b0*/  LDL R4, [R1+0xc0c] ;  /* 0x000c0c0001047983 */ /* 0x000ea80000100800 */
[----:B------:R-:W2:Y:S01]  /*141c0*/  LDL R5, [R1+0xc10] ;  /* 0x000c100001057983 */ /* 0x000ea20000100800 */
[----:B------:R-:W-:-:S03]  /*141d0*/  PRMT R8, RZ, 0x7610, R8 ;  /* 0x00007610ff087816 */ /* 0x000fc60000000008 */
[----:B------:R-:W0:Y:S01]  /*141e0*/  S2R R7, SR_TID.X ;  /* 0x0000000000077919 */ /* 0x000e220000002100 */
[----:B------:R-:W-:-:S03]  /*141f0*/  PRMT R3, RZ, 0x7610, R3 ;  /* 0x00007610ff037816 */ /* 0x000fc60000000003 */
[----:B------:R-:W3:Y:S01]  /*14200*/  LDL R23, [R1+0xbf8] ;  /* 0x000bf80001177983 */ /* 0x000ee20000100800 */
[----:B--2---:R-:W-:-:S04]  /*14210*/  @!P3 LOP3.LUT R5, R5, R4, RZ, 0x3c, !PT ;  /* 0x000000040505b212 */ /* 0x004fc800078e3cff */
[----:B------:R-:W-:-:S04]  /*14220*/  @!P3 LOP3.LUT R4, R5, R4, RZ, 0x3c, !PT ;  /* 0x000000040504b212 */ /* 0x000fc800078e3cff */
[----:B------:R-:W-:-:S05]  /*14230*/  @!P3 LOP3.LUT R5, R5, R4, RZ, 0x3c, !PT ;  /* 0x000000040505b212 */ /* 0x000fca00078e3cff */
[----:B------:R1:W2:Y:S01]  /*14240*/  @!P3 LDG.E.U16 R8, [R4.64] ;  /* 0x000000080408b981 */ /* 0x0002a2000c1e1500 */
[----:B0-----:R-:W-:-:S04]  /*14250*/  SHF.R.U32.HI R10, RZ, 0x5, R7 ;  /* 0x00000005ff0a7819 */ /* 0x001fc80000011607 */
[----:B------:R-:W-:-:S04]  /*14260*/  SGXT.U32 R10, R10, 0x1 ;  /* 0x000000010a0a781a */ /* 0x000fc80000000000 */
[----:B------:R-:W-:Y:S01]  /*14270*/  LOP3.LUT R10, R10, 0x1c, RZ, 0xfc, !PT ;  /* 0x0000001c0a0a7812 */ /* 0x000fe200078efcff */
[----:B-1----:R-:W-:Y:S02]  /*14280*/  @!P0 IMAD.MOV.U32 R4, RZ, RZ, R0 ;  /* 0x000000ffff048224 */ /* 0x002fe400078e0000 */
[----:B------:R-:W-:Y:S01]  /*14290*/  @!P0 IMAD.MOV.U32 R5, RZ, RZ, R6 ;  /* 0x000000ffff058224 */ /* 0x000fe200078e0006 */
[----:B------:R-:W-:Y:S02]  /*142a0*/  ISETP.GE.AND P2, PT, R10, UR6, PT ;  /* 0x000000060a007c0c */ /* 0x000fe4000bf46270 */
[----:B------:R-:W4:Y:S04]  /*142b0*/  LDL.LU R10, [R1+0x1cf0] ;  /* 0x001cf000010a7983 */ /* 0x000f280000300800 */
[----:B------:R0:W3:Y:S04]  /*142c0*/  @!P0 LDG.E.U16 R3, [R4.64] ;  /* 0x0000000804038981 */ /* 0x0000e8000c1e1500 */
[----:B--2---:R1:W-:Y:S04]  /*142d0*/  STL [R1+0x2fc], R8 ;  /* 0x0002fc0801007387 */ /* 0x0043e80000100800 */
[----:B0-----:R-:W2:Y:S04]  /*142e0*/  LDL R4, [R1+0xbfc] ;  /* 0x000bfc0001047983 */ /* 0x001ea80000100800 */
[----:B------:R-:W2:Y:S01]  /*142f0*/  LDL R5, [R1+0xc00] ;  /* 0x000c000001057983 */ /* 0x000ea20000100800 */
[----:B----4-:R-:W-:-:S03]  /*14300*/  PRMT R10, RZ, 0x7610, R10 ;  /* 0x00007610ff0a7816 */ /* 0x010fc6000000000a */
[----:B-1----:R-:W0:Y:S04]  /*14310*/  S2R R8, SR_TID.X ;  /* 0x0000000000087919 */ /* 0x002e280000002100 */
[----:B------:R-:W4:Y:S04]  /*14320*/  LDL R6, [R1+0xbe4] ;  /* 0x000be40001067983 */ /* 0x000f280000100800 */
        /* <DEDUP_REMOVED lines=21> */
[----:B------:R-:W-:Y:S02]  /*14480*/  PRMT R9, RZ, 0x7610, R9 ;  /* 0x00007610ff097816 */ /* 0x000fe40000000009 */
        /* <DEDUP_REMOVED lines=18> */
[----:B----4-:R-:W-:Y:S01]  /*145b0*/  @!P0 IMAD.MOV.U32 R5, RZ, RZ, R6 ;  /* 0x000000ffff058224 */ /* 0x010fe200078e0006 */
[----:B------:R-:W-:Y:S02]  /*145c0*/  ISETP.GE.AND P2, PT, R9, UR6, PT ;  /* 0x0000000609007c0c */ /* 0x000fe4000bf46270 */
[----:B------:R-:W4:Y:S04]  /*145d0*/  LDL.LU R9, [R1+0x1ce4] ;  /* 0x001ce40001097983 */ /* 0x000f280000300800 */
[----:B------:R0:W3:Y:S04]  /*145e0*/  @!P0 LDG.E.U16 R10, [R4.64] ;  /* 0x00000008040a8981 */ /* 0x0000e8000c1e1500 */
[----:B------:R-:W3:Y:S04]  /*145f0*/  LDL R6, [R1+0xbc4] ;  /* 0x000bc40001067983 */ /* 0x000ee80000100800 */
[----:B------:R-:W3:Y:S04]  /*14600*/  LDL R0, [R1+0xbc8] ;  /* 0x000bc80001007983 */ /* 0x000ee80000100800 */
[----:B0-----:R-:W3:Y:S04]  /*14610*/  LDL R4, [R1+0xbdc] ;  /* 0x000bdc0001047983 */ /* 0x001ee80000100800 */
[----:B--2---:R-:W-:Y:S04]  /*14620*/  STL [R1+0x2f8], R13 ;  /* 0x0002f80d01007387 */ /* 0x004fe80000100800 */
[----:B------:R-:W3:Y:S01]  /*14630*/  LDL R5, [R1+0xbe0] ;  /* 0x000be00001057983 */ /* 0x000ee20000100800 */
[----:B----4-:R-:W-:-:S02]  /*14640*/  PRMT R9, RZ, 0x7610, R9 ;  /* 0x00007610ff097816 */ /* 0x010fc40000000009 */
[----:B------:R-:W-:-:S04]  /*14650*/  SHF.R.U32.HI R7, RZ, 0x5, R7 ;  /* 0x00000005ff077819 */ /* 0x000fc80000011607 */
[----:B------:R-:W-:-:S04]  /*14660*/  SGXT.U32 R7, R7, 0x1 ;  /* 0x000000010707781a */ /* 0x000fc80000000000 */
[----:B------:R-:W-:-:S04]  /*14670*/  LOP3.LUT R7, R7, 0x26, RZ, 0xfc, !PT ;  /* 0x0000002607077812 */ /* 0x000fc800078efcff */
[----:B------:R-:W-:Y:S02]  /*14680*/  ISETP.GE.AND P3, PT, R7, UR6, PT ;  /* 0x0000000607007c0c */ /* 0x000fe4000bf66270 */
[----:B---3--:R-:W-:-:S04]  /*14690*/  @!P1 LOP3.LUT R5, R5, R4, RZ, 0x3c, !PT ;  /* 0x0000000405059212 */ /* 0x008fc800078e3cff */
[----:B------:R-:W-:-:S04]  /*146a0*/  @!P1 LOP3.LUT R4, R5, R4, RZ, 0x3c, !PT ;  /* 0x0000000405049212 */ /* 0x000fc800078e3cff */
[----:B------:R-:W-:-:S05]  /*146b0*/  @!P1 LOP3.LUT R5, R5, R4, RZ, 0x3c, !PT ;  /* 0x0000000405059212 */ /* 0x000fca00078e3cff */
[----:B------:R-:W2:Y:S04]  /*146c0*/  @!P1 LDG.E.U16 R9, [R4.64] ;  /* 0x0000000804099981 */ /* 0x000ea8000c1e1500 */
[----:B------:R-:W0:Y:S02]  /*146d0*/  S2R R7, SR_TID.X ;  /* 0x0000000000077919 */ /* 0x000e240000002100 */
[----:B0-----:R-:W-:-:S04]  /*146e0*/  SHF.R.U32.HI R7, RZ, 0x5, R7 ;  /* 0x00000005ff077819 */ /* 0x001fc80000011607 */
[----:B------:R-:W-:-:S04]  /*146f0*/  SGXT.U32 R7, R7, 0x1 ;  /* 0x000000010707781a */ /* 0x000fc80000000000 */
[----:B------:R-:W-:-:S04]  /*14700*/  LOP3.LUT R7, R7, 0x28, RZ, 0xfc, !PT ;  /* 0x0000002807077812 */ /* 0x000fc800078efcff */
[----:B------:R-:W-:Y:S02]  /*14710*/  ISETP.GE.AND P0, PT, R7, UR6, PT ;  /* 0x0000000607007c0c */ /* 0x000fe4000bf06270 */
[----:B------:R-:W3:Y:S04]  /*14720*/  LDL.LU R7, [R1+0x1ce0] ;  /* 0x001ce00001077983 */ /* 0x000ee80000300800 */
[----:B--2---:R0:W-:Y:S04]  /*14730*/  STL [R1+0x20], R9 ;  /* 0x0000200901007387 */ /* 0x0041e80000100800 */
[----:B0-----:R-:W2:Y:S04]  /*14740*/  LDL.LU R9, [R1+0x1cdc] ;  /* 0x001cdc0001097983 */ /* 0x001ea80000300800 */
[----:B------:R-:W4:Y:S04]  /*14750*/  LDL R5, [R1+0xbd4] ;  /* 0x000bd40001057983 */ /* 0x000f280000100800 */
[----:B------:R-:W0:Y:S01]  /*14760*/  S2R R13, SR_TID.X ;  /* 0x00000000000d7919 */ /* 0x000e220000002100 */
[----:B------:R-:W-:-:S02]  /*14770*/  PRMT R8, RZ, 0x7610, R8 ;  /* 0x00007610ff087816 */ /* 0x000fc40000000008 */
[----:B0-----:R-:W-:-:S04]  /*14780*/  SHF.R.U32.HI R13, RZ, 0x5, R13 ;  /* 0x00000005ff0d7819 */ /* 0x001fc8000001160d */
[----:B------:R-:W-:-:S04]  /*14790*/  SGXT.U32 R13, R13, 0x1 ;  /* 0x000000010d0d781a */ /* 0x000fc80000000000 */
[----:B------:R-:W-:-:S04]  /*147a0*/  LOP3.LUT R4, R13, 0x2a, RZ, 0xfc, !PT ;  /* 0x0000002a0d047812 */ /* 0x000fc800078efcff */
[----:B------:R-:W-:Y:S01]  /*147b0*/  ISETP.GE.AND P1, PT, R4, UR6, PT ;  /* 0x0000000604007c0c */ /* 0x000fe2000bf26270 */
[----:B------:R-:W-:-:S05]  /*147c0*/  @!P2 IMAD.MOV.U32 R4, RZ, RZ, R23 ;  /* 0x000000ffff04a224 */ /* 0x000fca00078e0017 */
[----:B----4-:R-:W4:Y:S04]  /*147d0*/  @!P2 LDG.E.U16 R8, [R4.64] ;  /* 0x000000080408a981 */ /* 0x010f28000c1e1500 */
[----:B----4-:R0:W-:Y:S04]  /*147e0*/  STL [R1+0x48], R8 ;  /* 0x0000480801007387 */ /* 0x0101e80000100800 */
[----:B------:R-:W4:Y:S04]  /*147f0*/  LDL R4, [R1+0xbcc] ;  /* 0x000bcc0001047983 */ /* 0x000f280000100800 */
[----:B------:R-:W4:Y:S01]  /*14800*/  LDL R5, [R1+0xbd0] ;  /* 0x000bd00001057983 */ /* 0x000f220000100800 */
[----:B------:R-:W-:-:S03]  /*14810*/  PRMT R19, RZ, 0x7610, R19 ;  /* 0x00007610ff137816 */ /* 0x000fc60000000013 */
[----:B------:R-:W0:Y:S01]  /*14820*/  S2R R13, SR_TID.X ;  /* 0x00000000000d7919 */ /* 0x000e220000002100 */
[----:B--2---:R-:W-:-:S03]  /*14830*/  PRMT R9, RZ, 0x7610, R9 ;  /* 0x00007610ff097816 */ /* 0x004fc60000000009 */
[----:B------:R-:W2:Y:S01]  /*14840*/  LDL R23, [R1+0xbb8] ;  /* 0x000bb80001177983 */ /* 0x000ea20000100800 */
[----:B----4-:R-:W-:-:S04]  /*14850*/  @!P3 LOP3.LUT R5, R5, R4, RZ, 0x3c, !PT ;  /* 0x000000040505b212 */ /* 0x010fc800078e3cff */
[----:B------:R-:W-:-:S04]  /*14860*/  @!P3 LOP3.LUT R4, R5, R4, RZ, 0x3c, !PT ;  /* 0x000000040504b212 */ /* 0x000fc800078e3cff */
[----:B------:R-:W-:-:S05]  /*14870*/  @!P3 LOP3.LUT R5, R5, R4, RZ, 0x3c, !PT ;  /* 0x000000040505b212 */ /* 0x000fca00078e3cff */
[----:B------:R1:W4:Y:S01]  /*14880*/  @!P3 LDG.E.U16 R19, [R4.64] ;  /* 0x000000080413b981 */ /* 0x000322000c1e1500 */
[----:B0-----:R-:W-:-:S04]  /*14890*/  SHF.R.U32.HI R8, RZ, 0x5, R13 ;  /* 0x00000005ff087819 */ /* 0x001fc8000001160d */
[----:B------:R-:W-:-:S04]  /*148a0*/  SGXT.U32 R8, R8, 0x1 ;  /* 0x000000010808781a */ /* 0x000fc80000000000 */
[----:B------:R-:W-:Y:S01]  /*148b0*/  LOP3.LUT R8, R8, 0x2c, RZ, 0xfc, !PT ;  /* 0x0000002c08087812 */ /* 0x000fe200078efcff */
[----:B-1----:R-:W-:Y:S02]  /*148c0*/  @!P0 IMAD.MOV.U32 R4, RZ, RZ, R0 ;  /* 0x000000ffff048224 */ /* 0x002fe400078e0000 */
[----:B------:R-:W-:Y:S01]  /*148d0*/  @!P0 IMAD.MOV.U32 R5, RZ, RZ, R6 ;  /* 0x000000ffff058224 */ /* 0x000fe200078e0006 */
[----:B------:R-:W-:Y:S02]  /*148e0*/  ISETP.GE.AND P2, PT, R8, UR6, PT ;  /* 0x0000000608007c0c */ /* 0x000fe4000bf46270 */
[----:B------:R-:W2:Y:S04]  /*148f0*/  LDL.LU R8, [R1+0x1cd8] ;  /* 0x001cd80001087983 */ /* 0x000ea80000300800 */
[----:B------:R0:W3:Y:S04]  /*14900*/  @!P0 LDG.E.U16 R9, [R4.64] ;  /* 0x0000000804098981 */ /* 0x0000e8000c1e1500 */
[----:B----4-:R1:W-:Y:S04]  /*14910*/  STL [R1+0x2f4], R19 ;  /* 0x0002f41301007387 */ /* 0x0103e80000100800 */
[----:B0-----:R-:W4:Y:S04]  /*14920*/  LDL R4, [R1+0xbbc] ;  /* 0x000bbc0001047983 */ /* 0x001f280000100800 */
[----:B------:R-:W4:Y:S01]  /*14930*/  LDL R5, [R1+0xbc0] ;  /* 0x000bc00001057983 */ /* 0x000f220000100800 */
[----:B--2---:R-:W-:-:S03]  /*14940*/  PRMT R8, RZ, 0x7610, R8 ;  /* 0x00007610ff087816 */ /* 0x004fc60000000008 */
[----:B-1----:R-:W0:Y:S04]  /*14950*/  S2R R19, SR_TID.X ;  /* 0x0000000000137919 */ /* 0x002e280000002100 */
[----:B------:R-:W2:Y:S04]  /*14960*/  LDL R6, [R1+0xba4] ;  /* 0x000ba40001067983 */ /* 0x000ea80000100800 */
[----:B------:R-:W2:Y:S01]  /*14970*/  LDL R0, [R1+0xba8] ;  /* 0x000ba80001007983 */ /* 0x000ea20000100800 */
[----:B----4-:R-:W-:-:S04]  /*14980*/  @!P1 LOP3.LUT R5, R5, R4, RZ, 0x3c, !PT ;  /* 0x0000000405059212 */ /* 0x010fc800078e3cff */
[----:B------:R-:W-:-:S04]  /*14990*/  @!P1 LOP3.LUT R4, R5, R4, RZ, 0x3c, !PT ;  /* 0x0000000405049212 */ /* 0x000fc800078e3cff */
[----:B------:R-:W-:-:S05]  /*149a0*/  @!P1 LOP3.LUT R5, R5, R4, RZ, 0x3c, !PT ;  /* 0x0000000405059212 */ /* 0x000fca00078e3cff */
[----:B------:R-:W4:Y:S01]  /*149b0*/  @!P1 LDG.E.U16 R8, [R4.64] ;  /* 0x0000000804089981 */ /* 0x000f22000c1e1500 */
[----:B0-----:R-:W-:-:S04]  /*149c0*/  SHF.R.U32.HI R19, RZ, 0x5, R19 ;  /* 0x00000005ff137819 */ /* 0x001fc80000011613 */
[----:B------:R-:W-:-:S04]  /*149d0*/  SGXT.U32 R19, R19, 0x1 ;  /* 0x000000011313781a */ /* 0x000fc80000000000 */
[----:B------:R-:W-:-:S04]  /*149e0*/  LOP3.LUT R19, R19, 0x30, RZ, 0xfc, !PT ;  /* 0x0000003013137812 */ /* 0x000fc800078efcff */
[----:B------:R-:W-:Y:S02]  /*149f0*/  ISETP.GE.AND P0, PT, R19, UR6, PT ;  /* 0x0000000613007c0c */ /* 0x000fe4000bf06270 */
[----:B------:R-:W2:Y:S01]  /*14a00*/  LDL.LU R19, [R1+0x1cd4] ;  /* 0x001cd40001137983 */ /* 0x000ea20000300800 */
[----:B------:R-:W-:-:S04]  /*14a10*/  SHF.R.U32.HI R13, RZ, 0x5, R13 ;  /* 0x00000005ff0d7819 */ /* 0x000fc8000001160d */
[----:B------:R-:W-:-:S04]  /*14a20*/  SGXT.U32 R13, R13, 0x1 ;  /* 0x000000010d0d781a */ /* 0x000fc80000000000 */
[----:B------:R-:W-:-:S04]  /*14a30*/  LOP3.LUT R13, R13, 0x2e, RZ, 0xfc, !PT ;  /* 0x0000002e0d0d7812 */ /* 0x000fc800078efcff */
[----:B------:R-:W-:Y:S02]  /*14a40*/  ISETP.GE.AND P3, PT, R13, UR6, PT ;  /* 0x000000060d007c0c */ /* 0x000fe4000bf66270 */
[----:B------:R-:W0:Y:S04]  /*14a50*/  S2R R13, SR_TID.X ;  /* 0x00000000000d7919 */ /* 0x000e280000002100 */
[----:B----4-:R1:W-:Y:S04]  /*14a60*/  STL [R1+0x18], R8 ;  /* 0x0000180801007387 */ /* 0x0103e80000100800 */
[----:B-1----:R-:W4:Y:S04]  /*14a70*/  LDL.LU R8, [R1+0x1cd0] ;  /* 0x001cd00001087983 */ /* 0x002f280000300800 */
[----:B------:R-:W2:Y:S01]  /*14a80*/  LDL R5, [R1+0xbb4] ;  /* 0x000bb40001057983 */ /* 0x000ea20000100800 */
[----:B0-----:R-:W-:-:S04]  /*14a90*/  SHF.R.U32.HI R13, RZ, 0x5, R13 ;  /* 0x00000005ff0d7819 */ /* 0x001fc8000001160d */
[----:B------:R-:W-:-:S04]  /*14aa0*/  SGXT.U32 R13, R13, 0x1 ;  /* 0x000000010d0d781a */ /* 0x000fc80000000000 */
[----:B------:R-:W-:Y:S02]  /*14ab0*/  LOP3.LUT R4, R13, 0x32, RZ, 0xfc, !PT ;  /* 0x000000320d047812 */ /* 0x000fe400078efcff */
[----:B---3--:R-:W-:Y:S02]  /*14ac0*/  PRMT R7, RZ, 0x7610, R7 ;  /* 0x00007610ff077816 */ /* 0x008fe40000000007 */
[----:B------:R-:W-:Y:S01]  /*14ad0*/  ISETP.GE.AND P1, PT, R4, UR6, PT ;  /* 0x0000000604007c0c */ /* 0x000fe2000bf26270 */
[----:B------:R-:W-:-:S05]  /*14ae0*/  @!P2 IMAD.MOV.U32 R4, RZ, RZ, R23 ;  /* 0x000000ffff04a224 */ /* 0x000fca00078e0017 */
[----:B--2---:R-:W2:Y:S04]  /*14af0*/  @!P2 LDG.E.U16 R7, [R4.64] ;  /* 0x000000080407a981 */ /* 0x004ea8000c1e1500 */
[----:B--2---:R0:W-:Y:S04]  /*14b00*/  STL [R1+0x44], R7 ;  /* 0x0000440701007387 */ /* 0x0041e80000100800 */
[----:B------:R-:W2:Y:S04]  /*14b10*/  LDL R4, [R1+0xbac] ;  /* 0x000bac0001047983 */ /* 0x000ea80000100800 */
[----:B------:R-:W2:Y:S01]  /*14b20*/  LDL R5, [R1+0xbb0] ;  /* 0x000bb00001057983 */ /* 0x000ea20000100800 */
[----:B------:R-:W-:-:S03]  /*14b30*/  PRMT R19, RZ, 0x7610, R19 ;  /* 0x00007610ff137816 */ /* 0x000fc60000000013 */
[----:B------:R-:W0:Y:S01]  /*14b40*/  S2R R13, SR_TID.X ;  /* 0x00000000000d7919 */ /* 0x000e220000002100 */
[----:B----4-:R-:W-:-:S03]  /*14b50*/  PRMT R8, RZ, 0x7610, R8 ;  /* 0x00007610ff087816 */ /* 0x010fc60000000008 */
[----:B------:R-:W3:Y:S01]  /*14b60*/  LDL R23, [R1+0xb98] ;  /* 0x000b980001177983 */ /* 0x000ee20000100800 */
[----:B--2---:R-:W-:-:S04]  /*14b70*/  @!P3 LOP3.LUT R5, R5, R4, RZ, 0x3c, !PT ;  /* 0x000000040505b212 */ /* 0x004fc800078e3cff */
[----:B------:R-:W-:-:S04]  /*14b80*/  @!P3 LOP3.LUT R4, R5, R4, RZ, 0x3c, !PT ;  /* 0x000000040504b212 */ /* 0x000fc800078e3cff */
[----:B------:R-:W-:-:S05]  /*14b90*/  @!P3 LOP3.LUT R5, R5, R4, RZ, 0x3c, !PT ;  /* 0x000000040505b212 */ /* 0x000fca00078e3cff */
[----:B------:R1:W2:Y:S01]  /*14ba0*/  @!P3 LDG.E.U16 R19, [R4.64] ;  /* 0x000000080413b981 */ /* 0x0002a2000c1e1500 */
[--C-:B0-----:R-:W-:Y:S02]  /*14bb0*/  SHF.R.U32.HI R7, RZ, 0x5, R13.reuse ;  /* 0x00000005ff077819 */ /* 0x101fe4000001160d */
[----:B------:R-:W-:Y:S02]  /*14bc0*/  SHF.R.U32.HI R13, RZ, 0x5, R13 ;  /* 0x00000005ff0d7819 */ /* 0x000fe4000001160d */
[----:B------:R-:W-:Y:S02]  /*14bd0*/  SGXT.U32 R7, R7, 0x1 ;  /* 0x000000010707781a */ /* 0x000fe40000000000 */
[----:B------:R-:W-:Y:S02]  /*14be0*/  SGXT.U32 R13, R13, 0x1 ;  /* 0x000000010d0d781a */ /* 0x000fe40000000000 */
[----:B------:R-:W-:Y:S02]  /*14bf0*/  LOP3.LUT R7, R7, 0x34, RZ, 0xfc, !PT ;  /* 0x0000003407077812 */ /* 0x000fe400078efcff */
[----:B------:R-:W-:Y:S01]  /*14c00*/  LOP3.LUT R13, R13, 0x36, RZ, 0xfc, !PT ;  /* 0x000000360d0d7812 */ /* 0x000fe200078efcff */
[----:B-1----:R-:W-:-:S02]  /*14c10*/  @!P0 IMAD.MOV.U32 R4, RZ, RZ, R0 ;  /* 0x000000ffff048224 */ /* 0x002fc400078e0000 */
[----:B------:R-:W-:Y:S01]  /*14c20*/  @!P0 IMAD.MOV.U32 R5, RZ, RZ, R6 ;  /* 0x000000ffff058224 */ /* 0x000fe200078e0006 */
[----:B------:R-:W-:Y:S02]  /*14c30*/  ISETP.GE.AND P2, PT, R7, UR6, PT ;  /* 0x0000000607007c0c */ /* 0x000fe4000bf46270 */
[----:B------:R-:W4:Y:S01]  /*14c40*/  LDL.LU R7, [R1+0x1ccc] ;  /* 0x001ccc0001077983 */ /* 0x000f220000300800 */
[----:B------:R-:W-:-:S03]  /*14c50*/  ISETP.GE.AND P3, PT, R13, UR6, PT ;  /* 0x000000060d007c0c */ /* 0x000fc6000bf66270 */
[----:B------:R-:W3:Y:S04]  /*14c60*/  LDL R13, [R1+0xb84] ;  /* 0x000b8400010d7983 */ /* 0x000ee80000100800 */
[----:B------:R-:W3:Y:S04]  /*14c70*/  LDL R0, [R1+0xb88] ;  /* 0x000b880001007983 */ /* 0x000ee80000100800 */
[----:B------:R0:W3:Y:S04]  /*14c80*/  @!P0 LDG.E.U16 R8, [R4.64] ;  /* 0x0000000804088981 */ /* 0x0000e8000c1e1500 */
[----:B--2---:R-:W-:Y:S04]  /*14c90*/  STL [R1+0x2ec], R19 ;  /* 0x0002ec1301007387 */ /* 0x004fe80000100800 */
[----:B0-----:R-:W2:Y:S04]  /*14ca0*/  LDL R4, [R1+0xb9c] ;  /* 0x000b9c0001047983 */ /* 0x001ea80000100800 */
[----:B------:R-:W2:Y:S01]  /*14cb0*/  LDL R5, [R1+0xba0] ;  /* 0x000ba00001057983 */ /* 0x000ea20000100800 */
[----:B----4-:R-:W-:-:S03]  /*14cc0*/  PRMT R7, RZ, 0x7610, R7 ;  /* 0x00007610ff077816 */ /* 0x010fc60000000007 */
[----:B------:R-:W0:Y:S01]  /*14cd0*/  S2R R6, SR_TID.X ;  /* 0x0000000000067919 */ /* 0x000e220000002100 */
        /* <DEDUP_REMOVED lines=8> */
[----:B------:R-:W4:Y:S04]  /*14d60*/  LDL.LU R6, [R1+0x1cc8] ;  /* 0x001cc80001067983 */ /* 0x000f280000300800 */
[----:B--2---:R0:W-:Y:S04]  /*14d70*/  STL [R1+0xc], R7 ;  /* 0x00000c0701007387 */ /* 0x0041e80000100800 */
[----:B0-----:R-:W2:Y:S04]  /*14d80*/  LDL.LU R7, [R1+0x1cc4] ;  /* 0x001cc40001077983 */ /* 0x001ea80000300800 */
[----:B------:R-:W2:Y:S01]  /*14d90*/  LDL R5, [R1+0xb94] ;  /* 0x000b940001057983 */ /* 0x000ea20000100800 */
[----:B------:R-:W-:Y:S01]  /*14da0*/  PRMT R17, RZ, 0x7610, R17 ;  /* 0x00007610ff117816 */ /* 0x000fe20000000011 */
[----:B---3--:R-:W-:-:S05]  /*14db0*/  @!P2 IMAD.MOV.U32 R4, RZ, RZ, R23 ;  /* 0x000000ffff04a224 */ /* 0x008fca00078e0017 */
[----:B--2---:R0:W2:Y:S04]  /*14dc0*/  @!P2 LDG.E.U16 R17, [R4.64] ;  /* 0x000000080411a981 */ /* 0x0040a8000c1e1500 */
[----:B0-----:R-:W3:Y:S04]  /*14dd0*/  LDL R4, [R1+0xb8c] ;  /* 0x000b8c0001047983 */ /* 0x001ee80000100800 */
[----:B------:R-:W3:Y:S01]  /*14de0*/  LDL R5, [R1+0xb90] ;  /* 0x000b900001057983 */ /* 0x000ee20000100800 */
[----:B----4-:R-:W-:-:S03]  /*14df0*/  PRMT R6, RZ, 0x7610, R6 ;  /* 0x00007610ff067816 */ /* 0x010fc60000000006 */
[----:B------:R-:W0:Y:S02]  /*14e00*/  S2R R19, SR_TID.X ;  /* 0x0000000000137919 */ /* 0x000e240000002100 */
[----:B0-----:R-:W-:-:S04]  /*14e10*/  SHF.R.U32.HI R19, RZ, 0x5, R19 ;  /* 0x00000005ff137819 */ /* 0x001fc80000011613 */
[----:B------:R-:W-:Y:S02]  /*14e20*/  SGXT.U32 R19, R19, 0x1 ;  /* 0x000000011313781a */ /* 0x000fe40000000000 */
[----:B---3--:R-:W-:-:S04]  /*14e30*/  @!P3 LOP3.LUT R5, R5, R4, RZ, 0x3c, !PT ;  /* 0x000000040505b212 */ /* 0x008fc800078e3cff */
[----:B------:R-:W-:-:S04]  /*14e40*/  @!P3 LOP3.LUT R4, R5, R4, RZ, 0x3c, !PT ;  /* 0x000000040504b212 */ /* 0x000fc800078e3cff */
[----:B------:R-:W-:-:S05]  /*14e50*/  @!P3 LOP3.LUT R5, R5, R4, RZ, 0x3c, !PT ;  /* 0x000000040505b212 */ /* 0x000fca00078e3cff */
[----:B------:R0:W3:Y:S01]  /*14e60*/  @!P3 LDG.E.U16 R6, [R4.64] ;  /* 0x000000080406b981 */ /* 0x0000e2000c1e1500 */
[----:B------:R-:W-:-:S04]  /*14e70*/  LOP3.LUT R19, R19, 0x3a, RZ, 0xfc, !PT ;  /* 0x0000003a13137812 */ /* 0x000fc800078efcff */
[----:B------:R-:W-:Y:S02]  /*14e80*/  ISETP.GE.AND P1, PT, R19, UR6, PT ;  /* 0x0000000613007c0c */ /* 0x000fe4000bf26270 */
[----:B------:R-:W1:Y:S01]  /*14e90*/  S2R R19, SR_TID.X ;  /* 0x0000000000137919 */ /* 0x000e620000002100 */
[----:B------:R-:W-:Y:S01]  /*14ea0*/  PRMT R7, RZ, 0x7610, R7 ;  /* 0x00007610ff077816 */ /* 0x000fe20000000007 */
[----:B0-----:R-:W-:Y:S02]  /*14eb0*/  @!P0 IMAD.MOV.U32 R4, RZ, RZ, R0 ;  /* 0x000000ffff048224 */ /* 0x001fe400078e0000 */
[----:B------:R-:W-:Y:S01]  /*14ec0*/  @!P0 IMAD.MOV.U32 R5, RZ, RZ, R13 ;  /* 0x000000ffff058224 */ /* 0x000fe200078e000d */
[----:B--2---:R0:W-:Y:S04]  /*14ed0*/  STL [R1+0x40], R17 ;  /* 0x0000401101007387 */ /* 0x0041e80000100800 */
[----:B------:R2:W4:Y:S04]  /*14ee0*/  @!P0 LDG.E.U16 R7, [R4.64] ;  /* 0x0000000804078981 */ /* 0x000528000c1e1500 */
[----:B0-----:R-:W4:Y:S01]  /*14ef0*/  LDL R17, [R1+0xb78] ;  /* 0x000b780001117983 */ /* 0x001f220000100800 */
[----:B-1----:R-:W-:-:S04]  /*14f00*/  SHF.R.U32.HI R19, RZ, 0x5, R19 ;  /* 0x00000005ff137819 */ /* 0x002fc80000011613 */
[----:B------:R-:W-:-:S04]  /*14f10*/  SGXT.U32 R19, R19, 0x1 ;  /* 0x000000011313781a */ /* 0x000fc80000000000 */
[----:B------:R-:W-:-:S04]  /*14f20*/  LOP3.LUT R19, R19, 0x3c, RZ, 0xfc, !PT ;  /* 0x0000003c13137812 */ /* 0x000fc800078efcff */
[----:B------:R-:W-:Y:S02]  /*14f30*/  ISETP.GE.AND P2, PT, R19, UR6, PT ;  /* 0x0000000613007c0c */ /* 0x000fe4000bf46270 */
[----:B------:R-:W4:Y:S04]  /*14f40*/  LDL.LU R19, [R1+0x1cc0] ;  /* 0x001cc00001137983 */ /* 0x000f280000300800 */
[----:B---3--:R0:W-:Y:S04]  /*14f50*/  STL [R1+0x2e8], R6 ;  /* 0x0002e80601007387 */ /* 0x0081e80000100800 */
[----:B--2---:R-:W2:Y:S04]  /*14f60*/  LDL R4, [R1+0xb7c] ;  /* 0x000b7c0001047983 */ /* 0x004ea80000100800 */
[----:B------:R-:W2:Y:S01]  /*14f70*/  LDL R5, [R1+0xb80] ;  /* 0x000b800001057983 */ /* 0x000ea20000100800 */
[----:B----4-:R-:W-:-:S03]  /*14f80*/  PRMT R19, RZ, 0x7610, R19 ;  /* 0x00007610ff137816 */ /* 0x010fc60000000013 */
[----:B------:R-:W1:Y:S04]  /*14f90*/  S2R R23, SR_TID.X ;  /* 0x0000000000177919 */ /* 0x000e680000002100 */
[----:B0-----:R-:W0:Y:S04]  /*14fa0*/  S2R R6, SR_TID.X ;  /* 0x0000000000067919 */ /* 0x001e280000002100 */
[----:B------:R-:W3:Y:S04]  /*14fb0*/  LDL R13, [R1+0xb64] ;  /* 0x000b6400010d7983 */ /* 0x000ee80000100800 */
[----:B------:R-:W4:Y:S01]  /*14fc0*/  LDL R0, [R1+0xb68] ;  /* 0x000b680001007983 */ /* 0x000f220000100800 */
[----:B--2---:R-:W-:-:S04]  /*14fd0*/  @!P1 LOP3.LUT R5, R5, R4, RZ, 0x3c, !PT ;  /* 0x0000000405059212 */ /* 0x004fc800078e3cff */
[----:B------:R-:W-:-:S04]  /*14fe0*/  @!P1 LOP3.LUT R4, R5, R4, RZ, 0x3c, !PT ;  /* 0x0000000405049212 */ /* 0x000fc800078e3cff */
[----:B------:R-:W-:-:S05]  /*14ff0*/  @!P1 LOP3.LUT R5, R5, R4, RZ, 0x3c, !PT ;  /* 0x0000000405059212 */ /* 0x000fca00078e3cff */
[----:B------:R2:W3:Y:S04]  /*15000*/  @!P1 LDG.E.U16 R19, [R4.64] ;  /* 0x0000000804139981 */ /* 0x0004e8000c1e1500 */
[----:B--2---:R-:W2:Y:S01]  /*15010*/  S2R R5, SR_TID.X ;  /* 0x0000000000057919 */ /* 0x004ea20000002100 */
[----:B-1----:R-:W-:Y:S02]  /*15020*/  SHF.R.U32.HI R23, RZ, 0x5, R23 ;  /* 0x00000005ff177819 */ /* 0x002fe40000011617 */
[----:B0-----:R-:W-:Y:S02]  /*15030*/  SHF.R.U32.HI R6, RZ, 0x5, R6 ;  /* 0x00000005ff067819 */ /* 0x001fe40000011606 */
[----:B------:R-:W-:Y:S02]  /*15040*/  SGXT.U32 R23, R23, 0x1 ;  /* 0x000000011717781a */ /* 0x000fe40000000000 */
[----:B------:R-:W-:-:S02]  /*15050*/  SGXT.U32 R6, R6, 0x1 ;  /* 0x000000010606781a */ /* 0x000fc40000000000 */
[----:B------:R-:W-:Y:S02]  /*15060*/  LOP3.LUT R23, R23, 0x3e, RZ, 0xfc, !PT ;  /* 0x0000003e17177812 */ /* 0x000fe400078efcff */
[----:B------:R-:W-:Y:S02]  /*15070*/  LOP3.LUT R6, R6, 0x40, RZ, 0xfc, !PT ;  /* 0x0000004006067812 */ /* 0x000fe400078efcff */
[----:B------:R-:W-:Y:S02]  /*15080*/  ISETP.GE.AND P3, PT, R23, UR6, PT ;  /* 0x0000000617007c0c */ /* 0x000fe4000bf66270 */
[----:B------:R-:W4:Y:S01]  /*15090*/  LDL R23, [R1+0xb70] ;  /* 0x000b700001177983 */ /* 0x000f220000100800 */
[----:B------:R-:W-:-:S03]  /*150a0*/  ISETP.GE.AND P0, PT, R6, UR6, PT ;  /* 0x0000000606007c0c */ /* 0x000fc6000bf06270 */
[----:B------:R-:W4:Y:S01]  /*150b0*/  LDL.LU R6, [R1+0x1cbc] ;  /* 0x001cbc0001067983 */ /* 0x000f220000300800 */
[----:B--2---:R-:W-:-:S04]  /*150c0*/  SHF.R.U32.HI R5, RZ, 0x5, R5 ;  /* 0x00000005ff057819 */ /* 0x004fc80000011605 */
[----:B------:R-:W-:-:S04]  /*150d0*/  SGXT.U32 R5, R5, 0x1 ;  /* 0x000000010505781a */ /* 0x000fc80000000000 */
[----:B------:R-:W-:Y:S01]  /*150e0*/  LOP3.LUT R4, R5, 0x42, RZ, 0xfc, !PT ;  /* 0x0000004205047812 */ /* 0x000fe200078efcff */
[----:B---3--:R0:W-:Y:S04]  /*150f0*/  STL [R1+0x8], R19 ;  /* 0x0000081301007387 */ /* 0x0081e80000100800 */
[----:B0-----:R-:W2:Y:S04]  /*15100*/  LDL.LU R19, [R1+0x1cb8] ;  /* 0x001cb80001137983 */ /* 0x001ea80000300800 */
[----:B------:R-:W3:Y:S01]  /*15110*/  LDL R5, [R1+0xb74] ;  /* 0x000b740001057983 */ /* 0x000ee20000100800 */
[----:B------:R-:W-:-:S02]  /*15120*/  PRMT R29, RZ, 0x7610, R29 ;  /* 0x00007610ff1d7816 */ /* 0x000fc4000000001d */
[----:B------:R-:W-:Y:S01]  /*15130*/  ISETP.GE.AND P1, PT, R4, UR6, PT ;  /* 0x0000000604007c0c */ /* 0x000fe2000bf26270 */
[----:B------:R-:W-:-:S05]  /*15140*/  @!P2 IMAD.MOV.U32 R4, RZ, RZ, R17 ;  /* 0x000000ffff04a224 */ /* 0x000fca00078e0011 */
[----:B---3--:R0:W3:Y:S04]  /*15150*/  @!P2 LDG.E.U16 R29, [R4.64] ;  /* 0x00000008041da981 */ /* 0x0080e8000c1e1500 */
[----:B0-----:R-:W0:Y:S02]  /*15160*/  S2R R5, SR_TID.X ;  /* 0x0000000000057919 */ /* 0x001e240000002100 */
[----:B0-----:R-:W-:Y:S02]  /*15170*/  SHF.R.U32.HI R4, RZ, 0x5, R5 ;  /* 0x00000005ff047819 */ /* 0x001fe40000011605 */
[----:B---3--:R0:W-:Y:S04]  /*15180*/  STL [R1+0x3c], R29 ;  /* 0x00003c1d01007387 */ /* 0x0081e80000100800 */
[----:B0-----:R-:W3:Y:S04]  /*15190*/  LDL.LU R29, [R1+0x1cb4] ;  /* 0x001cb400011d7983 */ /* 0x001ee80000300800 */
[----:B------:R-:W2:Y:S01]  /*151a0*/  LDL R5, [R1+0xb6c] ;  /* 0x000b6c0001057983 */ /* 0x000ea20000100800 */
[----:B------:R-:W-:-:S04]  /*151b0*/  SGXT.U32 R4, R4, 0x1 ;  /* 0x000000010404781a */ /* 0x000fc80000000000 */
[----:B------:R-:W-:Y:S02]  /*151c0*/  LOP3.LUT R4, R4, 0x44, RZ, 0xfc, !PT ;  /* 0x0000004404047812 */ /* 0x000fe400078efcff */
[----:B------:R-:W-:Y:S02]  /*151d0*/  PRMT R18, RZ, 0x7610, R18 ;  /* 0x00007610ff127816 */ /* 0x000fe40000000012 */
[----:B------:R-:W-:Y:S01]  /*151e0*/  ISETP.GE.AND P2, PT, R4, UR6, PT ;  /* 0x0000000604007c0c */ /* 0x000fe2000bf46270 */
[----:B----4-:R-:W-:-:S05]  /*151f0*/  @!P3 IMAD.MOV.U32 R4, RZ, RZ, R23 ;  /* 0x000000ffff04b224 */ /* 0x010fca00078e0017 */
[----:B--2---:R0:W2:Y:S01]  /*15200*/  @!P3 LDG.E.U16 R18, [R4.64] ;  /* 0x000000080412b981 */ /* 0x0040a2000c1e1500 */
[----:B------:R-:W-:Y:S01]  /*15210*/  PRMT R6, RZ, 0x7610, R6 ;  /* 0x00007610ff067816 */ /* 0x000fe20000000006 */
[----:B0-----:R-:W-:Y:S02]  /*15220*/  @!P0 IMAD.MOV.U32 R4, RZ, RZ, R0 ;  /* 0x000000ffff048224 */ /* 0x001fe400078e0000 */
[----:B------:R-:W-:-:S05]  /*15230*/  @!P0 IMAD.MOV.U32 R5, RZ, RZ, R13 ;  /* 0x000000ffff058224 */ /* 0x000fca00078e000d */
[----:B------:R0:W4:Y:S04]  /*15240*/  @!P0 LDG.E.U16 R6, [R4.64] ;  /* 0x0000000804068981 */ /* 0x000128000c1e1500 */
[----:B--2---:R1:W-:Y:S04]  /*15250*/  STL [R1+0x2e4], R18 ;  /* 0x0002e41201007387 */ /* 0x0043e80000100800 */
[----:B0-----:R-:W2:Y:S04]  /*15260*/  LDL R4, [R1+0xb5c] ;  /* 0x000b5c0001047983 */ /* 0x001ea80000100800 */
[----:B------:R-:W2:Y:S01]  /*15270*/  LDL R5, [R1+0xb60] ;  /* 0x000b600001057983 */ /* 0x000ea20000100800 */
[----:B------:R-:W-:-:S03]  /*15280*/  PRMT R25, RZ, 0x7610, R25 ;  /* 0x00007610ff197816 */ /* 0x000fc60000000019 */
[----:B------:R-:W0:Y:S04]  /*15290*/  S2R R17, SR_TID.X ;  /* 0x0000000000117919 */ /* 0x000e280000002100 */
[----:B-1----:R-:W1:Y:S04]  /*152a0*/  S2R R18, SR_TID.X ;  /* 0x0000000000127919 */ /* 0x002e680000002100 */
[----:B------:R-:W3:Y:S04]  /*152b0*/  LDL R23, [R1+0xb44] ;  /* 0x000b440001177983 */ /* 0x000ee80000100800 */
[----:B------:R-:W3:Y:S01]  /*152c0*/  LDL R13, [R1+0xb3c] ;  /* 0x000b3c00010d7983 */ /* 0x000ee20000100800 */
[----:B--2---:R-:W-:-:S04]  /*152d0*/  @!P1 LOP3.LUT R5, R5, R4, RZ, 0x3c, !PT ;  /* 0x0000000405059212 */ /* 0x004fc800078e3cff */
[----:B------:R-:W-:-:S04]  /*152e0*/  @!P1 LOP3.LUT R4, R5, R4, RZ, 0x3c, !PT ;  /* 0x0000000405049212 */ /* 0x000fc800078e3cff */
[----:B------:R-:W-:-:S05]  /*152f0*/  @!P1 LOP3.LUT R5, R5, R4, RZ, 0x3c, !PT ;  /* 0x0000000405059212 */ /* 0x000fca00078e3cff */
[----:B------:R2:W3:Y:S01]  /*15300*/  @!P1 LDG.E.U16 R25, [R4.64] ;  /* 0x0000000804199981 */ /* 0x0004e2000c1e1500 */
[----:B0-----:R-:W-:Y:S02]  /*15310*/  SHF.R.U32.HI R17, RZ, 0x5, R17 ;  /* 0x00000005ff117819 */ /* 0x001fe40000011611 */
[----:B-1----:R-:W-:Y:S02]  /*15320*/  SHF.R.U32.HI R18, RZ, 0x5, R18 ;  /* 0x00000005ff127819 */ /* 0x002fe40000011612 */
[----:B------:R-:W-:Y:S02]  /*15330*/  SGXT.U32 R17, R17, 0x1 ;  /* 0x000000011111781a */ /* 0x000fe40000000000 */
[----:B------:R-:W-:Y:S02]  /*15340*/  SGXT.U32 R18, R18, 0x1 ;  /* 0x000000011212781a */ /* 0x000fe40000000000 */
[----:B------:R-:W-:Y:S01]  /*15350*/  LOP3.LUT R17, R17, 0x46, RZ, 0xfc, !PT ;  /* 0x0000004611117812 */ /* 0x000fe200078efcff */
[----:B--2---:R-:W2:Y:S01]  /*15360*/  LDL R4, [R1+0xb54] ;  /* 0x000b540001047983 */ /* 0x004ea20000100800 */
[----:B------:R-:W-:-:S02]  /*15370*/  LOP3.LUT R0, R18, 0x48, RZ, 0xfc, !PT ;  /* 0x0000004812007812 */ /* 0x000fc400078efcff */
[----:B------:R-:W-:Y:S02]  /*15380*/  ISETP.GE.AND P3, PT, R17, UR6, PT ;  /* 0x0000000611007c0c */ /* 0x000fe4000bf66270 */
[----:B------:R-:W-:Y:S01]  /*15390*/  ISETP.GE.AND P0, PT, R0, UR6, PT ;  /* 0x0000000600007c0c */ /* 0x000fe2000bf06270 */
[----:B------:R-:W2:Y:S04]  /*153a0*/  LDL R17, [R1+0xb48] ;  /* 0x000b480001117983 */ /* 0x000ea80000100800 */
[----:B------:R-:W2:Y:S04]  /*153b0*/  LDL R0, [R1+0xb40] ;  /* 0x000b400001007983 */ /* 0x000ea80000100800 */
[----:B---3--:R0:W-:Y:S04]  /*153c0*/  STL [R1], R25 ;  /* 0x0000001901007387 */ /* 0x0081e80000100800 */
[----:B------:R-:W2:Y:S01]  /*153d0*/  LDL R5, [R1+0xb58] ;  /* 0x000b580001057983 */ /* 0x000ea20000100800 */
[----:B------:R-:W-:-:S02]  /*153e0*/  PRMT R15, RZ, 0x7610, R15 ;  /* 0x00007610ff0f7816 */ /* 0x000fc4000000000f */
[----:B--2---:R-:W-:-:S04]  /*153f0*/  @!P2 LOP3.LUT R5, R5, R4, RZ, 0x3c, !PT ;  /* 0x000000040505a212 */ /* 0x004fc800078e3cff */
[----:B------:R-:W-:-:S04]  /*15400*/  @!P2 LOP3.LUT R4, R5, R4, RZ, 0x3c, !PT ;  /* 0x000000040504a212 */ /* 0x000fc800078e3cff */
[----:B------:R-:W-:-:S05]  /*15410*/  @!P2 LOP3.LUT R5, R5, R4, RZ, 0x3c, !PT ;  /* 0x000000040505a212 */ /* 0x000fca00078e3cff */
[----:B------:R1:W2:Y:S04]  /*15420*/  @!P2 LDG.E.U16 R15, [R4.64] ;  /* 0x00000008040fa981 */ /* 0x0002a8000c1e1500 */
[----:B-1----:R-:W3:Y:S04]  /*15430*/  LDL R4, [R1+0xb4c] ;  /* 0x000b4c0001047983 */ /* 0x002ee80000100800 */
[----:B------:R-:W3:Y:S01]  /*15440*/  LDL R5, [R1+0xb50] ;  /* 0x000b500001057983 */ /* 0x000ee20000100800 */
[----:B------:R-:W-:-:S03]  /*15450*/  PRMT R27, RZ, 0x7610, R27 ;  /* 0x00007610ff1b7816 */ /* 0x000fc6000000001b */
[----:B------:R-:W1:Y:S02]  /*15460*/  S2R R18, SR_TID.X ;  /* 0x0000000000127919 */ /* 0x000e640000002100 */
[----:B-1----:R-:W-:-:S04]  /*15470*/  SHF.R.U32.HI R18, RZ, 0x5, R18 ;  /* 0x00000005ff127819 */ /* 0x002fc80000011612 */
[----:B------:R-:W-:Y:S02]  /*15480*/  SGXT.U32 R18, R18, 0x1 ;  /* 0x000000011212781a */ /* 0x000fe40000000000 */
[----:B---3--:R-:W-:-:S04]  /*15490*/  @!P3 LOP3.LUT R5, R5, R4, RZ, 0x3c, !PT ;  /* 0x000000040505b212 */ /* 0x008fc800078e3cff */
[----:B------:R-:W-:-:S04]  /*154a0*/  @!P3 LOP3.LUT R4, R5, R4, RZ, 0x3c, !PT ;  /* 0x000000040504b212 */ /* 0x000fc800078e3cff */
[----:B------:R-:W-:-:S05]  /*154b0*/  @!P3 LOP3.LUT R5, R5, R4, RZ, 0x3c, !PT ;  /* 0x000000040505b212 */ /* 0x000fca00078e3cff */
[----:B------:R1:W3:Y:S01]  /*154c0*/  @!P3 LDG.E.U16 R27, [R4.64] ;  /* 0x00000008041bb981 */ /* 0x0002e2000c1e1500 */
[----:B0-----:R-:W-:-:S03]  /*154d0*/  LOP3.LUT R25, R18, 0x4a, RZ, 0xfc, !PT ;  /* 0x0000004a12197812 */ /* 0x001fc600078efcff */
[----:B------:R-:W0:Y:S01]  /*154e0*/  S2R R18, SR_TID.X ;  /* 0x0000000000127919 */ /* 0x000e220000002100 */
[----:B------:R-:W-:Y:S02]  /*154f0*/  ISETP.GE.AND P1, PT, R25, UR6, PT ;  /* 0x0000000619007c0c */ /* 0x000fe4000bf26270 */
[----:B------:R-:W-:Y:S01]  /*15500*/  PRMT R19, RZ, 0x7610, R19 ;  /* 0x00007610ff137816 */ /* 0x000fe20000000013 */
[----:B-1----:R-:W-:Y:S02]  /*15510*/  @!P0 IMAD.MOV.U32 R4, RZ, RZ, R17 ;  /* 0x000000ffff048224 */ /* 0x002fe400078e0011 */
[----:B------:R-:W-:Y:S01]  /*15520*/  @!P0 IMAD.MOV.U32 R5, RZ, RZ, R23 ;  /* 0x000000ffff058224 */ /* 0x000fe200078e0017 */
[----:B------:R-:W-:Y:S01]  /*15530*/  PRMT R29, RZ, 0x7610, R29 ;  /* 0x00007610ff1d7816 */ /* 0x000fe2000000001d */
[----:B--2---:R-:W-:Y:S04]  /*15540*/  STL [R1+0x38], R15 ;  /* 0x0000380f01007387 */ /* 0x004fe80000100800 */
[----:B------:R1:W2:Y:S01]  /*15550*/  @!P0 LDG.E.U16 R19, [R4.64] ;  /* 0x0000000804138981 */ /* 0x0002a2000c1e1500 */
[----:B0-----:R-:W-:-:S04]  /*15560*/  SHF.R.U32.HI R18, RZ, 0x5, R18 ;  /* 0x00000005ff127819 */ /* 0x001fc80000011612 */
[----:B------:R-:W-:Y:S01]  /*15570*/  SGXT.U32 R18, R18, 0x1 ;  /* 0x000000011212781a */ /* 0x000fe20000000000 */
[----:B-1----:R-:W-:-:S03]  /*15580*/  @!P1 IMAD.MOV.U32 R4, RZ, RZ, R0 ;  /* 0x000000ffff049224 */ /* 0x002fc600078e0000 */
[----:B------:R-:W-:Y:S01]  /*15590*/  LOP3.LUT R18, R18, 0x4c, RZ, 0xfc, !PT ;  /* 0x0000004c12127812 */ /* 0x000fe200078efcff */
[----:B------:R-:W-:-:S03]  /*155a0*/  @!P1 IMAD.MOV.U32 R5, RZ, RZ, R13 ;  /* 0x000000ffff059224 */ /* 0x000fc600078e000d */
[----:B------:R-:W-:Y:S02]  /*155b0*/  ISETP.GE.AND P2, PT, R18, UR6, PT ;  /* 0x0000000612007c0c */ /* 0x000fe4000bf46270 */
[----:B------:R-:W2:Y:S04]  /*155c0*/  LDL.LU R18, [R1+0x1cb0] ;  /* 0x001cb00001127983 */ /* 0x000ea80000300800 */
[----:B------:R0:W2:Y:S04]  /*155d0*/  @!P1 LDG.E.U16 R29, [R4.64] ;  /* 0x00000008041d9981 */ /* 0x0000a8000c1e1500 */
[----:B---3--:R1:W-:Y:S04]  /*155e0*/  STL [R1+0x2e0], R27 ;  /* 0x0002e01b01007387 */ /* 0x0083e80000100800 */
[----:B-1----:R-:W3:Y:S04]  /*155f0*/  LDL.LU R27, [R1+0x1cac] ;  /* 0x001cac00011b7983 */ /* 0x002ee80000300800 */
[----:B0-----:R-:W3:Y:S04]  /*15600*/  LDL R4, [R1+0xb34] ;  /* 0x000b340001047983 */ /* 0x001ee80000100800 */
[----:B------:R-:W3:Y:S04]  /*15610*/  LDL R5, [R1+0xb38] ;  /* 0x000b380001057983 */ /* 0x000ee80000100800 */
[----:B------:R-:W0:Y:S01]  /*15620*/  S2R R25, SR_TID.X ;  /* 0x0000000000197919 */ /* 0x000e220000002100 */
[----:B------:R-:W-:-:S03]  /*15630*/  PRMT R28, RZ, 0x7610, R28 ;  /* 0x00007610ff1c7816 */ /* 0x000fc6000000001c */
[----:B------:R-:W4:Y:S04]  /*15640*/  LDL R23, [R1+0xb28] ;  /* 0x000b280001177983 */ /* 0x000f280000100800 */
[----:B------:R-:W4:Y:S04]  /*15650*/  LDL R13, [R1+0xb1c] ;  /* 0x000b1c00010d7983 */ /* 0x000f280000100800 */
[----:B------:R-:W4:Y:S01]  /*15660*/  LDL R0, [R1+0xb20] ;  /* 0x000b200001007983 */ /* 0x000f220000100800 */
[--C-:B0-----:R-:W-:Y:S02]  /*15670*/  SHF.R.U32.HI R15, RZ, 0x5, R25.reuse ;  /* 0x00000005ff0f7819 */ /* 0x101fe40000011619 */
[----:B------:R-:W-:-:S02]  /*15680*/  SHF.R.U32.HI R25, RZ, 0x5, R25 ;  /* 0x00000005ff197819 */ /* 0x000fc40000011619 */
[----:B------:R-:W-:Y:S02]  /*15690*/  SGXT.U32 R15, R15, 0x1 ;  /* 0x000000010f0f781a */ /* 0x000fe40000000000 */
[----:B------:R-:W-:Y:S02]  /*156a0*/  SGXT.U32 R25, R25, 0x1 ;  /* 0x000000011919781a */ /* 0x000fe40000000000 */
[----:B------:R-:W-:-:S04]  /*156b0*/  LOP3.LUT R15, R15, 0x4e, RZ, 0xfc, !PT ;  /* 0x0000004e0f0f7812 */ /* 0x000fc800078efcff */
[----:B------:R-:W-:Y:S02]  /*156c0*/  ISETP.GE.AND P3, PT, R15, UR6, PT ;  /* 0x000000060f007c0c */ /* 0x000fe4000bf66270 */
[----:B------:R-:W-:Y:S02]  /*156d0*/  LOP3.LUT R15, R25, 0x50, RZ, 0xfc, !PT ;  /* 0x00000050190f7812 */ /* 0x000fe400078efcff */
[----:B------:R-:W4:Y:S04]  /*156e0*/  LDL R25, [R1+0xb24] ;  /* 0x000b240001197983 */ /* 0x000f280000100800 */
[----:B--2---:R-:W-:Y:S04]  /*156f0*/  STL [R1+0x1b50], R29 ;  /* 0x001b501d01007387 */ /* 0x004fe80000100800 */
[----:B------:R-:W-:Y:S01]  /*15700*/  STL [R1+0x1b54], R29 ;  /* 0x001b541d01007387 */ /* 0x000fe20000100800 */
[----:B---3--:R-:W-:-:S04]  /*15710*/  @!P2 LOP3.LUT R5, R5, R4, RZ, 0x3c, !PT ;  /* 0x000000040505a212 */ /* 0x008fc800078e3cff */
[----:B------:R-:W-:-:S04]  /*15720*/  @!P2 LOP3.LUT R4, R5, R4, RZ, 0x3c, !PT ;  /* 0x000000040504a212 */ /* 0x000fc800078e3cff */
[----:B------:R-:W-:-:S05]  /*15730*/  @!P2 LOP3.LUT R5, R5, R4, RZ, 0x3c, !PT ;  /* 0x000000040505a212 */ /* 0x000fca00078e3cff */
[----:B------:R0:W2:Y:S04]  /*15740*/  @!P2 LDG.E.U16 R28, [R4.64] ;  /* 0x00000008041ca981 */ /* 0x0000a8000c1e1500 */
[----:B0-----:R-:W3:Y:S04]  /*15750*/  LDL R4, [R1+0xb2c] ;  /* 0x000b2c0001047983 */ /* 0x001ee80000100800 */
[----:B------:R-:W3:Y:S01]  /*15760*/  LDL R5, [R1+0xb30] ;  /* 0x000b300001057983 */ /* 0x000ee20000100800 */
[----:B------:R-:W-:-:S03]  /*15770*/  PRMT R26, RZ, 0x7610, R26 ;  /* 0x00007610ff1a7816 */ /* 0x000fc6000000001a */
[----:B------:R-:W0:Y:S01]  /*15780*/  S2R R17, SR_TID.X ;  /* 0x0000000000117919 */ /* 0x000e220000002100 */
[----:B------:R-:W-:Y:S02]  /*15790*/  ISETP.GE.AND P0, PT, R15, UR6, PT ;  /* 0x000000060f007c0c */ /* 0x000fe4000bf06270 */
[----:B0-----:R-:W-:-:S04]  /*157a0*/  SHF.R.U32.HI R17, RZ, 0x5, R17 ;  /* 0x00000005ff117819 */ /* 0x001fc80000011611 */
[----:B------:R-:W-:Y:S02]  /*157b0*/  SGXT.U32 R17, R17, 0x1 ;  /* 0x000000011111781a */ /* 0x000fe40000000000 */
[----:B---3--:R-:W-:-:S04]  /*157c0*/  @!P3 LOP3.LUT R5, R5, R4, RZ, 0x3c, !PT ;  /* 0x000000040505b212 */ /* 0x008fc800078e3cff */
[----:B------:R-:W-:-:S04]  /*157d0*/  @!P3 LOP3.LUT R4, R5, R4, RZ, 0x3c, !PT ;  /* 0x000000040504b212 */ /* 0x000fc800078e3cff */
[----:B------:R-:W-:-:S05]  /*157e0*/  @!P3 LOP3.LUT R5, R5, R4, RZ, 0x3c, !PT ;  /* 0x000000040505b212 */ /* 0x000fca00078e3cff */
[----:B------:R4:W3:Y:S01]  /*157f0*/  @!P3 LDG.E.U16 R26, [R4.64] ;  /* 0x00000008041ab981 */ /* 0x0008e2000c1e1500 */
[----:B------:R-:W-:-:S03]  /*15800*/  LOP3.LUT R15, R17, 0x52, RZ, 0xfc, !PT ;  /* 0x00000052110f7812 */ /* 0x000fc600078efcff */
[----:B------:R-:W0:Y:S01]  /*15810*/  S2R R17, SR_TID.X ;  /* 0x0000000000117919 */ /* 0x000e220000002100 */
[----:B------:R-:W-:Y:S02]  /*15820*/  ISETP.GE.AND P1, PT, R15, UR6, PT ;  /* 0x000000060f007c0c */ /* 0x000fe4000bf26270 */
[----:B------:R-:W-:Y:S01]  /*15830*/  PRMT R18, RZ, 0x7610, R18 ;  /* 0x00007610ff127816 */ /* 0x000fe20000000012 */
[----:B----4-:R-:W-:Y:S02]  /*15840*/  @!P0 IMAD.MOV.U32 R4, RZ, RZ, R23 ;  /* 0x000000ffff048224 */ /* 0x010fe400078e0017 */
        /* <DEDUP_REMOVED lines=10> */
[----:B------:R-:W4:Y:S04]  /*158f0*/  LDL.LU R17, [R1+0x1ca8] ;  /* 0x001ca80001117983 */ /* 0x000f280000300800 */
[----:B------:R0:W2:Y:S04]  /*15900*/  @!P1 LDG.E.U16 R27, [R4.64] ;  /* 0x00000008041b9981 */ /* 0x0000a8000c1e1500 */
[----:B---3--:R1:W-:Y:S04]  /*15910*/  STL [R1+0x2dc], R26 ;  /* 0x0002dc1a01007387 */ /* 0x0083e80000100800 */
[----:B-1----:R-:W3:Y:S04]  /*15920*/  LDL.LU R26, [R1+0x1ca4] ;  /* 0x001ca400011a7983 */ /* 0x002ee80000300800 */
[----:B0-----:R-:W2:Y:S04]  /*15930*/  LDL R4, [R1+0xb14] ;  /* 0x000b140001047983 */ /* 0x001ea80000100800 */
[----:B------:R-:W2:Y:S01]  /*15940*/  LDL R5, [R1+0xb18] ;  /* 0x000b180001057983 */ /* 0x000ea20000100800 */
[----:B------:R-:W-:-:S03]  /*15950*/  PRMT R20, RZ, 0x7610, R20 ;  /* 0x00007610ff147816 */ /* 0x000fc60000000014 */
[----:B------:R-:W0:Y:S04]  /*15960*/  S2R R15, SR_TID.X ;  /* 0x00000000000f7919 */ /* 0x000e280000002100 */
[----:B------:R-:W1:Y:S04]  /*15970*/  S2R R13, SR_TID.X ;  /* 0x00000000000d7919 */ /* 0x000e680000002100 */
[----:B------:R-:W3:Y:S04]  /*15980*/  LDL R25, [R1+0xb04] ;  /* 0x000b040001197983 */ /* 0x000ee80000100800 */
[----:B------:R-:W3:Y:S04]  /*15990*/  LDL R23, [R1+0xb08] ;  /* 0x000b080001177983 */ /* 0x000ee80000100800 */
[----:B------:R-:W3:Y:S01]  /*159a0*/  LDL R0, [R1+0xb00] ;  /* 0x000b000001007983 */ /* 0x000ee20000100800 */
[----:B--2---:R-:W-:-:S04]  /*159b0*/  @!P2 LOP3.LUT R5, R5, R4, RZ, 0x3c, !PT ;  /* 0x000000040505a212 */ /* 0x004fc800078e3cff */
[----:B------:R-:W-:-:S04]  /*159c0*/  @!P2 LOP3.LUT R4, R5, R4, RZ, 0x3c, !PT ;  /* 0x000000040504a212 */ /* 0x000fc800078e3cff */
[----:B------:R-:W-:-:S05]  /*159d0*/  @!P2 LOP3.LUT R5, R5, R4, RZ, 0x3c, !PT ;  /* 0x000000040505a212 */ /* 0x000fca00078e3cff */
[----:B------:R2:W3:Y:S01]  /*159e0*/  @!P2 LDG.E.U16 R20, [R4.64] ;  /* 0x000000080414a981 */ /* 0x0004e2000c1e1500 */
[--C-:B0-----:R-:W-:Y:S02]  /*159f0*/  SHF.R.U32.HI R28, RZ, 0x5, R15.reuse ;  /* 0x00000005ff1c7819 */ /* 0x101fe4000001160f */
[----:B------:R-:W-:Y:S02]  /*15a00*/  SHF.R.U32.HI R15, RZ, 0x5, R15 ;  /* 0x00000005ff0f7819 */ /* 0x000fe4000001160f */
[----:B-1----:R-:W-:Y:S02]  /*15a10*/  SHF.R.U32.HI R13, RZ, 0x5, R13 ;  /* 0x00000005ff0d7819 */ /* 0x002fe4000001160d */
[----:B------:R-:W-:Y:S02]  /*15a20*/  SGXT.U32 R15, R15, 0x1 ;  /* 0x000000010f0f781a */ /* 0x000fe40000000000 */
[----:B------:R-:W-:Y:S02]  /*15a30*/  SGXT.U32 R13, R13, 0x1 ;  /* 0x000000010d0d781a */ /* 0x000fe40000000000 */
[----:B------:R-:W-:-:S02]  /*15a40*/  LOP3.LUT R15, R15, 0x58, RZ, 0xfc, !PT ;  /* 0x000000580f0f7812 */ /* 0x000fc400078efcff */
[----:B------:R-:W-:Y:S02]  /*15a50*/  LOP3.LUT R13, R13, 0x5a, RZ, 0xfc, !PT ;  /* 0x0000005a0d0d7812 */ /* 0x000fe400078efcff */
[----:B------:R-:W-:Y:S02]  /*15a60*/  ISETP.GE.AND P0, PT, R15, UR6, PT ;  /* 0x000000060f007c0c */ /* 0x000fe4000bf06270 */
[----:B------:R-:W4:Y:S01]  /*15a70*/  LDL R15, [R1+0xafc] ;  /* 0x000afc00010f7983 */ /* 0x000f220000100800 */
[----:B------:R-:W-:-:S03]  /*15a80*/  ISETP.GE.AND P1, PT, R13, UR6, PT ;  /* 0x000000060d007c0c */ /* 0x000fc6000bf26270 */
[----:B------:R-:W-:Y:S04]  /*15a90*/  STL [R1+0x1b58], R27 ;  /* 0x001b581b01007387 */ /* 0x000fe80000100800 */
[----:B------:R-:W-:Y:S04]  /*15aa0*/  STL [R1+0x1b5c], R27 ;  /* 0x001b5c1b01007387 */ /* 0x000fe80000100800 */
[----:B------:R-:W4:Y:S04]  /*15ab0*/  LDL.LU R13, [R1+0x1ca0] ;  /* 0x001ca000010d7983 */ /* 0x000f280000300800 */
[----:B--2---:R-:W2:Y:S04]  /*15ac0*/  LDL R4, [R1+0xb0c] ;  /* 0x000b0c0001047983 */ /* 0x004ea80000100800 */
[----:B---3--:R-:W-:Y:S04]  /*15ad0*/  STL [R1+0x30], R20 ;  /* 0x0000301401007387 */ /* 0x008fe80000100800 */
[----:B------:R-:W2:Y:S01]  /*15ae0*/  LDL R5, [R1+0xb10] ;  /* 0x000b100001057983 */ /* 0x000ea20000100800 */
[----:B------:R-:W-:-:S04]  /*15af0*/  SGXT.U32 R28, R28, 0x1 ;  /* 0x000000011c1c781a */ /* 0x000fc80000000000 */
[----:B------:R-:W-:-:S04]  /*15b00*/  LOP3.LUT R28, R28, 0x56, RZ, 0xfc, !PT ;  /* 0x000000561c1c7812 */ /* 0x000fc800078efcff */
[----:B------:R-:W-:Y:S02]  /*15b10*/  ISETP.GE.AND P3, PT, R28, UR6, PT ;  /* 0x000000061c007c0c */ /* 0x000fe4000bf66270 */
[----:B------:R-:W-:-:S11]  /*15b20*/  PRMT R16, RZ, 0x7610, R16 ;  /* 0x00007610ff107816 */ /* 0x000fd60000000010 */
[----:B--2---:R-:W-:-:S04]  /*15b30*/  @!P3 LOP3.LUT R5, R5, R4, RZ, 0x3c, !PT ;  /* 0x000000040505b212 */ /* 0x004fc800078e3cff */
[----:B------:R-:W-:-:S04]  /*15b40*/  @!P3 LOP3.LUT R4, R5, R4, RZ, 0x3c, !PT ;  /* 0x000000040504b212 */ /* 0x000fc800078e3cff */
[----:B------:R-:W-:-:S05]  /*15b50*/  @!P3 LOP3.LUT R5, R5, R4, RZ, 0x3c, !PT ;  /* 0x000000040505b212 */ /* 0x000fca00078e3cff */
[----:B------:R0:W2:Y:S01]  /*15b60*/  @!P3 LDG.E.U16 R16, [R4.64] ;  /* 0x000000080410b981 */ /* 0x0000a2000c1e1500 */
[----:B----4-:R-:W-:Y:S02]  /*15b70*/  PRMT R17, RZ, 0x7610, R17 ;  /* 0x00007610ff117816 */ /* 0x010fe40000000011 */
[----:B------:R-:W-:Y:S01]  /*15b80*/  PRMT R26, RZ, 0x7610, R26 ;  /* 0x00007610ff1a7816 */ /* 0x000fe2000000001a */
[----:B0-----:R-:W-:Y:S02]  /*15b90*/  @!P0 IMAD.MOV.U32 R4, RZ, RZ, R23 ;  /* 0x000000ffff048224 */ /* 0x001fe400078e0017 */
[----:B------:R-:W-:-:S05]  /*15ba0*/  @!P0 IMAD.MOV.U32 R5, RZ, RZ, R25 ;  /* 0x000000ffff058224 */ /* 0x000fca00078e0019 */
[----:B------:R0:W3:Y:S02]  /*15bb0*/  @!P0 LDG.E.U16 R17, [R4.64] ;  /* 0x0000000804118981 */ /* 0x0000e4000c1e1500 */
[----:B0-----:R-:W-:Y:S02]  /*15bc0*/  @!P1 IMAD.MOV.U32 R4, RZ, RZ, R0 ;  /* 0x000000ffff049224 */ /* 0x001fe400078e0000 */
[----:B------:R-:W-:-:S05]  /*15bd0*/  @!P1 IMAD.MOV.U32 R5, RZ, RZ, R15 ;  /* 0x000000ffff059224 */ /* 0x000fca00078e000f */
[----:B------:R0:W4:Y:S04]  /*15be0*/  @!P1 LDG.E.U16 R26, [R4.64] ;  /* 0x00000008041a9981 */ /* 0x000128000c1e1500 */
[----:B------:R-:W1:Y:S04]  /*15bf0*/  S2R R28, SR_TID.X ;  /* 0x00000000001c7919 */ /* 0x000e680000002100 */
[----:B--2---:R2:W-:Y:S04]  /*15c00*/  STL [R1+0x2d8], R16 ;  /* 0x0002d81001007387 */ /* 0x0045e80000100800 */
[----:B--2---:R-:W2:Y:S04]  /*15c10*/  LDL.LU R16, [R1+0x1c9c] ;  /* 0x001c9c0001107983 */ /* 0x004ea80000300800 */
[----:B0-----:R-:W2:Y:S04]  /*15c20*/  LDL R4, [R1+0xaf4] ;  /* 0x000af40001047983 */ /* 0x001ea80000100800 */
[----:B------:R-:W2:Y:S01]  /*15c30*/  LDL R5, [R1+0xaf8] ;  /* 0x000af80001057983 */ /* 0x000ea20000100800 */
[----:B-1----:R-:W-:-:S02]  /*15c40*/  SHF.R.U32.HI R28, RZ, 0x5, R28 ;  /* 0x00000005ff1c7819 */ /* 0x002fc4000001161c */
[----:B------:R-:W-:Y:S01]  /*15c50*/  PRMT R12, RZ, 0x7610, R12 ;  /* 0x00007610ff0c7816 */ /* 0x000fe2000000000c */
[----:B------:R-:W0:Y:S01]  /*15c60*/  S2R R25, SR_TID.X ;  /* 0x0000000000197919 */ /* 0x000e220000002100 */
[----:B------:R-:W-:-:S03]  /*15c70*/  SGXT.U32 R28, R28, 0x1 ;  /* 0x000000011c1c781a */ /* 0x000fc60000000000 */
[----:B------:R-:W3:Y:S01]  /*15c80*/  LDL R23, [R1+0xae8] ;  /* 0x000ae80001177983 */ /* 0x000ee20000100800 */
[----:B------:R-:W-:-:S03]  /*15c90*/  LOP3.LUT R20, R28, 0x5c, RZ, 0xfc, !PT ;  /* 0x0000005c1c147812 */ /* 0x000fc600078efcff */
[----:B------:R-:W3:Y:S01]  /*15ca0*/  LDL R15, [R1+0xadc] ;  /* 0x000adc00010f7983 */ /* 0x000ee20000100800 */
[----:B------:R-:W-:-:S03]  /*15cb0*/  ISETP.GE.AND P2, PT, R20, UR6, PT ;  /* 0x0000000614007c0c */ /* 0x000fc6000bf46270 */
[----:B------:R-:W1:Y:S04]  /*15cc0*/  S2R R28, SR_TID.X ;  /* 0x00000000001c7919 */ /* 0x000e680000002100 */
[----:B------:R-:W3:Y:S06]  /*15cd0*/  LDL R0, [R1+0xae0] ;  /* 0x000ae00001007983 */ /* 0x000eec0000100800 */
[----:B--2---:R-:W-:-:S04]  /*15ce0*/  @!P2 LOP3.LUT R5, R5, R4, RZ, 0x3c, !PT ;  /* 0x000000040505a212 */ /* 0x004fc800078e3cff */
[----:B------:R-:W-:-:S04]  /*15cf0*/  @!P2 LOP3.LUT R4, R5, R4, RZ, 0x3c, !PT ;  /* 0x000000040504a212 */ /* 0x000fc800078e3cff */
[----:B------:R-:W-:-:S05]  /*15d00*/  @!P2 LOP3.LUT R5, R5, R4, RZ, 0x3c, !PT ;  /* 0x000000040505a212 */ /* 0x000fca00078e3cff */
[----:B------:R-:W2:Y:S01]  /*15d10*/  @!P2 LDG.E.U16 R12, [R4.64] ;  /* 0x00000008040ca981 */ /* 0x000ea2000c1e1500 */
[----:B-1----:R-:W-:Y:S02]  /*15d20*/  SHF.R.U32.HI R28, RZ, 0x5, R28 ;  /* 0x00000005ff1c7819 */ /* 0x002fe4000001161c */
[----:B0-----:R-:W-:Y:S02]  /*15d30*/  SHF.R.U32.HI R25, RZ, 0x5, R25 ;  /* 0x00000005ff197819 */ /* 0x001fe40000011619 */
[----:B------:R-:W-:Y:S02]  /*15d40*/  SGXT.U32 R28, R28, 0x1 ;  /* 0x000000011c1c781a */ /* 0x000fe40000000000 */
[----:B------:R-:W-:Y:S02]  /*15d50*/  SGXT.U32 R25, R25, 0x1 ;  /* 0x000000011919781a */ /* 0x000fe40000000000 */
[----:B------:R-:W-:Y:S02]  /*15d60*/  LOP3.LUT R28, R28, 0x5e, RZ, 0xfc, !PT ;  /* 0x0000005e1c1c7812 */ /* 0x000fe400078efcff */
[----:B------:R-:W-:-:S02]  /*15d70*/  LOP3.LUT R25, R25, 0x62, RZ, 0xfc, !PT ;  /* 0x0000006219197812 */ /* 0x000fc400078efcff */
[----:B------:R-:W-:Y:S02]  /*15d80*/  ISETP.GE.AND P3, PT, R28, UR6, PT ;  /* 0x000000061c007c0c */ /* 0x000fe4000bf66270 */
[----:B------:R-:W3:Y:S01]  /*15d90*/  LDL R28, [R1+0xaf0] ;  /* 0x000af000011c7983 */ /* 0x000ee20000100800 */
[----:B------:R-:W-:-:S03]  /*15da0*/  ISETP.GE.AND P1, PT, R25, UR6, PT ;  /* 0x0000000619007c0c */ /* 0x000fc6000bf26270 */
[----:B------:R-:W3:Y:S04]  /*15db0*/  LDL.LU R25, [R1+0x1c98] ;  /* 0x001c980001197983 */ /* 0x000ee80000300800 */
[----:B------:R-:W0:Y:S02]  /*15dc0*/  S2R R20, SR_TID.X ;  /* 0x0000000000147919 */ /* 0x000e240000002100 */
[----:B0-----:R-:W-:Y:S02]  /*15dd0*/  SHF.R.U32.HI R20, RZ, 0x5, R20 ;  /* 0x00000005ff147819 */ /* 0x001fe40000011614 */
[----:B--2---:R0:W-:Y:S04]  /*15de0*/  STL [R1+0x2c], R12 ;  /* 0x00002c0c01007387 */ /* 0x0041e80000100800 */
[----:B0-----:R-:W2:Y:S04]  /*15df0*/  LDL.LU R12, [R1+0x1c94] ;  /* 0x001c9400010c7983 */ /* 0x001ea80000300800 */
[----:B------:R-:W2:Y:S01]  /*15e00*/  LDL R5, [R1+0xaec] ;  /* 0x000aec0001057983 */ /* 0x000ea20000100800 */
[----:B------:R-:W-:-:S04]  /*15e10*/  SGXT.U32 R20, R20, 0x1 ;  /* 0x000000011414781a */ /* 0x000fc80000000000 */
[----:B------:R-:W-:-:S04]  /*15e20*/  LOP3.LUT R20, R20, 0x60, RZ, 0xfc, !PT ;  /* 0x0000006014147812 */ /* 0x000fc800078efcff */
[----:B------:R-:W-:Y:S02]  /*15e30*/  ISETP.GE.AND P0, PT, R20, UR6, PT ;  /* 0x0000000614007c0c */ /* 0x000fe4000bf06270 */
[----:B------:R-:W0:Y:S01]  /*15e40*/  S2R R20, SR_TID.X ;  /* 0x0000000000147919 */ /* 0x000e220000002100 */
[----:B------:R-:W-:Y:S02]  /*15e50*/  PRMT R13, RZ, 0x7610, R13 ;  /* 0x00007610ff0d7816 */ /* 0x000fe4000000000d */
[----:B0-----:R-:W-:-:S04]  /*15e60*/  SHF.R.U32.HI R20, RZ, 0x5, R20 ;  /* 0x00000005ff147819 */ /* 0x001fc80000011614 */
[----:B------:R-:W-:-:S04]  /*15e70*/  SGXT.U32 R20, R20, 0x1 ;  /* 0x000000011414781a */ /* 0x000fc80000000000 */
[----:B------:R-:W-:-:S04]  /*15e80*/  LOP3.LUT R4, R20, 0x64, RZ, 0xfc, !PT ;  /* 0x0000006414047812 */ /* 0x000fc800078efcff */
[----:B------:R-:W-:Y:S01]  /*15e90*/  ISETP.GE.AND P2, PT, R4, UR6, PT ;  /* 0x0000000604007c0c */ /* 0x000fe2000bf46270 */
[----:B---3--:R-:W-:-:S05]  /*15ea0*/  @!P3 IMAD.MOV.U32 R4, RZ, RZ, R28 ;  /* 0x000000ffff04b224 */ /* 0x008fca00078e001c */
[----:B--2---:R-:W2:Y:S04]  /*15eb0*/  @!P3 LDG.E.U16 R13, [R4.64] ;  /* 0x00000008040db981 */ /* 0x004ea8000c1e1500 */
[----:B------:R-:W0:Y:S01]  /*15ec0*/  S2R R20, SR_TID.X ;  /* 0x0000000000147919 */ /* 0x000e220000002100 */
[----:B------:R-:W-:-:S03]  /*15ed0*/  PRMT R16, RZ, 0x7610, R16 ;  /* 0x00007610ff107816 */ /* 0x000fc60000000010 */
[----:B--2---:R0:W-:Y:S04]  /*15ee0*/  STL [R1+0x2d4], R13 ;  /* 0x0002d40d01007387 */ /* 0x0041e80000100800 */
[----:B------:R-:W2:Y:S01]  /*15ef0*/  LDL R5, [R1+0xae4] ;  /* 0x000ae40001057983 */ /* 0x000ea20000100800 */
[----:B------:R-:W-:-:S03]  /*15f00*/  PRMT R25, RZ, 0x7610, R25 ;  /* 0x00007610ff197816 */ /* 0x000fc60000000019 */
[----:B------:R-:W3:Y:S01]  /*15f10*/  LDL R28, [R1+0xacc] ;  /* 0x000acc00011c7983 */ /* 0x000ee20000100800 */
[----:B0-----:R-:W-:-:S04]  /*15f20*/  SHF.R.U32.HI R13, RZ, 0x5, R20 ;  /* 0x00000005ff0d7819 */ /* 0x001fc80000011614 */
[----:B------:R-:W-:-:S04]  /*15f30*/  SGXT.U32 R13, R13, 0x1 ;  /* 0x000000010d0d781a */ /* 0x000fc80000000000 */
[----:B------:R-:W-:Y:S02]  /*15f40*/  LOP3.LUT R4, R13, 0x66, RZ, 0xfc, !PT ;  /* 0x000000660d047812 */ /* 0x000fe400078efcff */
[----:B------:R-:W3:Y:S02]  /*15f50*/  LDL R13, [R1+0xad0] ;  /* 0x000ad000010d7983 */ /* 0x000ee40000100800 */
[----:B------:R-:W-:Y:S01]  /*15f60*/  ISETP.GE.AND P3, PT, R4, UR6, PT ;  /* 0x0000000604007c0c */ /* 0x000fe2000bf66270 */
[----:B------:R-:W-:-:S05]  /*15f70*/  @!P0 IMAD.MOV.U32 R4, RZ, RZ, R23 ;  /* 0x000000ffff048224 */ /* 0x000fca00078e0017 */
[----:B--2---:R0:W2:Y:S02]  /*15f80*/  @!P0 LDG.E.U16 R16, [R4.64] ;  /* 0x0000000804108981 */ /* 0x0040a4000c1e1500 */
[----:B0-----:R-:W-:Y:S02]  /*15f90*/  @!P1 IMAD.MOV.U32 R4, RZ, RZ, R0 ;  /* 0x000000ffff049224 */ /* 0x001fe400078e0000 */
[----:B------:R-:W-:Y:S01]  /*15fa0*/  @!P1 IMAD.MOV.U32 R5, RZ, RZ, R15 ;  /* 0x000000ffff059224 */ /* 0x000fe200078e000f */
[----:B------:R-:W-:Y:S02]  /*15fb0*/  PRMT R24, RZ, 0x7610, R24 ;  /* 0x00007610ff187816 */ /* 0x000fe40000000018 */
[----:B------:R-:W-:Y:S01]  /*15fc0*/  PRMT R12, RZ, 0x7610, R12 ;  /* 0x00007610ff0c7816 */ /* 0x000fe2000000000c */
[----:B------:R-:W0:Y:S04]  /*15fd0*/  S2R R23, SR_TID.X ;  /* 0x0000000000177919 */ /* 0x000e280000002100 */
[----:B------:R1:W2:Y:S01]  /*15fe0*/  @!P1 LDG.E.U16 R25, [R4.64] ;  /* 0x0000000804199981 */ /* 0x0002a2000c1e1500 */
[----:B------:R-:W-:-:S03]  /*15ff0*/  SHF.R.U32.HI R20, RZ, 0x5, R20 ;  /* 0x00000005ff147819 */ /* 0x000fc60000011614 */
[----:B------:R-:W2:Y:S04]  /*16000*/  LDL R0, [R1+0xac0] ;  /* 0x000ac00001007983 */ /* 0x000ea80000100800 */
[----:B-1----:R-:W2:Y:S04]  /*16010*/  LDL R4, [R1+0xad4] ;  /* 0x000ad40001047983 */ /* 0x002ea80000100800 */
[----:B------:R-:W2:Y:S02]  /*16020*/  LDL R5, [R1+0xad8] ;  /* 0x000ad80001057983 */ /* 0x000ea40000100800 */
[----:B--2---:R-:W-:-:S04]  /*16030*/  @!P2 LOP3.LUT R5, R5, R4, RZ, 0x3c, !PT ;  /* 0x000000040505a212 */ /* 0x004fc800078e3cff */
[----:B------:R-:W-:-:S04]  /*16040*/  @!P2 LOP3.LUT R4, R5, R4, RZ, 0x3c, !PT ;  /* 0x000000040504a212 */ /* 0x000fc800078e3cff */
[----:B------:R-:W-:-:S05]  /*16050*/  @!P2 LOP3.LUT R5, R5, R4, RZ, 0x3c, !PT ;  /* 0x000000040505a212 */ /* 0x000fca00078e3cff */
[----:B------:R3:W2:Y:S02]  /*16060*/  @!P2 LDG.E.U16 R24, [R4.64] ;  /* 0x000000080418a981 */ /* 0x0006a4000c1e1500 */
[----:B---3--:R-:W-:Y:S02]  /*16070*/  @!P3 IMAD.MOV.U32 R4, RZ, RZ, R13 ;  /* 0x000000ffff04b224 */ /* 0x008fe400078e000d */
[----:B------:R-:W-:-:S05]  /*16080*/  @!P3 IMAD.MOV.U32 R5, RZ, RZ, R28 ;  /* 0x000000ffff05b224 */ /* 0x000fca00078e001c */
[----:B------:R1:W3:Y:S01]  /*16090*/  @!P3 LDG.E.U16 R12, [R4.64] ;  /* 0x00000008040cb981 */ /* 0x0002e2000c1e1500 */
[----:B0-----:R-:W-:Y:S02]  /*160a0*/  SHF.R.U32.HI R15, RZ, 0x5, R23 ;  /* 0x00000005ff0f7819 */ /* 0x001fe40000011617 */
[----:B------:R-:W-:Y:S02]  /*160b0*/  SGXT.U32 R20, R20, 0x1 ;  /* 0x000000011414781a */ /* 0x000fe40000000000 */
[----:B------:R-:W-:Y:S02]  /*160c0*/  SGXT.U32 R15, R15, 0x1 ;  /* 0x000000010f0f781a */ /* 0x000fe40000000000 */
[----:B------:R-:W-:Y:S02]  /*160d0*/  LOP3.LUT R20, R20, 0x68, RZ, 0xfc, !PT ;  /* 0x0000006814147812 */ /* 0x000fe400078efcff */
[----:B------:R-:W-:Y:S02]  /*160e0*/  LOP3.LUT R15, R15, 0x6a, RZ, 0xfc, !PT ;  /* 0x0000006a0f0f7812 */ /* 0x000fe400078efcff */
[----:B------:R-:W-:-:S02]  /*160f0*/  ISETP.GE.AND P0, PT, R20, UR6, PT ;  /* 0x0000000614007c0c */ /* 0x000fc4000bf06270 */
[----:B------:R-:W4:Y:S01]  /*16100*/  LDL R20, [R1+0xabc] ;  /* 0x000abc0001147983 */ /* 0x000f220000100800 */
[----:B------:R-:W-:-:S03]  /*16110*/  ISETP.GE.AND P1, PT, R15, UR6, PT ;  /* 0x000000060f007c0c */ /* 0x000fc6000bf26270 */
[----:B------:R-:W4:Y:S04]  /*16120*/  LDL.LU R15, [R1+0x1c90] ;  /* 0x001c9000010f7983 */ /* 0x000f280000300800 */
[----:B--2---:R0:W-:Y:S04]  /*16130*/  STL [R1+0x28], R24 ;  /* 0x0000281801007387 */ /* 0x0041e80000100800 */
[----:B0-----:R-:W2:Y:S04]  /*16140*/  LDL.LU R24, [R1+0x1c8c] ;  /* 0x001c8c0001187983 */ /* 0x001ea80000300800 */
[----:B-1----:R-:W2:Y:S04]  /*16150*/  LDL R4, [R1+0xac4] ;  /* 0x000ac40001047983 */ /* 0x002ea80000100800 */
[----:B---3--:R0:W-:Y:S04]  /*16160*/  STL [R1+0x2d0], R12 ;  /* 0x0002d00c01007387 */ /* 0x0081e80000100800 */
[----:B------:R-:W2:Y:S01]  /*16170*/  LDL R5, [R1+0xac8] ;  /* 0x000ac80001057983 */ /* 0x000ea20000100800 */
[----:B------:R-:W-:-:S03]  /*16180*/  SHF.R.U32.HI R23, RZ, 0x5, R23 ;  /* 0x00000005ff177819 */ /* 0x000fc60000011617 */
[----:B------:R-:W3:Y:S01]  /*16190*/  LDL R13, [R1+0xaac] ;  /* 0x000aac00010d7983 */ /* 0x000ee20000100800 */
[----:B------:R-:W-:-:S04]  /*161a0*/  SGXT.U32 R23, R23, 0x1 ;  /* 0x000000011717781a */ /* 0x000fc80000000000 */
[----:B------:R-:W-:-:S04]  /*161b0*/  LOP3.LUT R23, R23, 0x6c, RZ, 0xfc, !PT ;  /* 0x0000006c17177812 */ /* 0x000fc800078efcff */
[----:B------:R-:W-:Y:S02]  /*161c0*/  ISETP.GE.AND P2, PT, R23, UR6, PT ;  /* 0x0000000617007c0c */ /* 0x000fe4000bf46270 */
[----:B------:R-:W0:Y:S01]  /*161d0*/  S2R R23, SR_TID.X ;  /* 0x0000000000177919 */ /* 0x000e220000002100 */
[----:B----4-:R-:W-:Y:S02]  /*161e0*/  PRMT R15, RZ, 0x7610, R15 ;  /* 0x00007610ff0f7816 */ /* 0x010fe4000000000f */
[----:B0-----:R-:W-:-:S04]  /*161f0*/  SHF.R.U32.HI R12, RZ, 0x5, R23 ;  /* 0x00000005ff0c7819 */ /* 0x001fc80000011617 */
[----:B------:R-:W-:-:S04]  /*16200*/  SGXT.U32 R12, R12, 0x1 ;  /* 0x000000010c0c781a */ /* 0x000fc80000000000 */
[----:B------:R-:W-:Y:S02]  /*16210*/  LOP3.LUT R28, R12, 0x6e, RZ, 0xfc, !PT ;  /* 0x0000006e0c1c7812 */ /* 0x000fe400078efcff */
[----:B------:R-:W3:Y:S02]  /*16220*/  LDL R12, [R1+0xab0] ;  /* 0x000ab000010c7983 */ /* 0x000ee40000100800 */
[----:B------:R-:W-:Y:S02]  /*16230*/  ISETP.GE.AND P3, PT, R28, UR6, PT ;  /* 0x000000061c007c0c */ /* 0x000fe4000bf66270 */
[----:B------:R-:W4:Y:S01]  /*16240*/  LDL.LU R28, [R1+0x1c88] ;  /* 0x001c8800011c7983 */ /* 0x000f220000300800 */
[----:B--2---:R-:W-:-:S04]  /*16250*/  @!P0 LOP3.LUT R5, R5, R4, RZ, 0x3c, !PT ;  /* 0x0000000405058212 */ /* 0x004fc800078e3cff */
[----:B------:R-:W-:-:S04]  /*16260*/  @!P0 LOP3.LUT R4, R5, R4, RZ, 0x3c, !PT ;  /* 0x0000000405048212 */ /* 0x000fc800078e3cff */
[----:B------:R-:W-:Y:S02]  /*16270*/  @!P0 LOP3.LUT R5, R5, R4, RZ, 0x3c, !PT ;  /* 0x0000000405058212 */ /* 0x000fe400078e3cff */
[----:B------:R-:W-:-:S03]  /*16280*/  PRMT R24, RZ, 0x7610, R24 ;  /* 0x00007610ff187816 */ /* 0x000fc60000000018 */
[----:B------:R0:W2:Y:S02]  /*16290*/  @!P0 LDG.E.U16 R15, [R4.64] ;  /* 0x00000008040f8981 */ /* 0x0000a4000c1e1500 */
[----:B0-----:R-:W-:Y:S02]  /*162a0*/  @!P1 IMAD.MOV.U32 R4, RZ, RZ, R0 ;  /* 0x000000ffff049224 */ /* 0x001fe400078e0000 */
[----:B------:R-:W-:Y:S01]  /*162b0*/  @!P1 IMAD.MOV.U32 R5, RZ, RZ, R20 ;  /* 0x000000ffff059224 */ /* 0x000fe200078e0014 */
[----:B------:R-:W-:Y:S01]  /*162c0*/  PRMT R21, RZ, 0x7610, R21 ;  /* 0x00007610ff157816 */ /* 0x000fe20000000015 */
[----:B------:R-:W2:Y:S04]  /*162d0*/  LDL R20, [R1+0xaa0] ;  /* 0x000aa00001147983 */ /* 0x000ea80000100800 */
[----:B------:R0:W2:Y:S04]  /*162e0*/  @!P1 LDG.E.U16 R24, [R4.64] ;  /* 0x0000000804189981 */ /* 0x0000a8000c1e1500 */
[----:B0-----:R-:W2:Y:S04]  /*162f0*/  LDL R4, [R1+0xab4] ;  /* 0x000ab40001047983 */ /* 0x001ea80000100800 */
[----:B------:R-:W2:Y:S04]  /*16300*/  LDL R5, [R1+0xab8] ;  /* 0x000ab80001057983 */ /* 0x000ea80000100800 */
[----:B---3--:R0:W3:Y:S01]  /*16310*/  @!P3 LDG.E.U16 R21, [R12.64] ;  /* 0x000000080c15b981 */ /* 0x0080e2000c1e1500 */
[----:B----4-:R-:W-:-:S02]  /*16320*/  PRMT R28, RZ, 0x7610, R28 ;  /* 0x00007610ff1c7816 */ /* 0x010fc4000000001c */
[----:B------:R-:W-:-:S04]  /*16330*/  SHF.R.U32.HI R23, RZ, 0x5, R23 ;  /* 0x00000005ff177819 */ /* 0x000fc80000011617 */
[----:B------:R-:W-:-:S04]  /*16340*/  SGXT.U32 R23, R23, 0x1 ;  /* 0x000000011717781a */ /* 0x000fc80000000000 */
[----:B------:R-:W-:-:S04]  /*16350*/  LOP3.LUT R23, R23, 0x70, RZ, 0xfc, !PT ;  /* 0x0000007017177812 */ /* 0x000fc800078efcff */
[----:B------:R-:W-:Y:S02]  /*16360*/  ISETP.GE.AND P0, PT, R23, UR6, PT ;  /* 0x0000000617007c0c */ /* 0x000fe4000bf06270 */
[----:B------:R-:W1:Y:S01]  /*16370*/  S2R R23, SR_TID.X ;  /* 0x0000000000177919 */ /* 0x000e620000002100 */
[----:B--2---:R-:W-:-:S04]  /*16380*/  @!P2 LOP3.LUT R5, R5, R4, RZ, 0x3c, !PT ;  /* 0x000000040505a212 */ /* 0x004fc800078e3cff */
[----:B------:R-:W-:-:S04]  /*16390*/  @!P2 LOP3.LUT R4, R5, R4, RZ, 0x3c, !PT ;  /* 0x000000040504a212 */ /* 0x000fc800078e3cff */
[----:B------:R-:W-:-:S05]  /*163a0*/  @!P2 LOP3.LUT R5, R5, R4, RZ, 0x3c, !PT ;  /* 0x000000040505a212 */ /* 0x000fca00078e3cff */
[----:B------:R-:W2:Y:S01]  /*163b0*/  @!P2 LDG.E.U16 R28, [R4.64] ;  /* 0x00000008041ca981 */ /* 0x000ea2000c1e1500 */
[--C-:B-1----:R-:W-:Y:S02]  /*163c0*/  SHF.R.U32.HI R0, RZ, 0x5, R23.reuse ;  /* 0x00000005ff007819 */ /* 0x102fe40000011617 */
[----:B------:R-:W-:Y:S02]  /*163d0*/  SHF.R.U32.HI R23, RZ, 0x5, R23 ;  /* 0x00000005ff177819 */ /* 0x000fe40000011617 */
[----:B------:R-:W-:Y:S02]  /*163e0*/  SGXT.U32 R0, R0, 0x1 ;  /* 0x000000010000781a */ /* 0x000fe40000000000 */
[----:B------:R-:W-:Y:S02]  /*163f0*/  SGXT.U32 R23, R23, 0x1 ;  /* 0x000000011717781a */ /* 0x000fe40000000000 */
[----:B------:R-:W-:Y:S02]  /*16400*/  LOP3.LUT R0, R0, 0x72, RZ, 0xfc, !PT ;  /* 0x0000007200007812 */ /* 0x000fe400078efcff */
[----:B------:R-:W-:-:S02]  /*16410*/  LOP3.LUT R23, R23, 0x74, RZ, 0xfc, !PT ;  /* 0x0000007417177812 */ /* 0x000fc400078efcff */
[----:B------:R-:W-:Y:S02]  /*16420*/  ISETP.GE.AND P1, PT, R0, UR6, PT ;  /* 0x0000000600007c0c */ /* 0x000fe4000bf26270 */
[----:B------:R-:W4:Y:S01]  /*16430*/  LDL.LU R0, [R1+0x1c84] ;  /* 0x001c840001007983 */ /* 0x000f220000300800 */
[----:B------:R-:W-:-:S03]  /*16440*/  ISETP.GE.AND P2, PT, R23, UR6, PT ;  /* 0x0000000617007c0c */ /* 0x000fc6000bf46270 */
[----:B--2---:R1:W-:Y:S04]  /*16450*/  STL [R1+0x24], R28 ;  /* 0x0000241c01007387 */ /* 0x0043e80000100800 */
[----:B-1----:R-:W2:Y:S04]  /*16460*/  LDL.LU R28, [R1+0x1c80] ;  /* 0x001c8000011c7983 */ /* 0x002ea80000300800 */
[----:B------:R-:W2:Y:S04]  /*16470*/  LDL.LU R23, [R1+0x1c7c] ;  /* 0x001c7c0001177983 */ /* 0x000ea80000300800 */
[----:B0-----:R-:W2:Y:S04]  /*16480*/  LDL R12, [R1+0xaa4] ;  /* 0x000aa400010c7983 */ /* 0x001ea80000100800 */
[----:B---3--:R0:W-:Y:S04]  /*16490*/  STL [R1+0x2cc], R21 ;  /* 0x0002cc1501007387 */ /* 0x0081e80000100800 */
[----:B------:R-:W2:Y:S01]  /*164a0*/  LDL R13, [R1+0xaa8] ;  /* 0x000aa800010d7983 */ /* 0x000ea20000100800 */
[----:B----4-:R-:W-:-:S04]  /*164b0*/  SHF.R.U32.HI R0, RZ, 0x5, R0 ;  /* 0x00000005ff007819 */ /* 0x010fc80000011600 */
[----:B------:R-:W-:Y:S02]  /*164c0*/  SGXT.U32 R0, R0, 0x1 ;  /* 0x000000010000781a */ /* 0x000fe40000000000 */
[----:B------:R-:W-:Y:S02]  /*164d0*/  PRMT R5, RZ, 0x7610, R5 ;  /* 0x00007610ff057816 */ /* 0x000fe40000000005 */
[----:B------:R-:W-:-:S04]  /*164e0*/  LOP3.LUT R0, R0, 0x76, RZ, 0xfc, !PT ;  /* 0x0000007600007812 */ /* 0x000fc800078efcff */
[----:B------:R-:W-:Y:S02]  /*164f0*/  ISETP.GE.AND P3, PT, R0, UR6, PT ;  /* 0x0000000600007c0c */ /* 0x000fe4000bf66270 */
[----:B------:R-:W3:Y:S04]  /*16500*/  LDL.LU R0, [R1+0xa84] ;  /* 0x000a840001007983 */ /* 0x000ee80000300800 */
[----:B0-----:R-:W0:Y:S01]  /*16510*/  S2R R21, SR_TID.X ;  /* 0x0000000000157919 */ /* 0x001e220000002100 */
[----:B--2---:R-:W-:-:S04]  /*16520*/  @!P0 LOP3.LUT R13, R13, R12, RZ, 0x3c, !PT ;  /* 0x0000000c0d0d8212 */ /* 0x004fc800078e3cff */
[----:B------:R-:W-:-:S04]  /*16530*/  @!P0 LOP3.LUT R12, R13, R12, RZ, 0x3c, !PT ;  /* 0x0000000c0d0c8212 */ /* 0x000fc800078e3cff */
[----:B------:R-:W-:-:S05]  /*16540*/  @!P0 LOP3.LUT R13, R13, R12, RZ, 0x3c, !PT ;  /* 0x0000000c0d0d8212 */ /* 0x000fca00078e3cff */
[----:B------:R1:W2:Y:S04]  /*16550*/  @!P0 LDG.E.U16 R5, [R12.64] ;  /* 0x000000080c058981 */ /* 0x0002a8000c1e1500 */
[----:B-1----:R-:W4:Y:S01]  /*16560*/  LDL R13, [R1+0xa9c] ;  /* 0x000a9c00010d7983 */ /* 0x002f220000100800 */
[----:B0-----:R-:W-:-:S04]  /*16570*/  SHF.R.U32.HI R21, RZ, 0x5, R21 ;  /* 0x00000005ff157819 */ /* 0x001fc80000011615 */
[----:B------:R-:W-:-:S04]  /*16580*/  SGXT.U32 R21, R21, 0x1 ;  /* 0x000000011515781a */ /* 0x000fc80000000000 */
[----:B------:R-:W-:Y:S02]  /*16590*/  LOP3.LUT R12, R21, 0x78, RZ, 0xfc, !PT ;  /* 0x00000078150c7812 */ /* 0x000fe400078efcff */
[----:B------:R-:W-:Y:S02]  /*165a0*/  PRMT R23, RZ, 0x7610, R23 ;  /* 0x00007610ff177816 */ /* 0x000fe40000000017 */
[----:B------:R-:W-:Y:S01]  /*165b0*/  ISETP.GE.AND P0, PT, R12, UR6, PT ;  /* 0x000000060c007c0c */ /* 0x000fe2000bf06270 */
[----:B------:R-:W-:-:S05]  /*165c0*/  @!P1 IMAD.MOV.U32 R12, RZ, RZ, R20 ;  /* 0x000000ffff0c9224 */ /* 0x000fca00078e0014 */
[----:B----4-:R0:W4:Y:S04]  /*165d0*/  @!P1 LDG.E.U16 R23, [R12.64] ;  /* 0x000000080c179981 */ /* 0x010128000c1e1500 */
[----:B0-----:R-:W2:Y:S04]  /*165e0*/  LDL R12, [R1+0xa94] ;  /* 0x000a9400010c7983 */ /* 0x001ea80000100800 */
[----:B------:R-:W2:Y:S01]  /*165f0*/  LDL R13, [R1+0xa98] ;  /* 0x000a9800010d7983 */ /* 0x000ea20000100800 */
[----:B------:R-:W-:-:S03]  /*16600*/  PRMT R11, RZ, 0x7610, R11 ;  /* 0x00007610ff0b7816 */ /* 0x000fc6000000000b */
        /* <DEDUP_REMOVED lines=9> */
[----:B------:R-:W3:Y:S04]  /*166a0*/  LDL.LU R20, [R1+0x1c78] ;  /* 0x001c780001147983 */ /* 0x000ee80000300800 */
[----:B--2---:R0:W-:Y:S04]  /*166b0*/  STL [R1+0x1c], R11 ;  /* 0x00001c0b01007387 */ /* 0x0041e80000100800 */
[----:B0-----:R-:W2:Y:S04]  /*166c0*/  LDL.LU R11, [R1+0x1c74] ;  /* 0x001c7400010b7983 */ /* 0x001ea80000300800 */
[----:B------:R-:W2:Y:S04]  /*166d0*/  LDL R12, [R1+0xa8c] ;  /* 0x000a8c00010c7983 */ /* 0x000ea80000100800 */
[----:B------:R-:W2:Y:S01]  /*166e0*/  LDL R13, [R1+0xa90] ;  /* 0x000a9000010d7983 */ /* 0x000ea20000100800 */
[----:B------:R-:W-:-:S02]  /*166f0*/  PRMT R28, RZ, 0x7610, R28 ;  /* 0x00007610ff1c7816 */ /* 0x000fc4000000001c */
[----:B--2---:R-:W-:-:S04]  /*16700*/  @!P3 LOP3.LUT R13, R13, R12, RZ, 0x3c, !PT ;  /* 0x0000000c0d0db212 */ /* 0x004fc800078e3cff */
[----:B------:R-:W-:-:S04]  /*16710*/  @!P3 LOP3.LUT R12, R13, R12, RZ, 0x3c, !PT ;  /* 0x0000000c0d0cb212 */ /* 0x000fc800078e3cff */
[----:B------:R-:W-:-:S05]  /*16720*/  @!P3 LOP3.LUT R13, R13, R12, RZ, 0x3c, !PT ;  /* 0x0000000c0d0db212 */ /* 0x000fca00078e3cff */
[----:B------:R0:W2:Y:S01]  /*16730*/  @!P3 LDG.E.U16 R28, [R12.64] ;  /* 0x000000080c1cb981 */ /* 0x0000a2000c1e1500 */
[----:B------:R-:W-:-:S04]  /*16740*/  SHF.R.U32.HI R21, RZ, 0x5, R21 ;  /* 0x00000005ff157819 */ /* 0x000fc80000011615 */
[----:B------:R-:W-:-:S04]  /*16750*/  SGXT.U32 R21, R21, 0x1 ;  /* 0x000000011515781a */ /* 0x000fc80000000000 */
[----:B------:R-:W-:-:S04]  /*16760*/  LOP3.LUT R21, R21, 0x7c, RZ, 0xfc, !PT ;  /* 0x0000007c15157812 */ /* 0x000fc800078efcff */
[----:B------:R-:W-:Y:S02]  /*16770*/  ISETP.GE.AND P2, PT, R21, UR6, PT ;  /* 0x0000000615007c0c */ /* 0x000fe4000bf46270 */
[----:B------:R-:W3:Y:S04]  /*16780*/  LDL.LU R21, [R1+0x1c70] ;  /* 0x001c700001157983 */ /* 0x000ee80000300800 */
[----:B0-----:R-:W0:Y:S04]  /*16790*/  S2R R12, SR_TID.X ;  /* 0x00000000000c7919 */ /* 0x001e280000002100 */
[----:B--2---:R1:W-:Y:S04]  /*167a0*/  STL [R1+0x2c8], R28 ;  /* 0x0002c81c01007387 */ /* 0x0043e80000100800 */
[----:B-1----:R-:W2:Y:S04]  /*167b0*/  LDL.LU R28, [R1+0x1c6c] ;  /* 0x001c6c00011c7983 */ /* 0x002ea80000300800 */
[----:B------:R-:W2:Y:S01]  /*167c0*/  LDL R13, [R1+0xa88] ;  /* 0x000a8800010d7983 */ /* 0x000ea20000100800 */
[----:B0-----:R-:W-:-:S02]  /*167d0*/  LOP3.LUT R12, R12, 0x3f, RZ, 0xc0, !PT ;  /* 0x0000003f0c0c7812 */ /* 0x001fc400078ec0ff */
[----:B---3--:R-:W-:Y:S02]  /*167e0*/  LOP3.LUT R21, R21, 0x7e, RZ, 0xfc, !PT ;  /* 0x0000007e15157812 */ /* 0x008fe400078efcff */
[----:B------:R-:W-:Y:S02]  /*167f0*/  ISETP.GE.AND P4, PT, R12, UR6, PT ;  /* 0x000000060c007c0c */ /* 0x000fe4000bf86270 */
[----:B------:R-:W-:Y:S02]  /*16800*/  PRMT R4, RZ, 0x7610, R4 ;  /* 0x00007610ff047816 */ /* 0x000fe40000000004 */
[----:B------:R-:W-:Y:S02]  /*16810*/  ISETP.GE.AND P3, PT, R21, UR6, PT ;  /* 0x0000000615007c0c */ /* 0x000fe4000bf66270 */
[----:B------:R-:W3:Y:S04]  /*16820*/  LDL.LU R21, [R1+0x1c68] ;  /* 0x001c680001157983 */ /* 0x000ee80000300800 */
[----:B------:R0:W-:Y:S01]  /*16830*/  STL [R1+0xf70], R0 ;  /* 0x000f700001007387 */ /* 0x0001e20000100800 */
[----:B--2---:R-:W-:-:S02]  /*16840*/  @!P0 IMAD.MOV.U32 R12, RZ, RZ, R13 ;  /* 0x000000ffff0c8224 */ /* 0x004fc400078e000d */
[----:B------:R-:W-:Y:S02]  /*16850*/  @!P0 IMAD.MOV.U32 R13, RZ, RZ, R0 ;  /* 0x000000ffff0d8224 */ /* 0x000fe400078e0000 */
[----:B0-----:R-:W2:Y:S04]  /*16860*/  LDL.LU R0, [R1+0xa78] ;  /* 0x000a780001007983 */ /* 0x001ea80000300800 */
[----:B------:R0:W2:Y:S04]  /*16870*/  @!P0 LDG.E.U16 R4, [R12.64] ;  /* 0x000000080c048981 */ /* 0x0000a8000c1e1500 */
[----:B0-----:R-:W2:Y:S04]  /*16880*/  LDL R12, [R1+0xa7c] ;  /* 0x000a7c00010c7983 */ /* 0x001ea80000100800 */
[----:B------:R-:W2:Y:S01]  /*16890*/  LDL R13, [R1+0xa80] ;  /* 0x000a8000010d7983 */ /* 0x000ea20000100800 */
[----:B---3--:R-:W-:-:S02]  /*168a0*/  PRMT R21, RZ, 0x7610, R21 ;  /* 0x00007610ff157816 */ /* 0x008fc40000000015 */
[----:B--2---:R-:W-:-:S04]  /*168b0*/  @!P1 LOP3.LUT R13, R13, R12, RZ, 0x3c, !PT ;  /* 0x0000000c0d0d9212 */ /* 0x004fc800078e3cff */
[----:B------:R-:W-:-:S04]  /*168c0*/  @!P1 LOP3.LUT R12, R13, R12, RZ, 0x3c, !PT ;  /* 0x0000000c0d0c9212 */ /* 0x000fc800078e3cff */
[----:B------:R-:W-:-:S05]  /*168d0*/  @!P1 LOP3.LUT R13, R13, R12, RZ, 0x3c, !PT ;  /* 0x0000000c0d0d9212 */ /* 0x000fca00078e3cff */
[----:B------:R0:W2:Y:S04]  /*168e0*/  @!P1 LDG.E.U16 R21, [R12.64] ;  /* 0x000000080c159981 */ /* 0x0000a8000c1e1500 */
[----:B0-----:R-:W0:Y:S02]  /*168f0*/  S2R R13, SR_TID.X ;  /* 0x00000000000d7919 */ /* 0x001e240000002100 */
[----:B0-----:R-:W-:-:S04]  /*16900*/  LOP3.LUT R13, R13, 0x3f, RZ, 0xc0, !PT ;  /* 0x0000003f0d0d7812 */ /* 0x001fc800078ec0ff */
[----:B------:R-:W-:Y:S02]  /*16910*/  LOP3.LUT R12, R13, 0x40, RZ, 0xfc, !PT ;  /* 0x000000400d0c7812 */ /* 0x000fe400078efcff */
[----:B------:R-:W3:Y:S01]  /*16920*/  LDL R13, [R1+0xa74] ;  /* 0x000a7400010d7983 */ /* 0x000ee20000100800 */
[----:B------:R-:W-:Y:S02]  /*16930*/  PRMT R11, RZ, 0x7610, R11 ;  /* 0x00007610ff0b7816 */ /* 0x000fe4000000000b */
[----:B------:R-:W-:Y:S01]  /*16940*/  ISETP.GE.AND P0, PT, R12, UR6, PT ;  /* 0x000000060c007c0c */ /* 0x000fe2000bf06270 */
[----:B------:R-:W-:Y:S01]  /*16950*/  @!P2 IMAD.MOV.U32 R12, RZ, RZ, R0 ;  /* 0x000000ffff0ca224 */ /* 0x000fe200078e0000 */
        /* <DEDUP_REMOVED lines=9> */
[----:B---3--:R-:W3:Y:S04]  /*169f0*/  @!P2 LDG.E.U16 R11, [R12.64] ;  /* 0x000000080c0ba981 */ /* 0x008ee8000c1e1500 */
        /* <DEDUP_REMOVED lines=40> */
[----:B---3--:R0:W-:Y:S04]  /*16c80*/  STL [R1+0x10], R11 ;  /* 0x0000100b01007387 */ /* 0x0081e80000100800 */
[----:B0-----:R-:W3:Y:S04]  /*16c90*/  LDL.LU R11, [R1+0x1c64] ;  /* 0x001c6400010b7983 */ /* 0x001ee80000300800 */
[----:B------:R-:W2:Y:S04]  /*16ca0*/  LDL R12, [R1+0xa6c] ;  /* 0x000a6c00010c7983 */ /* 0x000ea80000100800 */
[----:B------:R-:W2:Y:S01]  /*16cb0*/  LDL R13, [R1+0xa70] ;  /* 0x000a7000010d7983 */ /* 0x000ea20000100800 */
[----:B------:R-:W-:-:S02]  /*16cc0*/  PRMT R28, RZ, 0x7610, R28 ;  /* 0x00007610ff1c7816 */ /* 0x000fc4000000001c */
[----:B--2---:R-:W-:-:S04]  /*16cd0*/  @!P3 LOP3.LUT R13, R13, R12, RZ, 0x3c, !PT ;  /* 0x0000000c0d0db212 */ /* 0x004fc800078e3cff */
[----:B------:R-:W-:-:S04]  /*16ce0*/  @!P3 LOP3.LUT R12, R13, R12, RZ, 0x3c, !PT ;  /* 0x0000000c0d0cb212 */ /* 0x000fc800078e3cff */
[----:B------:R-:W-:-:S05]  /*16cf0*/  @!P3 LOP3.LUT R13, R13, R12, RZ, 0x3c, !PT ;  /* 0x0000000c0d0db212 */ /* 0x000fca00078e3cff */
[----:B------:R-:W2:Y:S01]  /*16d00*/  @!P3 LDG.E.U16 R28, [R12.64] ;  /* 0x000000080c1cb981 */ /* 0x000ea2000c1e1500 */
[----:B---3--:R-:W-:-:S03]  /*16d10*/  PRMT R11, RZ, 0x7610, R11 ;  /* 0x00007610ff0b7816 */ /* 0x008fc6000000000b */
[----:B------:R-:W-:Y:S06]  /*16d20*/  BAR.SYNC.DEFER_BLOCKING 0x0 ;  /* 0x0000000000007b1d */ /* 0x000fec0000010000 */
[----:B--2---:R0:W-:Y:S04]  /*16d30*/  STL [R1+0x294], R28 ;  /* 0x0002941c01007387 */ /* 0x0041e80000100800 */
[----:B0-----:R-:W2:Y:S04]  /*16d40*/  LDL.LU R28, [R1+0x1c60] ;  /* 0x001c6000011c7983 */ /* 0x001ea80000300800 */
[----:B------:R-:W3:Y:S04]  /*16d50*/  LDL R12, [R1+0xd00] ;  /* 0x000d0000010c7983 */ /* 0x000ee80000100800 */
[----:B------:R-:W3:Y:S02]  /*16d60*/  LDL R13, [R1+0xd0c] ;  /* 0x000d0c00010d7983 */ /* 0x000ee40000100800 */
[----:B---3--:R-:W-:-:S04]  /*16d70*/  @!P4 LOP3.LUT R13, R13, R12, RZ, 0x3c, !PT ;  /* 0x0000000c0d0dc212 */ /* 0x008fc800078e3cff */
[----:B------:R-:W-:-:S04]  /*16d80*/  @!P4 LOP3.LUT R12, R13, R12, RZ, 0x3c, !PT ;  /* 0x0000000c0d0cc212 */ /* 0x000fc800078e3cff */
[----:B------:R-:W-:-:S05]  /*16d90*/  @!P4 LOP3.LUT R13, R13, R12, RZ, 0x3c, !PT ;  /* 0x0000000c0d0dc212 */ /* 0x000fca00078e3cff */
[----:B------:R-:W3:Y:S04]  /*16da0*/  @!P4 LDG.E.U16 R11, [R12.64] ;  /* 0x000000080c0bc981 */ /* 0x000ee8000c1e1500 */
[----:B---3--:R0:W-:Y:S04]  /*16db0*/  STL [R1+0x310], R11 ;  /* 0x0003100b01007387 */ /* 0x0081e80000100800 */
[----:B0-----:R-:W3:Y:S04]  /*16dc0*/  LDL.LU R11, [R1+0x1c5c] ;  /* 0x001c5c00010b7983 */ /* 0x001ee80000300800 */
[----:B------:R-:W3:Y:S04]  /*16dd0*/  LDL R12, [R1+0xa64] ;  /* 0x000a6400010c7983 */ /* 0x000ee80000100800 */
[----:B------:R-:W3:Y:S01]  /*16de0*/  LDL R13, [R1+0xa68] ;  /* 0x000a6800010d7983 */ /* 0x000ee20000100800 */
[----:B--2---:R-:W-:-:S02]  /*16df0*/  PRMT R28, RZ, 0x7610, R28 ;  /* 0x00007610ff1c7816 */ /* 0x004fc4000000001c */
[----:B---3--:R-:W-:-:S04]  /*16e00*/  @!P4 LOP3.LUT R13, R13, R12, RZ, 0x3c, !PT ;  /* 0x0000000c0d0dc212 */ /* 0x008fc800078e3cff */
[----:B------:R-:W-:-:S04]  /*16e10*/  @!P4 LOP3.LUT R12, R13, R12, RZ, 0x3c, !PT ;  /* 0x0000000c0d0cc212 */ /* 0x000fc800078e3cff */
[----:B------:R-:W-:-:S05]  /*16e20*/  @!P4 LOP3.LUT R13, R13, R12, RZ, 0x3c, !PT ;  /* 0x0000000c0d0dc212 */ /* 0x000fca00078e3cff */
[----:B------:R-:W2:Y:S04]  /*16e30*/  @!P4 LDG.E.U16 R28, [R12.64] ;  /* 0x000000080c1cc981 */ /* 0x000ea8000c1e1500 */
[----:B--2---:R0:W-:Y:S04]  /*16e40*/  STL [R1+0x28c], R28 ;  /* 0x00028c1c01007387 */ /* 0x0041e80000100800 */
[----:B0-----:R-:W2:Y:S04]  /*16e50*/  LDL.LU R28, [R1+0x1c58] ;  /* 0x001c5800011c7983 */ /* 0x001ea80000300800 */
[----:B------:R-:W3:Y:S04]  /*16e60*/  LDL R12, [R1+0xa5c] ;  /* 0x000a5c00010c7983 */ /* 0x000ee80000100800 */
[----:B------:R-:W3:Y:S01]  /*16e70*/  LDL R13, [R1+0xa60] ;  /* 0x000a6000010d7983 */ /* 0x000ee20000100800 */
[----:B------:R-:W-:-:S02]  /*16e80*/  PRMT R11, RZ, 0x7610, R11 ;  /* 0x00007610ff0b7816 */ /* 0x000fc4000000000b */
        /* <DEDUP_REMOVED lines=554> */
[----:B------:R-:W2:Y:S04]  /*19130*/  LDL R12, [R1+0xca8] ;  /* 0x000ca800010c7983 */ /* 0x000ea80000100800 */
[----:B------:R-:W2:Y:S04]  /*19140*/  LDL R13, [R1+0xcb4] ;  /* 0x000cb400010d7983 */ /* 0x000ea80000100800 */
[----:B0-----:R-:W0:Y:S02]  /*19150*/  S2R R28, SR_TID.X ;  /* 0x00000000001c7919 */ /* 0x001e240000002100 */
[----:B0-----:R-:W-:-:S05]  /*19160*/  LOP3.LUT R28, R28, 0x3f, RZ, 0xc0, !PT ;  /* 0x0000003f1c1c7812 */ /* 0x001fca00078ec0ff */
[----:B------:R-:W-:-:S05]  /*19170*/  IMAD.SHL.U32 R28, R28, 0x2, RZ ;  /* 0x000000021c1c7824 */ /* 0x000fca00078e00ff */
[----:B------:R0:W-:Y:S02]  /*19180*/  STS.U16 [R28+0x8000], R11 ;  /* 0x0080000b1c007388 */ /* 0x0001e40000000400 */
[----:B0-----:R-:W-:Y:S02]  /*19190*/  PRMT R28, RZ, 0x7610, R28 ;  /* 0x00007610ff1c7816 */ /* 0x001fe4000000001c */
[----:B--2---:R-:W-:-:S04]  /*191a0*/  @!P0 LOP3.LUT R13, R13, R12, RZ, 0x3c, !PT ;  /* 0x0000000c0d0d8212 */ /* 0x004fc800078e3cff */
[----:B------:R-:W-:-:S04]  /*191b0*/  @!P0 LOP3.LUT R12, R13, R12, RZ, 0x3c, !PT ;  /* 0x0000000c0d0c8212 */ /* 0x000fc800078e3cff */
[----:B------:R-:W-:-:S05]  /*191c0*/  @!P0 LOP3.LUT R13, R13, R12, RZ, 0x3c, !PT ;  /* 0x0000000c0d0d8212 */ /* 0x000fca00078e3cff */
[----:B------:R-:W2:Y:S04]  /*191d0*/  @!P0 LDG.E.U16 R28, [R12.64] ;  /* 0x000000080c1c8981 */ /* 0x000ea8000c1e1500 */
[----:B------:R-:W-:Y:S04]  /*191e0*/  STL [R1+0x1b34], R11 ;  /* 0x001b340b01007387 */ /* 0x000fe80000100800 */
        /* <DEDUP_REMOVED lines=21> */
[----:B------:R-:W3:Y:S01]  /*19340*/  LDL R2, [R1+0x9c8] ;  /* 0x0009c80001027983 */ /* 0x000ee20000100800 */
[----:B--2---:R-:W-:-:S04]  /*19350*/  @!P0 LOP3.LUT R13, R13, R12, RZ, 0x3c, !PT ;  /* 0x0000000c0d0d8212 */ /* 0x004fc800078e3cff */
[----:B------:R-:W-:-:S04]  /*19360*/  @!P0 LOP3.LUT R12, R13, R12, RZ, 0x3c, !PT ;  /* 0x0000000c0d0c8212 */ /* 0x000fc800078e3cff */
[----:B------:R-:W-:-:S05]  /*19370*/  @!P0 LOP3.LUT R13, R13, R12, RZ, 0x3c, !PT ;  /* 0x0000000c0d0d8212 */ /* 0x000fca00078e3cff */
[----:B------:R-:W2:Y:S04]  /*19380*/  @!P0 LDG.E.U16 R28, [R12.64] ;  /* 0x000000080c1c8981 */ /* 0x000ea8000c1e1500 */
[----:B--2---:R0:W-:Y:S04]  /*19390*/  STL [R1+0xb0], R28 ;  /* 0x0000b01c01007387 */ /* 0x0041e80000100800 */
[----:B0-----:R-:W0:Y:S04]  /*193a0*/  S2R R28, SR_TID.X ;  /* 0x00000000001c7919 */ /* 0x001e280000002100 */
[----:B------:R-:W-:Y:S04]  /*193b0*/  STL [R1+0x1b24], R13 ;  /* 0x001b240d01007387 */ /* 0x000fe80000100800 */
[----:B------:R-:W-:Y:S04]  /*193c0*/  STL [R1+0x1b28], R13 ;  /* 0x001b280d01007387 */ /* 0x000fe80000100800 */
[----:B------:R-:W-:Y:S01]  /*193d0*/  STL [R1+0x1b2c], R13 ;  /* 0x001b2c0d01007387 */ /* 0x000fe20000100800 */
[----:B0-----:R-:W-:-:S05]  /*193e0*/  LOP3.LUT R28, R28, 0x3f, RZ, 0xc0, !PT ;  /* 0x0000003f1c1c7812 */ /* 0x001fca00078ec0ff */
[----:B------:R-:W-:-:S05]  /*193f0*/  IMAD.SHL.U32 R28, R28, 0x2, RZ ;  /* 0x000000021c1c7824 */ /* 0x000fca00078e00ff */
[----:B------:R0:W-:Y:S04]  /*19400*/  STS.U16 [R28+0x8600], R3 ;  /* 0x008600031c007388 */ /* 0x0001e80000000400 */
[----:B0-----:R-:W3:Y:S01]  /*19410*/  LDL R3, [R1+0x9c4] ;  /* 0x0009c40001037983 */ /* 0x001ee20000100800 */
[----:B------:R-:W-:-:S06]  /*19420*/  PRMT R28, RZ, 0x7610, R28 ;  /* 0x00007610ff1c7816 */ /* 0x000fcc000000001c */
[----:B---3--:R-:W2:Y:S04]  /*19430*/  @!P4 LDG.E.U16 R28, [R2.64] ;  /* 0x00000008021cc981 */ /* 0x008ea8000c1e1500 */
        /* <DEDUP_REMOVED lines=13> */
[----:B------:R-:W-:Y:S04]  /*19510*/  STL [R1+0x1b30], R10 ;  /* 0x001b300a01007387 */ /* 0x000fe80000100800 */
        /* <DEDUP_REMOVED lines=64> */
[----:B------:R-:W-:Y:S04]  /*19920*/  STL [R1+0x1b4c], R19 ;  /* 0x001b4c1301007387 */ /* 0x000fe80000100800 */
[----:B--2---:R-:W-:Y:S04]  /*19930*/  STL [R1+0x94], R28 ;  /* 0x0000941c01007387 */ /* 0x004fe80000100800 */
[----:B------:R-:W2:Y:S04]  /*19940*/  LDL R2, [R1+0x83c] ;  /* 0x00083c0001027983 */ /* 0x000ea80000100800 */
[----:B------:R-:W2:Y:S01]  /*19950*/  LDL R3, [R1+0x840] ;  /* 0x0008400001037983 */ /* 0x000ea20000100800 */
[----:B------:R-:W-:-:S02]  /*19960*/  PRMT R14, RZ, 0x7610, R14 ;  /* 0x00007610ff0e7816 */ /* 0x000fc4000000000e */
[----:B--2---:R-:W-:-:S04]  /*19970*/  @!P0 LOP3.LUT R3, R3, R2, RZ, 0x3c, !PT ;  /* 0x0000000203038212 */ /* 0x004fc800078e3cff */
[----:B------:R-:W-:-:S04]  /*19980*/  @!P0 LOP3.LUT R2, R3, R2, RZ, 0x3c, !PT ;  /* 0x0000000203028212 */ /* 0x000fc800078e3cff */
[----:B------:R-:W-:-:S05]  /*19990*/  @!P0 LOP3.LUT R3, R3, R2, RZ, 0x3c, !PT ;  /* 0x0000000203038212 */ /* 0x000fca00078e3cff */
[----:B------:R0:W2:Y:S04]  /*199a0*/  @!P0 LDG.E.U16 R14, [R2.64] ;  /* 0x00000008020e8981 */ /* 0x0000a8000c1e1500 */
[----:B0-----:R-:W3:Y:S04]  /*199b0*/  LDL R2, [R1+0x7c4] ;  /* 0x0007c40001027983 */ /* 0x001ee80000100800 */
[----:B------:R-:W3:Y:S01]  /*199c0*/  LDL R3, [R1+0x7c8] ;  /* 0x0007c80001037983 */ /* 0x000ee20000100800 */
[----:B------:R-:W-:-:S03]  /*199d0*/  PRMT R27, RZ, 0x7610, R27 ;  /* 0x00007610ff1b7816 */ /* 0x000fc6000000001b */
[----:B--2---:R0:W-:Y:S01]  /*199e0*/  STL [R1+0x90], R14 ;  /* 0x0000900e01007387 */ /* 0x0041e20000100800 */
[----:B------:R-:W-:-:S03]  /*199f0*/  PRMT R29, RZ, 0x7610, R29 ;  /* 0x00007610ff1d7816 */ /* 0x000fc6000000001d */
[----:B0-----:R-:W2:Y:S01]  /*19a00*/  LDL R14, [R1+0x740] ;  /* 0x00074000010e7983 */ /* 0x001ea20000100800 */
[----:B---3--:R-:W-:-:S04]  /*19a10*/  @!P4 LOP3.LUT R3, R3, R2, RZ, 0x3c, !PT ;  /* 0x000000020303c212 */ /* 0x008fc800078e3cff */
[----:B------:R-:W-:-:S04]  /*19a20*/  @!P4 LOP3.LUT R2, R3, R2, RZ, 0x3c, !PT ;  /* 0x000000020302c212 */ /* 0x000fc800078e3cff */
[----:B------:R-:W-:-:S05]  /*19a30*/  @!P4 LOP3.LUT R3, R3, R2, RZ, 0x3c, !PT ;  /* 0x000000020303c212 */ /* 0x000fca00078e3cff */
[----:B------:R0:W3:Y:S04]  /*19a40*/  @!P4 LDG.E.U16 R27, [R2.64] ;  /* 0x00000008021bc981 */ /* 0x0000e8000c1e1500 */
[----:B0-----:R-:W2:Y:S04]  /*19a50*/  LDL R2, [R1+0x7bc] ;  /* 0x0007bc0001027983 */ /* 0x001ea80000100800 */
[----:B------:R-:W2:Y:S04]  /*19a60*/  LDL R3, [R1+0x7c0] ;  /* 0x0007c00001037983 */ /* 0x000ea80000100800 */
[----:B---3--:R0:W-:Y:S04]  /*19a70*/  STL [R1+0x8c], R27 ;  /* 0x00008c1b01007387 */ /* 0x0081e80000100800 */
[----:B0-----:R-:W3:Y:S01]  /*19a80*/  LDL.LU R27, [R1+0x4] ;  /* 0x00000400011b7983 */ /* 0x001ee20000300800 */
[----:B--2---:R-:W-:-:S04]  /*19a90*/  @!P0 LOP3.LUT R3, R3, R2, RZ, 0x3c, !PT ;  /* 0x0000000203038212 */ /* 0x004fc800078e3cff */
[----:B------:R-:W-:-:S04]  /*19aa0*/  @!P0 LOP3.LUT R2, R3, R2, RZ, 0x3c, !PT ;  /* 0x0000000203028212 */ /* 0x000fc800078e3cff */
[----:B------:R-:W-:-:S05]  /*19ab0*/  @!P0 LOP3.LUT R3, R3, R2, RZ, 0x3c, !PT ;  /* 0x0000000203038212 */ /* 0x000fca00078e3cff */
[----:B------:R0:W2:Y:S04]  /*19ac0*/  @!P0 LDG.E.U16 R29, [R2.64] ;  /* 0x00000008021d8981 */ /* 0x0000a8000c1e1500 */
[----:B0-----:R-:W3:Y:S04]  /*19ad0*/  LDL R2, [R1+0x744] ;  /* 0x0007440001027983 */ /* 0x001ee80000100800 */
[----:B------:R-:W3:Y:S01]  /*19ae0*/  LDL R3, [R1+0x748] ;  /* 0x0007480001037983 */ /* 0x000ee20000100800 */
[----:B------:R-:W-:-:S03]  /*19af0*/  PRMT R9, RZ, 0x7610, R9 ;  /* 0x00007610ff097816 */ /* 0x000fc60000000009 */
[----:B--2---:R0:W-:Y:S04]  /*19b00*/  STL [R1+0x88], R29 ;  /* 0x0000881d01007387 */ /* 0x0041e80000100800 */
[----:B0-----:R-:W2:Y:S01]  /*19b10*/  LDL.LU R29, [R1+0x14] ;  /* 0x00001400011d7983 */ /* 0x001ea20000300800 */
[----:B---3--:R-:W-:-:S04]  /*19b20*/  @!P4 LOP3.LUT R3, R3, R2, RZ, 0x3c, !PT ;  /* 0x000000020303c212 */ /* 0x008fc800078e3cff */
[----:B------:R-:W-:-:S04]  /*19b30*/  @!P4 LOP3.LUT R2, R3, R2, RZ, 0x3c, !PT ;  /* 0x000000020302c212 */ /* 0x000fc800078e3cff */
[----:B------:R-:W-:-:S05]  /*19b40*/  @!P4 LOP3.LUT R3, R3, R2, RZ, 0x3c, !PT ;  /* 0x000000020303c212 */ /* 0x000fca00078e3cff */
[----:B------:R0:W3:Y:S04]  /*19b50*/  @!P4 LDG.E.U16 R9, [R2.64] ;  /* 0x000000080209c981 */ /* 0x0000e8000c1e1500 */
[----:B0-----:R-:W2:Y:S01]  /*19b60*/  LDL R3, [R1+0x73c] ;  /* 0x00073c0001037983 */ /* 0x001ea20000100800 */
[----:B------:R-:W-:Y:S01]  /*19b70*/  PRMT R13, RZ, 0x7610, R13 ;  /* 0x00007610ff0d7816 */ /* 0x000fe2000000000d */
[----:B------:R-:W-:Y:S02]  /*19b80*/  @!P0 IMAD.MOV.U32 R2, RZ, RZ, R14 ;  /* 0x000000ffff028224 */ /* 0x000fe400078e000e */
[----:B---3--:R0:W-:Y:S04]  /*19b90*/  STL [R1+0x84], R9 ;  /* 0x0000840901007387 */ /* 0x0081e80000100800 */
[----:B0-----:R-:W3:Y:S04]  /*19ba0*/  LDL.LU R9, [R1+0x20] ;  /* 0x0000200001097983 */ /* 0x001ee80000300800 */
[----:B--2---:R0:W2:Y:S04]  /*19bb0*/  @!P0 LDG.E.U16 R13, [R2.64] ;  /* 0x00000008020d8981 */ /* 0x0040a8000c1e1500 */
[----:B0-----:R-:W3:Y:S04]  /*19bc0*/  LDL R2, [R1+0x6c4] ;  /* 0x0006c40001027983 */ /* 0x001ee80000100800 */
[----:B------:R-:W3:Y:S01]  /*19bd0*/  LDL R3, [R1+0x6c8] ;  /* 0x0006c80001037983 */ /* 0x000ee20000100800 */
[----:B------:R-:W-:-:S03]  /*19be0*/  PRMT R11, RZ, 0x7610, R11 ;  /* 0x00007610ff0b7816 */ /* 0x000fc6000000000b */
[----:B------:R-:W4:Y:S04]  /*19bf0*/  LDL.LU R14, [R1+0x18] ;  /* 0x00001800010e7983 */ /* 0x000f280000300800 */
[----:B--2---:R-:W-:Y:S01]  /*19c00*/  STL [R1+0x80], R13 ;  /* 0x0000800d01007387 */ /* 0x004fe20000100800 */
[----:B---3--:R-:W-:-:S04]  /*19c10*/  @!P4 LOP3.LUT R3, R3, R2, RZ, 0x3c, !PT ;  /* 0x000000020303c212 */ /* 0x008fc800078e3cff */
[----:B------:R-:W-:-:S04]  /*19c20*/  @!P4 LOP3.LUT R2, R3, R2, RZ, 0x3c, !PT ;  /* 0x000000020302c212 */ /* 0x000fc800078e3cff */
[----:B------:R-:W-:-:S05]  /*19c30*/  @!P4 LOP3.LUT R3, R3, R2, RZ, 0x3c, !PT ;  /* 0x000000020303c212 */ /* 0x000fca00078e3cff */
[----:B------:R0:W2:Y:S04]  /*19c40*/  @!P4 LDG.E.U16 R11, [R2.64] ;  /* 0x00000008020bc981 */ /* 0x0000a8000c1e1500 */
[----:B0-----:R-:W3:Y:S04]  /*19c50*/  LDL R2, [R1+0x6bc] ;  /* 0x0006bc0001027983 */ /* 0x001ee80000100800 */
[----:B------:R-:W3:Y:S01]  /*19c60*/  LDL R3, [R1+0x6c0] ;  /* 0x0006c00001037983 */ /* 0x000ee20000100800 */
[----:B------:R-:W-:Y:S02]  /*19c70*/  PRMT R22, RZ, 0x7610, R22 ;  /* 0x00007610ff167816 */ /* 0x000fe40000000016 */
[----:B---3--:R-:W-:-:S04]  /*19c80*/  @!P0 LOP3.LUT R3, R3, R2, RZ, 0x3c, !PT ;  /* 0x0000000203038212 */ /* 0x008fc800078e3cff */
[----:B------:R-:W-:-:S04]  /*19c90*/  @!P0 LOP3.LUT R2, R3, R2, RZ, 0x3c, !PT ;  /* 0x0000000203028212 */ /* 0x000fc800078e3cff */
[----:B------:R-:W-:-:S05]  /*19ca0*/  @!P0 LOP3.LUT R3, R3, R2, RZ, 0x3c, !PT ;  /* 0x0000000203038212 */ /* 0x000fca00078e3cff */
[----:B------:R-:W3:Y:S04]  /*19cb0*/  @!P0 LDG.E.U16 R22, [R2.64] ;  /* 0x0000000802168981 */ /* 0x000ee8000c1e1500 */
[----:B--2---:R0:W-:Y:S04]  /*19cc0*/  STL [R1+0x7c], R11 ;  /* 0x00007c0b01007387 */ /* 0x0041e80000100800 */
[----:B0-----:R-:W2:Y:S04]  /*19cd0*/  LDL.LU R11, [R1+0xc] ;  /* 0x00000c00010b7983 */ /* 0x001ea80000300800 */
[----:B---3--:R0:W-:Y:S04]  /*19ce0*/  STL [R1+0x78], R22 ;  /* 0x0000781601007387 */ /* 0x0081e80000100800 */
[----:B0-----:R-:W3:Y:S04]  /*19cf0*/  LDL.LU R22, [R1+0x1b60] ;  /* 0x001b600001167983 */ /* 0x001ee80000300800 */
[----:B------:R-:W2:Y:S04]  /*19d00*/  LDL R2, [R1+0x644] ;  /* 0x0006440001027983 */ /* 0x000ea80000100800 */
[----:B------:R-:W2:Y:S01]  /*19d10*/  LDL R3, [R1+0x648] ;  /* 0x0006480001037983 */ /* 0x000ea20000100800 */
[----:B------:R-:W-:-:S03]  /*19d20*/  PRMT R19, RZ, 0x7610, R19 ;  /* 0x00007610ff137816 */ /* 0x000fc60000000013 */
[----:B------:R-:W0:Y:S01]  /*19d30*/  S2R R28, SR_TID.X ;  /* 0x00000000001c7919 */ /* 0x000e220000002100 */
[----:B--2---:R-:W-:-:S04]  /*19d40*/  @!P4 LOP3.LUT R3, R3, R2, RZ, 0x3c, !PT ;  /* 0x000000020303c212 */ /* 0x004fc800078e3cff */
[----:B------:R-:W-:-:S04]  /*19d50*/  @!P4 LOP3.LUT R2, R3, R2, RZ, 0x3c, !PT ;  /* 0x000000020302c212 */ /* 0x000fc800078e3cff */
[----:B------:R-:W-:-:S05]  /*19d60*/  @!P4 LOP3.LUT R3, R3, R2, RZ, 0x3c, !PT ;  /* 0x000000020303c212 */ /* 0x000fca00078e3cff */
[----:B------:R1:W2:Y:S01]  /*19d70*/  @!P4 LDG.E.U16 R19, [R2.64] ;  /* 0x000000080213c981 */ /* 0x0002a2000c1e1500 */
[----:B0-----:R-:W-:-:S05]  /*19d80*/  LOP3.LUT R28, R28, 0x3f, RZ, 0xc0, !PT ;  /* 0x0000003f1c1c7812 */ /* 0x001fca00078ec0ff */
[----:B------:R-:W-:Y:S01]  /*19d90*/  IMAD.SHL.U32 R28, R28, 0x2, RZ ;  /* 0x000000021c1c7824 */ /* 0x000fe200078e00ff */
[----:B-1----:R-:W4:Y:S04]  /*19da0*/  LDL R2, [R1+0x63c] ;  /* 0x00063c0001027983 */ /* 0x002f280000100800 */
[----:B------:R-:W-:Y:S01]  /*19db0*/  LOP3.LUT R13, R28, 0x10, RZ, 0x3c, !PT ;  /* 0x000000101c0d7812 */ /* 0x000fe200078e3cff */
[----:B------:R-:W4:Y:S04]  /*19dc0*/  LDL R3, [R1+0x640] ;  /* 0x0006400001037983 */ /* 0x000f280000100800 */
[----:B------:R-:W-:Y:S04]  /*19dd0*/  STS.U16 [R28+0x9400], R18 ;  /* 0x009400121c007388 */ /* 0x000fe80000000400 */
[----:B------:R-:W-:Y:S04]  /*19de0*/  STS.U16 [R28+0x9600], R17 ;  /* 0x009600111c007388 */ /* 0x000fe80000000400 */
[----:B------:R-:W-:Y:S04]  /*19df0*/  STS.U16 [R28+0x9800], R16 ;  /* 0x009800101c007388 */ /* 0x000fe80000000400 */
[----:B------:R-:W-:Y:S04]  /*19e00*/  STS.U16 [R28+0x9a00], R15 ;  /* 0x009a000f1c007388 */ /* 0x000fe80000000400 */
[----:B------:R-:W-:Y:S04]  /*19e10*/  STS.U16 [R28+0x9c00], R5 ;  /* 0x009c00051c007388 */ /* 0x000fe80000000400 */
[----:B------:R-:W-:Y:S04]  /*19e20*/  STS.U16 [R28+0x9e00], R4 ;  /* 0x009e00041c007388 */ /* 0x000fe80000000400 */
[----:B------:R-:W-:Y:S04]  /*19e30*/  STS.U16 [R13+0x8080], R20 ;  /* 0x008080140d007388 */ /* 0x000fe80000000400 */
[----:B---3--:R-:W-:Y:S04]  /*19e40*/  STS.U16 [R13+0x8280], R22 ;  /* 0x008280160d007388 */ /* 0x008fe80000000400 */
[----:B------:R-:W-:Y:S04]  /*19e50*/  STS.U16 [R13+0x8480], R27 ;  /* 0x0084801b0d007388 */ /* 0x000fe80000000400 */
[----:B--2---:R0:W-:Y:S04]  /*19e60*/  STL [R1+0x74], R19 ;  /* 0x0000741301007387 */ /* 0x0041e80000100800 */
[----:B0-----:R-:W2:Y:S04]  /*19e70*/  LDL.LU R19, [R1] ;  /* 0x0000000001137983 */ /* 0x001ea80000300800 */
[----:B------:R-:W3:Y:S01]  /*19e80*/  LDL.LU R27, [R1+0x1b5c] ;  /* 0x001b5c00011b7983 */ /* 0x000ee20000300800 */
[----:B----4-:R-:W-:-:S04]  /*19e90*/  @!P0 LOP3.LUT R3, R3, R2, RZ, 0x3c, !PT ;  /* 0x0000000203038212 */ /* 0x010fc800078e3cff */
[----:B------:R-:W-:-:S04]  /*19ea0*/  @!P0 LOP3.LUT R2, R3, R2, RZ, 0x3c, !PT ;  /* 0x0000000203028212 */ /* 0x000fc800078e3cff */
[----:B------:R-:W-:Y:S02]  /*19eb0*/  @!P0 LOP3.LUT R3, R3, R2, RZ, 0x3c, !PT ;  /* 0x0000000203038212 */ /* 0x000fe400078e3cff */
[----:B---3--:R-:W-:-:S06]  /*19ec0*/  PRMT R27, RZ, 0x7610, R27 ;  /* 0x00007610ff1b7816 */ /* 0x008fcc000000001b */
[----:B------:R-:W3:Y:S04]  /*19ed0*/  @!P0 LDG.E.U16 R27, [R2.64] ;  /* 0x00000008021b8981 */ /* 0x000ee8000c1e1500 */
[----:B---3--:R0:W-:Y:S04]  /*19ee0*/  STL [R1+0x70], R27 ;  /* 0x0000701b01007387 */ /* 0x0081e80000100800 */
[----:B0-----:R-:W3:Y:S04]  /*19ef0*/  LDL.LU R27, [R1+0x1b58] ;  /* 0x001b5800011b7983 */ /* 0x001ee80000300800 */
[----:B------:R-:W4:Y:S04]  /*19f00*/  LDL R2, [R1+0x5c4] ;  /* 0x0005c40001027983 */ /* 0x000f280000100800 */
[----:B------:R-:W4:Y:S01]  /*19f10*/  LDL R3, [R1+0x5c8] ;  /* 0x0005c80001037983 */ /* 0x000f220000100800 */
[----:B------:R-:W-:-:S03]  /*19f20*/  PRMT R8, RZ, 0x7610, R8 ;  /* 0x00007610ff087816 */ /* 0x000fc60000000008 */
[----:B------:R0:W-:Y:S04]  /*19f30*/  STS.U16 [R13+0x8680], R29 ;  /* 0x0086801d0d007388 */ /* 0x0001e80000000400 */
[----:B0-----:R-:W2:Y:S01]  /*19f40*/  LDL.LU R29, [R1+0x1b54] ;  /* 0x001b5400011d7983 */ /* 0x001ea20000300800 */
[----:B----4-:R-:W-:-:S04]  /*19f50*/  @!P4 LOP3.LUT R3, R3, R2, RZ, 0x3c, !PT ;  /* 0x000000020303c212 */ /* 0x010fc800078e3cff */
[----:B------:R-:W-:-:S04]  /*19f60*/  @!P4 LOP3.LUT R2, R3, R2, RZ, 0x3c, !PT ;  /* 0x000000020302c212 */ /* 0x000fc800078e3cff */
[----:B------:R-:W-:-:S05]  /*19f70*/  @!P4 LOP3.LUT R3, R3, R2, RZ, 0x3c, !PT ;  /* 0x000000020303c212 */ /* 0x000fca00078e3cff */
[----:B------:R0:W4:Y:S04]  /*19f80*/  @!P4 LDG.E.U16 R8, [R2.64] ;  /* 0x000000080208c981 */ /* 0x000128000c1e1500 */
[----:B0-----:R-:W2:Y:S04]  /*19f90*/  LDL R2, [R1+0x5bc] ;  /* 0x0005bc0001027983 */ /* 0x001ea80000100800 */
[----:B------:R-:W2:Y:S01]  /*19fa0*/  LDL R3, [R1+0x5c0] ;  /* 0x0005c00001037983 */ /* 0x000ea20000100800 */
[----:B------:R-:W-:-:S03]  /*19fb0*/  PRMT R10, RZ, 0x7610, R10 ;  /* 0x00007610ff0a7816 */ /* 0x000fc6000000000a */
[----:B------:R0:W-:Y:S04]  /*19fc0*/  STS.U16 [R13+0x8880], R9 ;  /* 0x008880090d007388 */ /* 0x0001e80000000400 */
[----:B0-----:R-:W3:Y:S04]  /*19fd0*/  LDL R9, [R1+0x4c4] ;  /* 0x0004c40001097983 */ /* 0x001ee80000100800 */
[----:B----4-:R0:W-:Y:S01]  /*19fe0*/  STL [R1+0x6c], R8 ;  /* 0x00006c0801007387 */ /* 0x0101e20000100800 */
[-C--:B--2---:R-:W-:Y:S02]  /*19ff0*/  @!P0 LOP3.LUT R3, R3, R2.reuse, RZ, 0x3c, !PT ;  /* 0x0000000203038212 */ /* 0x084fe400078e3cff */
[----:B------:R-:W-:Y:S01]  /*1a000*/  PRMT R12, RZ, 0x7610, R12 ;  /* 0x00007610ff0c7816 */ /* 0x000fe2000000000c */
[----:B------:R1:W-:Y:S01]  /*1a010*/  STS.U16 [R13+0x8a80], R14 ;  /* 0x008a800e0d007388 */ /* 0x0003e20000000400 */
[----:B------:R-:W-:-:S03]  /*1a020*/  @!P0 LOP3.LUT R2, R3, R2, RZ, 0x3c, !PT ;  /* 0x0000000203028212 */ /* 0x000fc600078e3cff */
[----:B0-----:R-:W2:Y:S01]  /*1a030*/  LDL R8, [R1+0x4c8] ;  /* 0x0004c80001087983 */ /* 0x001ea20000100800 */
[----:B------:R-:W-:-:S05]  /*1a040*/  @!P0 LOP3.LUT R3, R3, R2, RZ, 0x3c, !PT ;  /* 0x0000000203038212 */ /* 0x000fca00078e3cff */
[----:B------:R0:W4:Y:S04]  /*1a050*/  @!P0 LDG.E.U16 R10, [R2.64] ;  /* 0x00000008020a8981 */ /* 0x000128000c1e1500 */
[----:B-1----:R-:W2:Y:S04]  /*1a060*/  LDL R14, [R1+0x4bc] ;  /* 0x0004bc00010e7983 */ /* 0x002ea80000100800 */
[----:B0-----:R-:W2:Y:S04]  /*1a070*/  LDL R2, [R1+0x544] ;  /* 0x0005440001027983 */ /* 0x001ea80000100800 */
[----:B------:R-:W2:Y:S04]  /*1a080*/  LDL R3, [R1+0x548] ;  /* 0x0005480001037983 */ /* 0x000ea80000100800 */
[----:B----4-:R0:W-:Y:S01]  /*1a090*/  STL [R1+0x68], R10 ;  /* 0x0000680a01007387 */ /* 0x0101e20000100800 */
[----:B------:R-:W-:-:S03]  /*1a0a0*/  PRMT R29, RZ, 0x7610, R29 ;  /* 0x00007610ff1d7816 */ /* 0x000fc6000000001d */
[----:B------:R1:W-:Y:S04]  /*1a0b0*/  STS.U16 [R13+0x8c80], R11 ;  /* 0x008c800b0d007388 */ /* 0x0003e80000000400 */
[----:B0-----:R-:W4:Y:S01]  /*1a0c0*/  LDL R10, [R1+0x4c0] ;  /* 0x0004c000010a7983 */ /* 0x001f220000100800 */
[----:B--2---:R-:W-:-:S04]  /*1a0d0*/  @!P4 LOP3.LUT R3, R3, R2, RZ, 0x3c, !PT ;  /* 0x000000020303c212 */ /* 0x004fc800078e3cff */
[----:B------:R-:W-:-:S04]  /*1a0e0*/  @!P4 LOP3.LUT R2, R3, R2, RZ, 0x3c, !PT ;  /* 0x000000020302c212 */ /* 0x000fc800078e3cff */
[----:B------:R-:W-:-:S05]  /*1a0f0*/  @!P4 LOP3.LUT R3, R3, R2, RZ, 0x3c, !PT ;  /* 0x000000020303c212 */ /* 0x000fca00078e3cff */
[----:B------:R0:W2:Y:S04]  /*1a100*/  @!P4 LDG.E.U16 R12, [R2.64] ;  /* 0x00000008020cc981 */ /* 0x0000a8000c1e1500 */
[----:B0-----:R-:W2:Y:S04]  /*1a110*/  LDL R2, [R1+0x53c] ;  /* 0x00053c0001027983 */ /* 0x001ea80000100800 */
[----:B------:R-:W2:Y:S02]  /*1a120*/  LDL R3, [R1+0x540] ;  /* 0x0005400001037983 */ /* 0x000ea40000100800 */
[----:B--2---:R-:W-:-:S04]  /*1a130*/  @!P0 LOP3.LUT R3, R3, R2, RZ, 0x3c, !PT ;  /* 0x0000000203038212 */ /* 0x004fc800078e3cff */
[----:B------:R-:W-:-:S04]  /*1a140*/  @!P0 LOP3.LUT R2, R3, R2, RZ, 0x3c, !PT ;  /* 0x0000000203028212 */ /* 0x000fc800078e3cff */
[----:B------:R-:W-:-:S05]  /*1a150*/  @!P0 LOP3.LUT R3, R3, R2, RZ, 0x3c, !PT ;  /* 0x0000000203038212 */ /* 0x000fca00078e3cff */
[----:B------:R-:W2:Y:S04]  /*1a160*/  @!P0 LDG.E.U16 R29, [R2.64] ;  /* 0x00000008021d8981 */ /* 0x000ea8000c1e1500 */
[----:B------:R0:W-:Y:S04]  /*1a170*/  STL [R1+0x64], R12 ;  /* 0x0000640c01007387 */ /* 0x0001e80000100800 */
[----:B-1----:R-:W3:Y:S04]  /*1a180*/  LDL R11, [R1+0x448] ;  /* 0x00044800010b7983 */ /* 0x002ee80000100800 */
[----:B0-----:R-:W3:Y:S04]  /*1a190*/  LDL R12, [R1+0x444] ;  /* 0x00044400010c7983 */ /* 0x001ee80000100800 */
[----:B--2---:R0:W-:Y:S04]  /*1a1a0*/  STL [R1+0x60], R29 ;  /* 0x0000601d01007387 */ /* 0x0041e80000100800 */
[----:B0-----:R-:W2:Y:S04]  /*1a1b0*/  LDL.LU R29, [R1+0x1b50] ;  /* 0x001b5000011d7983 */ /* 0x001ea80000300800 */
[----:B------:R-:W2:Y:S01]  /*1a1c0*/  LDL.LU R3, [R1+0x8] ;  /* 0x0000080001037983 */ /* 0x000ea20000300800 */
[----:B------:R-:W-:Y:S01]  /*1a1d0*/  PRMT R28, RZ, 0x7610, R28 ;  /* 0x00007610ff1c7816 */ /* 0x000fe2000000001c */
[----:B------:R-:W-:Y:S01]  /*1a1e0*/  @!P4 IMAD.MOV.U32 R2, RZ, RZ, R8 ;  /* 0x000000ffff02c224 */ /* 0x000fe200078e0008 */
[----:B------:R-:W-:Y:S01]  /*1a1f0*/  PRMT R0, RZ, 0x7610, R0 ;  /* 0x00007610ff007816 */ /* 0x000fe20000000000 */
[----:B------:R-:W3:Y:S04]  /*1a200*/  LDL R8, [R1+0x440] ;  /* 0x0004400001087983 */ /* 0x000ee80000100800 */
[----:B--2---:R3:W-:Y:S02]  /*1a210*/  STS.U16 [R13+0x8e80], R3 ;  /* 0x008e80030d007388 */ /* 0x0047e40000000400 */
[----:B---3--:R-:W-:-:S02]  /*1a220*/  @!P4 IMAD.MOV.U32 R3, RZ, RZ, R9 ;  /* 0x000000ffff03c224 */ /* 0x008fc400078e0009 */
[----:B------:R-:W2:Y:S04]  /*1a230*/  LDL R9, [R1+0x43c] ;  /* 0x00043c0001097983 */ /* 0x000ea80000100800 */
[----:B------:R4:W3:Y:S02]  /*1a240*/  @!P4 LDG.E.U16 R28, [R2.64] ;  /* 0x00000008021cc981 */ /* 0x0008e4000c1e1500 */
[----:B----4-:R-:W-:Y:S02]  /*1a250*/  @!P0 IMAD.MOV.U32 R2, RZ, RZ, R10 ;  /* 0x000000ffff028224 */ /* 0x010fe400078e000a */
[----:B------:R-:W-:-:S05]  /*1a260*/  @!P0 IMAD.MOV.U32 R3, RZ, RZ, R14 ;  /* 0x000000ffff038224 */ /* 0x000fca00078e000e */
[----:B------:R0:W4:Y:S01]  /*1a270*/  @!P0 LDG.E.U16 R0, [R2.64] ;  /* 0x0000000802008981 */ /* 0x000122000c1e1500 */
[----:B------:R-:W-:Y:S02]  /*1a280*/  PRMT R22, RZ, 0x7610, R22 ;  /* 0x00007610ff167816 */ /* 0x000fe40000000016 */
[----:B------:R-:W-:Y:S01]  /*1a290*/  PRMT R20, RZ, 0x7610, R20 ;  /* 0x00007610ff147816 */ /* 0x000fe20000000014 */
[----:B0-----:R-:W-:Y:S02]  /*1a2a0*/  @!P4 IMAD.MOV.U32 R2, RZ, RZ, R11 ;  /* 0x000000ffff02c224 */ /* 0x001fe400078e000b */
[----:B------:R-:W-:-:S05]  /*1a2b0*/  @!P4 IMAD.MOV.U32 R3, RZ, RZ, R12 ;  /* 0x000000ffff03c224 */ /* 0x000fca00078e000c */
[----:B------:R0:W4:Y:S02]  /*1a2c0*/  @!P4 LDG.E.U16 R22, [R2.64] ;  /* 0x000000080216c981 */ /* 0x000124000c1e1500 */
[----:B0-----:R-:W-:Y:S02]  /*1a2d0*/  @!P0 IMAD.MOV.U32 R2, RZ, RZ, R8 ;  /* 0x000000ffff028224 */ /* 0x001fe400078e0008 */
[----:B--2---:R-:W-:Y:S01]  /*1a2e0*/  @!P0 IMAD.MOV.U32 R3, RZ, RZ, R9 ;  /* 0x000000ffff038224 */ /* 0x004fe200078e0009 */
[----:B---3--:R-:W-:Y:S04]  /*1a2f0*/  STL [R1+0x5c], R28 ;  /* 0x00005c1c01007387 */ /* 0x008fe80000100800 */
[----:B------:R-:W2:Y:S04]  /*1a300*/  LDL R10, [R1+0x3c4] ;  /* 0x0003c400010a7983 */ /* 0x000ea80000100800 */
[----:B------:R2:W3:Y:S04]  /*1a310*/  @!P0 LDG.E.U16 R20, [R2.64] ;  /* 0x0000000802148981 */ /* 0x0004e8000c1e1500 */
[----:B----4-:R0:W-:Y:S04]  /*1a320*/  STL [R1], R0 ;  /* 0x0000000001007387 */ /* 0x0101e80000100800 */
[----:B------:R-:W4:Y:S04]  /*1a330*/  LDL R14, [R1+0x3bc] ;  /* 0x0003bc00010e7983 */ /* 0x000f280000100800 */
[----:B------:R-:W4:Y:S04]  /*1a340*/  LDL R12, [R1+0x3c0] ;  /* 0x0003c000010c7983 */ /* 0x000f280000100800 */
[----:B0-----:R-:W4:Y:S04]  /*1a350*/  LDL R0, [R1+0x3c8] ;  /* 0x0003c80001007983 */ /* 0x001f280000100800 */
[----:B------:R-:W-:Y:S04]  /*1a360*/  STL [R1+0x1ae4], R22 ;  /* 0x001ae41601007387 */ /* 0x000fe80000100800 */
[----:B------:R-:W4:Y:S04]  /*1a370*/  LDL R9, [R1+0x330] ;  /* 0x0003300001097983 */ /* 0x000f280000100800 */
[----:B------:R-:W4:Y:S01]  /*1a380*/  LDL R8, [R1+0x334] ;  /* 0x0003340001087983 */ /* 0x000f220000100800 */
[----:B------:R-:W-:-:S02]  /*1a390*/  PRMT R7, RZ, 0x7610, R7 ;  /* 0x00007610ff077816 */ /* 0x000fc40000000007 */
[----:B------:R-:W-:Y:S01]  /*1a3a0*/  PRMT R6, RZ, 0x7610, R6 ;  /* 0x00007610ff067816 */ /* 0x000fe20000000006 */
[----:B--2---:R-:W-:Y:S01]  /*1a3b0*/  @!P4 IMAD.MOV.U32 R3, RZ, RZ, R10 ;  /* 0x000000ffff03c224 */ /* 0x004fe200078e000a */
[----:B---3--:R-:W-:Y:S04]  /*1a3c0*/  STL [R1+0x1ae8], R20 ;  /* 0x001ae81401007387 */ /* 0x008fe80000100800 */
[----:B------:R-:W2:Y:S01]  /*1a3d0*/  LDL R10, [R1+0x328] ;  /* 0x00032800010a7983 */ /* 0x000ea20000100800 */
[----:B----4-:R-:W-:-:S03]  /*1a3e0*/  @!P4 IMAD.MOV.U32 R2, RZ, RZ, R0 ;  /* 0x000000ffff02c224 */ /* 0x010fc600078e0000 */
[----:B------:R-:W3:Y:S04]  /*1a3f0*/  LDL R0, [R1+0x32c] ;  /* 0x00032c0001007983 */ /* 0x000ee80000100800 */
[----:B------:R0:W4:Y:S01]  /*1a400*/  @!P4 LDG.E.U16 R7, [R2.64] ;  /* 0x000000080207c981 */ /* 0x000122000c1e1500 */
[----:B------:R-:W-:Y:S02]  /*1a410*/  PRMT R5, RZ, 0x7610, R5 ;  /* 0x00007610ff057816 */ /* 0x000fe40000000005 */
[----:B------:R-:W-:Y:S01]  /*1a420*/  PRMT R4, RZ, 0x7610, R4 ;  /* 0x00007610ff047816 */ /* 0x000fe20000000004 */
[----:B------:R-:W4:Y:S01]  /*1a430*/  LDL.LU R11, [R1+0x58] ;  /* 0x00005800010b7983 */ /* 0x000f220000300800 */
[----:B0-----:R-:W-:Y:S02]  /*1a440*/  @!P0 IMAD.MOV.U32 R2, RZ, RZ, R12 ;  /* 0x000000ffff028224 */ /* 0x001fe400078e000c */
[----:B------:R-:W-:-:S05]  /*1a450*/  @!P0 IMAD.MOV.U32 R3, RZ, RZ, R14 ;  /* 0x000000ffff038224 */ /* 0x000fca00078e000e */
[----:B------:R0:W4:Y:S02]  /*1a460*/  @!P0 LDG.E.U16 R6, [R2.64] ;  /* 0x0000000802068981 */ /* 0x000124000c1e1500 */
[----:B0-----:R-:W-:Y:S02]  /*1a470*/  @!P4 IMAD.MOV.U32 R2, RZ, RZ, R8 ;  /* 0x000000ffff02c224 */ /* 0x001fe400078e0008 */
[----:B------:R-:W-:-:S05]  /*1a480*/  @!P4 IMAD.MOV.U32 R3, RZ, RZ, R9 ;  /* 0x000000ffff03c224 */ /* 0x000fca00078e0009 */
[----:B------:R2:W4:Y:S04]  /*1a490*/  @!P4 LDG.E.U16 R5, [R2.64] ;  /* 0x000000080205c981 */ /* 0x000528000c1e1500 */
[----:B------:R0:W-:Y:S01]  /*1a4a0*/  STS.U16 [R13+0x9080], R19 ;  /* 0x009080130d007388 */ /* 0x0001e20000000400 */
[----:B--2---:R-:W-:Y:S02]  /*1a4b0*/  @!P0 IMAD.MOV.U32 R3, RZ, RZ, R10 ;  /* 0x000000ffff038224 */ /* 0x004fe400078e000a */
[----:B---3--:R-:W-:-:S05]  /*1a4c0*/  @!P0 IMAD.MOV.U32 R2, RZ, RZ, R0 ;  /* 0x000000ffff028224 */ /* 0x008fca00078e0000 */
[----:B------:R1:W2:Y:S04]  /*1a4d0*/  @!P0 LDG.E.U16 R4, [R2.64] ;  /* 0x0000000802048981 */ /* 0x0002a8000c1e1500 */
[----:B----4-:R-:W-:Y:S04]  /*1a4e0*/  STL [R1+0x1aec], R7 ;  /* 0x001aec0701007387 */ /* 0x010fe80000100800 */
[----:B0-----:R-:W3:Y:S04]  /*1a4f0*/  LDL.LU R19, [R1+0x54] ;  /* 0x0000540001137983 */ /* 0x001ee80000300800 */
[----:B------:R-:W-:Y:S04]  /*1a500*/  STL [R1+0x1af0], R6 ;  /* 0x001af00601007387 */ /* 0x000fe80000100800 */
[----:B------:R-:W4:Y:S04]  /*1a510*/  LDL R9, [R1+0xcb0] ;  /* 0x000cb00001097983 */ /* 0x000f280000100800 */
[----:B------:R-:W4:Y:S04]  /*1a520*/  LDL R8, [R1+0xcbc] ;  /* 0x000cbc0001087983 */ /* 0x000f280000100800 */
[----:B------:R-:W0:Y:S04]  /*1a530*/  S2R R28, SR_TID.X ;  /* 0x00000000001c7919 */ /* 0x000e280000002100 */
[----:B------:R-:W-:Y:S04]  /*1a540*/  STS.U16 [R13+0x9280], R29 ;  /* 0x0092801d0d007388 */ /* 0x000fe80000000400 */
[----:B------:R-:W-:Y:S04]  /*1a550*/  STS.U16 [R13+0x9480], R27 ;  /* 0x0094801b0d007388 */ /* 0x000fe80000000400 */
[----:B------:R-:W-:Y:S04]  /*1a560*/  STS.U16 [R13+0x9680], R26 ;  /* 0x0096801a0d007388 */ /* 0x000fe80000000400 */
[----:B------:R-:W-:Y:S04]  /*1a570*/  STS.U16 [R13+0x9880], R25 ;  /* 0x009880190d007388 */ /* 0x000fe80000000400 */
[----:B------:R-:W3:Y:S01]  /*1a580*/  LDL.LU R12, [R1+0x50] ;  /* 0x00005000010c7983 */ /* 0x000ee20000300800 */
[----:B0-----:R-:W-:-:S03]  /*1a590*/  LOP3.LUT R28, R28, 0x3f, RZ, 0xc0, !PT ;  /* 0x0000003f1c1c7812 */ /* 0x001fc600078ec0ff */
[----:B------:R-:W-:Y:S02]  /*1a5a0*/  STS.U16 [R13+0x9a80], R24 ;  /* 0x009a80180d007388 */ /* 0x000fe40000000400 */
[----:B------:R-:W-:Y:S02]  /*1a5b0*/  IMAD.SHL.U32 R28, R28, 0x2, RZ ;  /* 0x000000021c1c7824 */ /* 0x000fe400078e00ff */
[----:B------:R-:W-:Y:S04]  /*1a5c0*/  STL [R1+0x1af4], R5 ;  /* 0x001af40501007387 */ /* 0x000fe80000100800 */
[----:B------:R0:W-:Y:S04]  /*1a5d0*/  STS.U16 [R13+0x9c80], R23 ;  /* 0x009c80170d007388 */ /* 0x0001e80000000400 */
[----:B------:R-:W3:Y:S01]  /*1a5e0*/  LDL R0, [R1+0xcc4] ;  /* 0x000cc40001007983 */ /* 0x000ee20000100800 */
[----:B-1----:R-:W-:-:S03]  /*1a5f0*/  PRMT R3, RZ, 0x7610, R3 ;  /* 0x00007610ff037816 */ /* 0x002fc60000000003 */
[----:B0-----:R-:W3:Y:S04]  /*1a600*/  LDL.LU R13, [R1+0x4c] ;  /* 0x00004c00010d7983 */ /* 0x001ee80000300800 */
[----:B------:R-:W3:Y:S04]  /*1a610*/  LDL.LU R10, [R1+0x48] ;  /* 0x00004800010a7983 */ /* 0x000ee80000300800 */
[----:B--2---:R0:W-:Y:S02]  /*1a620*/  STL [R1+0x1af8], R4 ;  /* 0x001af80401007387 */ /* 0x0041e40000100800 */
[----:B0-----:R-:W-:-:S05]  /*1a630*/  LOP3.LUT R4, R28, 0x10, RZ, 0x3c, !PT ;  /* 0x000000101c047812 */ /* 0x001fca00078e3cff */
[----:B------:R-:W-:Y:S04]  /*1a640*/  STL [R1+0x1b10], R4 ;  /* 0x001b100401007387 */ /* 0x000fe80000100800 */
[----:B------:R-:W2:Y:S04]  /*1a650*/  LDL.LU R14, [R1+0x44] ;  /* 0x00004400010e7983 */ /* 0x000ea80000300800 */
[----:B----4-:R0:W4:Y:S04]  /*1a660*/  @!P4 LDG.E.U16 R3, [R8.64] ;  /* 0x000000080803c981 */ /* 0x010128000c1e1500 */
[----:B0-----:R-:W2:Y:S01]  /*1a670*/  LDL R9, [R1+0xcb8] ;  /* 0x000cb80001097983 */ /* 0x001ea20000100800 */
[----:B------:R-:W-:Y:S01]  /*1a680*/  PRMT R2, RZ, 0x7610, R2 ;  /* 0x00007610ff027816 */ /* 0x000fe20000000002 */
[----:B---3--:R-:W-:-:S05]  /*1a690*/  @!P0 IMAD.MOV.U32 R8, RZ, RZ, R0 ;  /* 0x000000ffff088224 */ /* 0x008fca00078e0000 */
[----:B--2---:R0:W2:Y:S01]  /*1a6a0*/  @!P0 LDG.E.U16 R2, [R8.64] ;  /* 0x0000000808028981 */ /* 0x0040a2000c1e1500 */
[----:B------:R-:W-:-:S03]  /*1a6b0*/  LOP3.LUT R7, R28, 0x20, RZ, 0x3c, !PT ;  /* 0x000000201c077812 */ /* 0x000fc600078e3cff */
[----:B------:R-:W-:Y:S04]  /*1a6c0*/  STS.U16 [R4+0x9e80], R21 ;  /* 0x009e801504007388 */ /* 0x000fe80000000400 */
[----:B----4-:R-:W-:Y:S04]  /*1a6d0*/  STL [R1+0x1afc], R3 ;  /* 0x001afc0301007387 */ /* 0x010fe80000100800 */
[----:B------:R1:W-:Y:S04]  /*1a6e0*/  STS.U16 [R7+0x8100], R11 ;  /* 0x0081000b07007388 */ /* 0x0003e80000000400 */
[----:B-1----:R-:W3:Y:S04]  /*1a6f0*/  LDL.LU R11, [R1+0x40] ;  /* 0x00004000010b7983 */ /* 0x002ee80000300800 */
[----:B------:R-:W4:Y:S04]  /*1a700*/  LDL.LU R0, [R1+0x3c] ;  /* 0x00003c0001007983 */ /* 0x000f280000300800 */
[----:B0-----:R-:W3:Y:S04]  /*1a710*/  LDL R8, [R1+0xa34] ;  /* 0x000a340001087983 */ /* 0x001ee80000100800 */
[----:B------:R-:W3:Y:S04]  /*1a720*/  LDL R9, [R1+0xa38] ;  /* 0x000a380001097983 */ /* 0x000ee80000100800 */
[----:B------:R0:W-:Y:S04]  /*1a730*/  STS.U16 [R7+0x8300], R19 ;  /* 0x0083001307007388 */ /* 0x0001e80000000400 */
[----:B--2---:R-:W-:Y:S04]  /*1a740*/  STL [R1+0x1b00], R2 ;  /* 0x001b000201007387 */ /* 0x004fe80000100800 */
[----:B0-----:R-:W2:Y:S01]  /*1a750*/  LDL.LU R19, [R1+0x1b4c] ;  /* 0x001b4c0001137983 */ /* 0x001ea20000300800 */
[----:B---3--:R-:W-:-:S04]  /*1a760*/  @!P4 LOP3.LUT R9, R9, R8, RZ, 0x3c, !PT ;  /* 0x000000080909c212 */ /* 0x008fc800078e3cff */
[----:B------:R-:W-:-:S04]  /*1a770*/  @!P4 LOP3.LUT R8, R9, R8, RZ, 0x3c, !PT ;  /* 0x000000080908c212 */ /* 0x000fc800078e3cff */
[----:B------:R-:W-:Y:S02]  /*1a780*/  @!P4 LOP3.LUT R9, R9, R8, RZ, 0x3c, !PT ;  /* 0x000000080909c212 */ /* 0x000fe400078e3cff */
[----:B--2---:R-:W-:-:S06]  /*1a790*/  PRMT R19, RZ, 0x7610, R19 ;  /* 0x00007610ff137816 */ /* 0x004fcc0000000013 */
        /* <DEDUP_REMOVED lines=10> */
[----:B------:R0:W-:Y:S04]  /*1a840*/  STS.U16 [R7+0x8500], R12 ;  /* 0x0085000c07007388 */ /* 0x0001e80000000400 */
[----:B0-----:R-:W3:Y:S04]  /*1a850*/  LDL.LU R12, [R1+0x38] ;  /* 0x00003800010c7983 */ /* 0x001ee80000300800 */
        /* <DEDUP_REMOVED lines=19> */
[----:B------:R0:W2:Y:S04]  /*1a990*/  @!P0 LDG.E.U16 R22, [R8.64] ;  /* 0x0000000808168981 */ /* 0x0000a8000c1e1500 */
[----:B------:R1:W-:Y:S04]  /*1a9a0*/  STS.U16 [R7+0x8900], R10 ;  /* 0x0089000a07007388 */ /* 0x0003e80000000400 */
[----:B-1----:R-:W3:Y:S04]  /*1a9b0*/  LDL.LU R10, [R1+0x1b3c] ;  /* 0x001b3c00010a7983 */ /* 0x002ee80000300800 */
[----:B0-----:R-:W3:Y:S04]  /*1a9c0*/  LDL R8, [R1+0x934] ;  /* 0x0009340001087983 */ /* 0x001ee80000100800 */
[----:B------:R-:W3:Y:S04]  /*1a9d0*/  LDL R9, [R1+0x938] ;  /* 0x0009380001097983 */ /* 0x000ee80000100800 */
[----:B------:R-:W-:Y:S04]  /*1a9e0*/  STS.U16 [R7+0x8b00], R14 ;  /* 0x008b000e07007388 */ /* 0x000fe80000000400 */
[----:B--2---:R0:W-:Y:S04]  /*1a9f0*/  STL [R1+0x4c], R22 ;  /* 0x00004c1601007387 */ /* 0x0041e80000100800 */
[----:B0-----:R-:W2:Y:S04]  /*1aa00*/  LDL.LU R22, [R1+0x2c] ;  /* 0x00002c0001167983 */ /* 0x001ea80000300800 */
[----:B------:R-:W2:Y:S01]  /*1aa10*/  LDL.LU R14, [R1+0x1b38] ;  /* 0x001b3800010e7983 */ /* 0x000ea20000300800 */
[----:B---3--:R-:W-:-:S04]  /*1aa20*/  @!P4 LOP3.LUT R9, R9, R8, RZ, 0x3c, !PT ;  /* 0x000000080909c212 */ /* 0x008fc800078e3cff */
[----:B------:R-:W-:-:S04]  /*1aa30*/  @!P4 LOP3.LUT R8, R9, R8, RZ, 0x3c, !PT ;  /* 0x000000080908c212 */ /* 0x000fc800078e3cff */
[----:B------:R-:W-:Y:S02]  /*1aa40*/  @!P4 LOP3.LUT R9, R9, R8, RZ, 0x3c, !PT ;  /* 0x000000080909c212 */ /* 0x000fe400078e3cff */
[----:B--2---:R-:W-:-:S06]  /*1aa50*/  PRMT R14, RZ, 0x7610, R14 ;  /* 0x00007610ff0e7816 */ /* 0x004fcc000000000e */
[----:B------:R0:W2:Y:S04]  /*1aa60*/  @!P4 LDG.E.U16 R14, [R8.64] ;  /* 0x00000008080ec981 */ /* 0x0000a8000c1e1500 */
[----:B------:R-:W-:Y:S04]  /*1aa70*/  STS.U16 [R7+0x8d00], R11 ;  /* 0x008d000b07007388 */ /* 0x000fe80000000400 */
[----:B0-----:R-:W3:Y:S04]  /*1aa80*/  LDL R8, [R1+0x92c] ;  /* 0x00092c0001087983 */ /* 0x001ee80000100800 */
[----:B------:R-:W3:Y:S04]  /*1aa90*/  LDL R9, [R1+0x930] ;  /* 0x0009300001097983 */ /* 0x000ee80000100800 */
        /* <DEDUP_REMOVED lines=8> */
[----:B0-----:R-:W3:Y:S04]  /*1ab20*/  LDL R8, [R1+0x8b4] ;  /* 0x0008b40001087983 */ /* 0x001ee80000100800 */
[----:B------:R-:W3:Y:S01]  /*1ab30*/  LDL R9, [R1+0x8b8] ;  /* 0x0008b80001097983 */ /* 0x000ee20000100800 */
[----:B------:R-:W-:-:S03]  /*1ab40*/  PRMT R15, RZ, 0x7610, R15 ;  /* 0x00007610ff0f7816 */ /* 0x000fc6000000000f */
[----:B----4-:R-:W-:Y:S04]  /*1ab50*/  STS.U16 [R7+0x8f00], R0 ;  /* 0x008f000007007388 */ /* 0x010fe80000000400 */
[----:B--2---:R0:W-:Y:S04]  /*1ab60*/  STL [R1+0x44], R11 ;  /* 0x0000440b01007387 */ /* 0x0041e80000100800 */
[----:B0-----:R-:W2:Y:S01]  /*1ab70*/  LDL R11, [R1+0x830] ;  /* 0x00083000010b7983 */ /* 0x001ea20000100800 */
[----:B---3--:R-:W-:-:S03]  /*1ab80*/  @!P4 LOP3.LUT R9, R9, R8, RZ, 0x3c, !PT ;  /* 0x000000080909c212 */ /* 0x008fc600078e3cff */
[----:B------:R-:W3:Y:S01]  /*1ab90*/  LDL.LU R0, [R1+0x24] ;  /* 0x0000240001007983 */ /* 0x000ee20000300800 */
[----:B------:R-:W-:-:S04]  /*1aba0*/  @!P4 LOP3.LUT R8, R9, R8, RZ, 0x3c, !PT ;  /* 0x000000080908c212 */ /* 0x000fc800078e3cff */
[----:B------:R-:W-:-:S05]  /*1abb0*/  @!P4 LOP3.LUT R9, R9, R8, RZ, 0x3c, !PT ;  /* 0x000000080909c212 */ /* 0x000fca00078e3cff */
[----:B------:R0:W4:Y:S04]  /*1abc0*/  @!P4 LDG.E.U16 R15, [R8.64] ;  /* 0x00000008080fc981 */ /* 0x000128000c1e1500 */
[----:B0-----:R-:W2:Y:S04]  /*1abd0*/  LDL R8, [R1+0x8ac] ;  /* 0x0008ac0001087983 */ /* 0x001ea80000100800 */
[----:B------:R-:W2:Y:S01]  /*1abe0*/  LDL R9, [R1+0x8b0] ;  /* 0x0008b00001097983 */ /* 0x000ea20000100800 */
[----:B------:R-:W-:Y:S02]  /*1abf0*/  PRMT R10, RZ, 0x7610, R10 ;  /* 0x00007610ff0a7816 */ /* 0x000fe4000000000a */
[----:B--2---:R-:W-:-:S04]  /*1ac00*/  @!P0 LOP3.LUT R9, R9, R8, RZ, 0x3c, !PT ;  /* 0x0000000809098212 */ /* 0x004fc800078e3cff */
[----:B------:R-:W-:-:S04]  /*1ac10*/  @!P0 LOP3.LUT R8, R9, R8, RZ, 0x3c, !PT ;  /* 0x0000000809088212 */ /* 0x000fc800078e3cff */
[----:B------:R-:W-:-:S05]  /*1ac20*/  @!P0 LOP3.LUT R9, R9, R8, RZ, 0x3c, !PT ;  /* 0x0000000809098212 */ /* 0x000fca00078e3cff */
[----:B------:R-:W2:Y:S04]  /*1ac30*/  @!P0 LDG.E.U16 R10, [R8.64] ;  /* 0x00000008080a8981 */ /* 0x000ea8000c1e1500 */
[----:B----4-:R0:W-:Y:S04]  /*1ac40*/  STL [R1+0x40], R15 ;  /* 0x0000400f01007387 */ /* 0x0101e80000100800 */
[----:B------:R1:W-:Y:S04]  /*1ac50*/  STS.U16 [R7+0x9100], R12 ;  /* 0x0091000c07007388 */ /* 0x0003e80000000400 */
[----:B0-----:R-:W4:Y:S04]  /*1ac60*/  LDL R15, [R1+0x7b8] ;  /* 0x0007b800010f7983 */ /* 0x001f280000100800 */
[----:B-1----:R-:W3:Y:S04]  /*1ac70*/  LDL.LU R12, [R1+0x10] ;  /* 0x00001000010c7983 */ /* 0x002ee80000300800 */
[----:B------:R-:W-:Y:S04]  /*1ac80*/  STS.U16 [R7+0x9300], R13 ;  /* 0x0093000d07007388 */ /* 0x000fe80000000400 */
[----:B--2---:R0:W-:Y:S04]  /*1ac90*/  STL [R1+0x3c], R10 ;  /* 0x00003c0a01007387 */ /* 0x0041e80000100800 */
[----:B0-----:R-:W2:Y:S04]  /*1aca0*/  LDL.LU R10, [R1+0x1b30] ;  /* 0x001b3000010a7983 */ /* 0x001ea80000300800 */
[----:B------:R-:W2:Y:S04]  /*1acb0*/  LDL R8, [R1+0x834] ;  /* 0x0008340001087983 */ /* 0x000ea80000100800 */
[----:B------:R-:W2:Y:S04]  /*1acc0*/  LDL R9, [R1+0x838] ;  /* 0x0008380001097983 */ /* 0x000ea80000100800 */
[----:B------:R-:W3:Y:S01]  /*1acd0*/  LDL.LU R13, [R1+0x1b2c] ;  /* 0x001b2c00010d7983 */ /* 0x000ee20000300800 */
[----:B--2---:R-:W-:-:S04]  /*1ace0*/  @!P4 LOP3.LUT R9, R9, R8, RZ, 0x3c, !PT ;  /* 0x000000080909c212 */ /* 0x004fc800078e3cff */
[C---:B------:R-:W-:Y:S02]  /*1acf0*/  @!P4 LOP3.LUT R8, R9.reuse, R8, RZ, 0x3c, !PT ;  /* 0x000000080908c212 */ /* 0x040fe400078e3cff */
[----:B---3--:R-:W-:Y:S02]  /*1ad00*/  PRMT R13, RZ, 0x7610, R13 ;  /* 0x00007610ff0d7816 */ /* 0x008fe4000000000d */
[----:B------:R-:W-:-:S05]  /*1ad10*/  @!P4 LOP3.LUT R9, R9, R8, RZ, 0x3c, !PT ;  /* 0x000000080909c212 */ /* 0x000fca00078e3cff */
[----:B------:R-:W2:Y:S04]  /*1ad20*/  @!P4 LDG.E.U16 R13, [R8.64] ;  /* 0x00000008080dc981 */ /* 0x000ea8000c1e1500 */
[----:B--2---:R0:W-:Y:S04]  /*1ad30*/  STL [R1+0x38], R13 ;  /* 0x0000380d01007387 */ /* 0x0041e80000100800 */
[----:B0-----:R-:W2:Y:S04]  /*1ad40*/  LDL.LU R13, [R1+0x1b28] ;  /* 0x001b2800010d7983 */ /* 0x001ea80000300800 */
[----:B------:R-:W3:Y:S04]  /*1ad50*/  LDL.LU R8, [R1+0x30] ;  /* 0x0000300001087983 */ /* 0x000ee80000300800 */
[----:B------:R-:W4:Y:S01]  /*1ad60*/  LDL R9, [R1+0x82c] ;  /* 0x00082c0001097983 */ /* 0x000f220000100800 */
[----:B--2---:R-:W-:-:S03]  /*1ad70*/  PRMT R13, RZ, 0x7610, R13 ;  /* 0x00007610ff0d7816 */ /* 0x004fc6000000000d */
[----:B---3--:R0:W-:Y:S02]  /*1ad80*/  STS.U16 [R7+0x9500], R8 ;  /* 0x0095000807007388 */ /* 0x0081e40000000400 */
[----:B0-----:R-:W-:Y:S02]  /*1ad90*/  @!P0 IMAD.MOV.U32 R8, RZ, RZ, R11 ;  /* 0x000000ffff088224 */ /* 0x001fe400078e000b */
[----:B------:R-:W2:Y:S04]  /*1ada0*/  LDL.LU R11, [R1+0x304] ;  /* 0x00030400010b7983 */ /* 0x000ea80000300800 */
[----:B----4-:R-:W3:Y:S04]  /*1adb0*/  @!P0 LDG.E.U16 R13, [R8.64] ;  /* 0x00000008080d8981 */ /* 0x010ee8000c1e1500 */
[----:B---3--:R0:W-:Y:S04]  /*1adc0*/  STL [R1+0x34], R13 ;  /* 0x0000340d01007387 */ /* 0x0081e80000100800 */
[----:B0-----:R-:W3:Y:S04]  /*1add0*/  LDL.LU R13, [R1+0x1b24] ;  /* 0x001b2400010d7983 */ /* 0x001ee80000300800 */
[----:B------:R-:W4:Y:S01]  /*1ade0*/  LDL R9, [R1+0x7b4] ;  /* 0x0007b40001097983 */ /* 0x000f220000100800 */
[----:B------:R-:W-:Y:S01]  /*1adf0*/  @!P4 IMAD.MOV.U32 R8, RZ, RZ, R15 ;  /* 0x000000ffff08c224 */ /* 0x000fe200078e000f */
[----:B---3--:R-:W-:-:S06]  /*1ae00*/  PRMT R13, RZ, 0x7610, R13 ;  /* 0x00007610ff0d7816 */ /* 0x008fcc000000000d */
[----:B----4-:R0:W3:Y:S04]  /*1ae10*/  @!P4 LDG.E.U16 R13, [R8.64] ;  /* 0x00000008080dc981 */ /* 0x0100e8000c1e1500 */
[----:B0-----:R-:W4:Y:S04]  /*1ae20*/  LDL R8, [R1+0x7ac] ;  /* 0x0007ac0001087983 */ /* 0x001f280000100800 */
[----:B------:R-:W4:Y:S01]  /*1ae30*/  LDL R9, [R1+0x7b0] ;  /* 0x0007b00001097983 */ /* 0x000f220000100800 */
[----:B------:R-:W-:Y:S02]  /*1ae40*/  PRMT R10, RZ, 0x7610, R10 ;  /* 0x00007610ff0a7816 */ /* 0x000fe4000000000a */
[----:B----4-:R-:W-:-:S04]  /*1ae50*/  @!P0 LOP3.LUT R9, R9, R8, RZ, 0x3c, !PT ;  /* 0x0000000809098212 */ /* 0x010fc800078e3cff */
[----:B------:R-:W-:-:S04]  /*1ae60*/  @!P0 LOP3.LUT R8, R9, R8, RZ, 0x3c, !PT ;  /* 0x0000000809088212 */ /* 0x000fc800078e3cff */
[----:B------:R-:W-:-:S05]  /*1ae70*/  @!P0 LOP3.LUT R9, R9, R8, RZ, 0x3c, !PT ;  /* 0x0000000809098212 */ /* 0x000fca00078e3cff */
[----:B------:R-:W4:Y:S04]  /*1ae80*/  @!P0 LDG.E.U16 R10, [R8.64] ;  /* 0x00000008080a8981 */ /* 0x000f28000c1e1500 */
[----:B------:R0:W-:Y:S04]  /*1ae90*/  STS.U16 [R7+0x9700], R22 ;  /* 0x0097001607007388 */ /* 0x0001e80000000400 */
[----:B------:R1:W-:Y:S04]  /*1aea0*/  STS.U16 [R7+0x9900], R14 ;  /* 0x0099000e07007388 */ /* 0x0003e80000000400 */
[----:B0-----:R-:W2:Y:S04]  /*1aeb0*/  LDL R22, [R1+0x730] ;  /* 0x0007300001167983 */ /* 0x001ea80000100800 */
[----:B-1----:R-:W2:Y:S04]  /*1aec0*/  LDL R14, [R1+0x6b4] ;  /* 0x0006b400010e7983 */ /* 0x002ea80000100800 */
[----:B---3--:R0:W-:Y:S04]  /*1aed0*/  STL [R1+0x30], R13 ;  /* 0x0000300d01007387 */ /* 0x0081e80000100800 */
[----:B0-----:R-:W3:Y:S04]  /*1aee0*/  LDL R13, [R1+0x6b8] ;  /* 0x0006b800010d7983 */ /* 0x001ee80000100800 */
[----:B------:R-:W2:Y:S04]  /*1aef0*/  LDL.LU R15, [R1+0x2fc] ;  /* 0x0002fc00010f7983 */ /* 0x000ea80000300800 */
[----:B----4-:R0:W-:Y:S04]  /*1af00*/  STL [R1+0x2c], R10 ;  /* 0x00002c0a01007387 */ /* 0x0101e80000100800 */
[----:B0-----:R-:W4:Y:S04]  /*1af10*/  LDL.LU R10, [R1+0x1b20] ;  /* 0x001b2000010a7983 */ /* 0x001f280000300800 */
[----:B------:R-:W2:Y:S04]  /*1af20*/  LDL R8, [R1+0x734] ;  /* 0x0007340001087983 */ /* 0x000ea80000100800 */
[----:B------:R-:W2:Y:S01]  /*1af30*/  LDL R9, [R1+0x738] ;  /* 0x0007380001097983 */ /* 0x000ea20000100800 */
[----:B------:R-:W-:-:S02]  /*1af40*/  PRMT R28, RZ, 0x7610, R28 ;  /* 0x00007610ff1c7816 */ /* 0x000fc4000000001c */
[----:B--2---:R-:W-:-:S04]  /*1af50*/  @!P4 LOP3.LUT R9, R9, R8, RZ, 0x3c, !PT ;  /* 0x000000080909c212 */ /* 0x004fc800078e3cff */
[----:B------:R-:W-:-:S04]  /*1af60*/  @!P4 LOP3.LUT R8, R9, R8, RZ, 0x3c, !PT ;  /* 0x000000080908c212 */ /* 0x000fc800078e3cff */
[----:B------:R-:W-:-:S05]  /*1af70*/  @!P4 LOP3.LUT R9, R9, R8, RZ, 0x3c, !PT ;  /* 0x000000080909c212 */ /* 0x000fca00078e3cff */
[----:B------:R-:W2:Y:S04]  /*1af80*/  @!P4 LDG.E.U16 R28, [R8.64] ;  /* 0x00000008081cc981 */ /* 0x000ea8000c1e1500 */
[----:B------:R0:W-:Y:S04]  /*1af90*/  STS.U16 [R7+0x9b00], R0 ;  /* 0x009b000007007388 */ /* 0x0001e80000000400 */
[----:B0-----:R-:W3:Y:S04]  /*1afa0*/  LDL.LU R0, [R1+0x1b1c] ;  /* 0x001b1c0001007983 */ /* 0x001ee80000300800 */
[----:B--2---:R0:W-:Y:S04]  /*1afb0*/  STL [R1+0x28], R28 ;  /* 0x0000281c01007387 */ /* 0x0041e80000100800 */
[----:B------:R-:W2:Y:S04]  /*1afc0*/  LDL.LU R8, [R1+0x1c] ;  /* 0x00001c0001087983 */ /* 0x000ea80000300800 */
[----:B------:R-:W3:Y:S04]  /*1afd0*/  LDL R9, [R1+0x72c] ;  /* 0x00072c0001097983 */ /* 0x000ee80000100800 */
[----:B0-----:R-:W0:Y:S01]  /*1afe0*/  S2R R28, SR_TID.X ;  /* 0x00000000001c7919 */ /* 0x001e220000002100 */
[----:B----4-:R-:W-:-:S02]  /*1aff0*/  PRMT R10, RZ, 0x7610, R10 ;  /* 0x00007610ff0a7816 */ /* 0x010fc4000000000a */
[----:B0-----:R-:W-:-:S05]  /*1b000*/  LOP3.LUT R28, R28, 0x3f, RZ, 0xc0, !PT ;  /* 0x0000003f1c1c7812 */ /* 0x001fca00078ec0ff */
[----:B------:R-:W-:Y:S01]  /*1b010*/  IMAD.SHL.U32 R28, R28, 0x2, RZ ;  /* 0x000000021c1c7824 */ /* 0x000fe200078e00ff */
[----:B--2---:R0:W-:Y:S04]  /*1b020*/  STS.U16 [R7+0x9d00], R8 ;  /* 0x009d000807007388 */ /* 0x0041e80000000400 */
[----:B------:R1:W-:Y:S01]  /*1b030*/  STS.U16 [R7+0x9f00], R12 ;  /* 0x009f000c07007388 */ /* 0x0003e20000000400 */
[----:B0-----:R-:W-:-:S03]  /*1b040*/  @!P0 IMAD.MOV.U32 R8, RZ, RZ, R22 ;  /* 0x000000ffff088224 */ /* 0x001fc600078e0016 */
[----:B------:R-:W2:Y:S01]  /*1b050*/  LDL R22, [R1+0x638] ;  /* 0x0006380001167983 */ /* 0x000ea20000100800 */
[----:B-1----:R-:W-:-:S03]  /*1b060*/  LOP3.LUT R7, R28, 0x30, RZ, 0x3c, !PT ;  /* 0x000000301c077812 */ /* 0x002fc600078e3cff */
[----:B---3--:R0:W3:Y:S01]  /*1b070*/  @!P0 LDG.E.U16 R10, [R8.64] ;  /* 0x00000008080a8981 */ /* 0x0080e2000c1e1500 */
[----:B------:R-:W-:Y:S01]  /*1b080*/  PRMT R28, RZ, 0x7610, R28 ;  /* 0x00007610ff1c7816 */ /* 0x000fe2000000001c */
[----:B0-----:R-:W-:Y:S02]  /*1b090*/  @!P4 IMAD.MOV.U32 R8, RZ, RZ, R13 ;  /* 0x000000ffff08c224 */ /* 0x001fe400078e000d */
[----:B------:R-:W-:-:S05]  /*1b0a0*/  @!P4 IMAD.MOV.U32 R9, RZ, RZ, R14 ;  /* 0x000000ffff09c224 */ /* 0x000fca00078e000e */
[----:B------:R-:W4:Y:S04]  /*1b0b0*/  @!P4 LDG.E.U16 R28, [R8.64] ;  /* 0x00000008081cc981 */ /* 0x000f28000c1e1500 */
[----:B---3--:R0:W-:Y:S04]  /*1b0c0*/  STL [R1+0x24], R10 ;  /* 0x0000240a01007387 */ /* 0x0081e80000100800 */
[----:B0-----:R-:W3:Y:S04]  /*1b0d0*/  LDL.LU R10, [R1+0x2f4] ;  /* 0x0002f400010a7983 */ /* 0x001ee80000300800 */
[----:B------:R-:W2:Y:S04]  /*1b0e0*/  LDL.LU R12, [R1+0x2ec] ;  /* 0x0002ec00010c7983 */ /* 0x000ea80000300800 */
[----:B------:R-:W2:Y:S04]  /*1b0f0*/  LDL R14, [R1+0x62c] ;  /* 0x00062c00010e7983 */ /* 0x000ea80000100800 */
[----:B------:R-:W2:Y:S04]  /*1b100*/  LDL R13, [R1+0x630] ;  /* 0x00063000010d7983 */ /* 0x000ea80000100800 */
[----:B----4-:R-:W-:Y:S04]  /*1b110*/  STL [R1+0x20], R28 ;  /* 0x0000201c01007387 */ /* 0x010fe80000100800 */
        /* <DEDUP_REMOVED lines=9> */
[----:B0-----:R-:W2:Y:S04]  /*1b1b0*/  LDL.LU R8, [R1+0x300] ;  /* 0x0003000001087983 */ /* 0x001ea80000300800 */
[----:B------:R-:W3:Y:S01]  /*1b1c0*/  LDL R9, [R1+0x634] ;  /* 0x0006340001097983 */ /* 0x000ee20000100800 */
[----:B------:R-:W-:Y:S02]  /*1b1d0*/  PRMT R20, RZ, 0x7610, R20 ;  /* 0x00007610ff147816 */ /* 0x000fe40000000014 */
[----:B------:R-:W-:Y:S01]  /*1b1e0*/  PRMT R6, RZ, 0x7610, R6 ;  /* 0x00007610ff067816 */ /* 0x000fe20000000006 */
[----:B--2---:R0:W-:Y:S02]  /*1b1f0*/  STS.U16 [R7+0x8380], R8 ;  /* 0x0083800807007388 */ /* 0x0041e40000000400 */
[----:B0-----:R-:W-:-:S05]  /*1b200*/  @!P4 IMAD.MOV.U32 R8, RZ, RZ, R22 ;  /* 0x000000ffff08c224 */ /* 0x001fca00078e0016 */
[----:B---3--:R0:W2:Y:S02]  /*1b210*/  @!P4 LDG.E.U16 R20, [R8.64] ;  /* 0x000000080814c981 */ /* 0x0080a4000c1e1500 */
[----:B0-----:R-:W-:Y:S02]  /*1b220*/  @!P0 IMAD.MOV.U32 R8, RZ, RZ, R13 ;  /* 0x000000ffff088224 */ /* 0x001fe400078e000d */
[----:B------:R-:W-:-:S05]  /*1b230*/  @!P0 IMAD.MOV.U32 R9, RZ, RZ, R14 ;  /* 0x000000ffff098224 */ /* 0x000fca00078e000e */
[----:B------:R0:W3:Y:S04]  /*1b240*/  @!P0 LDG.E.U16 R6, [R8.64] ;  /* 0x0000000808068981 */ /* 0x0000e8000c1e1500 */
[----:B----4-:R1:W-:Y:S04]  /*1b250*/  STL [R1+0x1c], R4 ;  /* 0x00001c0401007387 */ /* 0x0103e80000100800 */
[----:B------:R-:W4:Y:S04]  /*1b260*/  LDL R22, [R1+0x5ac] ;  /* 0x0005ac0001167983 */ /* 0x000f280000100800 */
[----:B------:R-:W-:Y:S04]  /*1b270*/  STS.U16 [R7+0x8580], R15 ;  /* 0x0085800f07007388 */ /* 0x000fe80000000400 */
[----:B-1----:R-:W4:Y:S04]  /*1b280*/  LDL R4, [R1+0x5b8] ;  /* 0x0005b80001047983 */ /* 0x002f280000100800 */
[----:B--2---:R1:W-:Y:S04]  /*1b290*/  STL [R1+0x18], R20 ;  /* 0x0000181401007387 */ /* 0x0043e80000100800 */
[----:B-1----:R-:W2:Y:S04]  /*1b2a0*/  LDL R20, [R1+0x5b0] ;  /* 0x0005b00001147983 */ /* 0x002ea80000100800 */
[----:B------:R-:W2:Y:S04]  /*1b2b0*/  LDL.LU R15, [R1+0x2e4] ;  /* 0x0002e400010f7983 */ /* 0x000ea80000300800 */
[----:B0-----:R-:W2:Y:S04]  /*1b2c0*/  LDL.LU R8, [R1+0x2f8] ;  /* 0x0002f80001087983 */ /* 0x001ea80000300800 */
[----:B------:R-:W4:Y:S04]  /*1b2d0*/  LDL R9, [R1+0x5b4] ;  /* 0x0005b40001097983 */ /* 0x000f280000100800 */
[----:B------:R-:W4:Y:S04]  /*1b2e0*/  LDL R14, [R1+0x534] ;  /* 0x00053400010e7983 */ /* 0x000f280000100800 */
[----:B---3--:R0:W-:Y:S04]  /*1b2f0*/  STL [R1+0x14], R6 ;  /* 0x0000140601007387 */ /* 0x0081e80000100800 */
[----:B0-----:R-:W3:Y:S01]  /*1b300*/  LDL R6, [R1+0x538] ;  /* 0x0005380001067983 */ /* 0x001ee20000100800 */
[----:B------:R-:W-:-:S02]  /*1b310*/  PRMT R3, RZ, 0x7610, R3 ;  /* 0x00007610ff037816 */ /* 0x000fc40000000003 */
[----:B------:R-:W-:Y:S01]  /*1b320*/  PRMT R2, RZ, 0x7610, R2 ;  /* 0x00007610ff027816 */ /* 0x000fe20000000002 */
[----:B------:R-:W3:Y:S01]  /*1b330*/  LDL.LU R13, [R1+0x2e0] ;  /* 0x0002e000010d7983 */ /* 0x000ee20000300800 */
[----:B------:R-:W-:-:S03]  /*1b340*/  PRMT R5, RZ, 0x7610, R5 ;  /* 0x00007610ff057816 */ /* 0x000fc60000000005 */
[----:B--2---:R4:W-:Y:S02]  /*1b350*/  STS.U16 [R7+0x8780], R8 ;  /* 0x0087800807007388 */ /* 0x0049e40000000400 */
[----:B----4-:R-:W-:Y:S02]  /*1b360*/  @!P4 IMAD.MOV.U32 R8, RZ, RZ, R4 ;  /* 0x000000ffff08c224 */ /* 0x010fe400078e0004 */
[----:B------:R-:W2:Y:S04]  /*1b370*/  LDL R4, [R1+0x52c] ;  /* 0x00052c0001047983 */ /* 0x000ea80000100800 */
[----:B------:R0:W4:Y:S02]  /*1b380*/  @!P4 LDG.E.U16 R3, [R8.64] ;  /* 0x000000080803c981 */ /* 0x000124000c1e1500 */
[----:B0-----:R-:W-:-:S02]  /*1b390*/  @!P0 IMAD.MOV.U32 R8, RZ, RZ, R20 ;  /* 0x000000ffff088224 */ /* 0x001fc400078e0014 */
[----:B------:R-:W-:-:S05]  /*1b3a0*/  @!P0 IMAD.MOV.U32 R9, RZ, RZ, R22 ;  /* 0x000000ffff098224 */ /* 0x000fca00078e0016 */
[----:B------:R3:W2:Y:S02]  /*1b3b0*/  @!P0 LDG.E.U16 R2, [R8.64] ;  /* 0x0000000808028981 */ /* 0x0006a4000c1e1500 */
[----:B---3--:R-:W-:Y:S02]  /*1b3c0*/  @!P4 IMAD.MOV.U32 R8, RZ, RZ, R6 ;  /* 0x000000ffff08c224 */ /* 0x008fe400078e0006 */
[----:B------:R-:W-:-:S05]  /*1b3d0*/  @!P4 IMAD.MOV.U32 R9, RZ, RZ, R14 ;  /* 0x000000ffff09c224 */ /* 0x000fca00078e000e */
[----:B------:R-:W3:Y:S04]  /*1b3e0*/  @!P4 LDG.E.U16 R5, [R8.64] ;  /* 0x000000080805c981 */ /* 0x000ee8000c1e1500 */
[----:B------:R-:W-:Y:S04]  /*1b3f0*/  STS.U16 [R7+0x8980], R10 ;  /* 0x0089800a07007388 */ /* 0x000fe80000000400 */
[----:B------:R-:W-:Y:S04]  /*1b400*/  STS.U16 [R7+0x8b80], R12 ;  /* 0x008b800c07007388 */ /* 0x000fe80000000400 */
[----:B----4-:R0:W-:Y:S04]  /*1b410*/  STL [R1+0x10], R3 ;  /* 0x0000100301007387 */ /* 0x0101e80000100800 */
[----:B0-----:R-:W4:Y:S04]  /*1b420*/  LDL R3, [R1+0x530] ;  /* 0x0005300001037983 */ /* 0x001f280000100800 */
[----:B------:R-:W4:Y:S04]  /*1b430*/  LDL.LU R10, [R1+0x2dc] ;  /* 0x0002dc00010a7983 */ /* 0x000f280000300800 */
[----:B------:R-:W4:Y:S04]  /*1b440*/  LDL R12, [R1+0x4b4] ;  /* 0x0004b400010c7983 */ /* 0x000f280000100800 */
[----:B--2---:R0:W-:Y:S04]  /*1b450*/  STL [R1+0xc], R2 ;  /* 0x00000c0201007387 */ /* 0x0041e80000100800 */
[----:B0-----:R-:W2:Y:S04]  /*1b460*/  LDL R2, [R1+0x4b8] ;  /* 0x0004b80001027983 */ /* 0x001ea80000100800 */
[----:B------:R-:W2:Y:S04]  /*1b470*/  LDL.LU R14, [R1+0x2d8] ;  /* 0x0002d800010e7983 */ /* 0x000ea80000300800 */
[----:B------:R-:W2:Y:S04]  /*1b480*/  LDL R6, [R1+0x4ac] ;  /* 0x0004ac0001067983 */ /* 0x000ea80000100800 */
[----:B---3--:R0:W-:Y:S04]  /*1b490*/  STL [R1+0x8], R5 ;  /* 0x0000080501007387 */ /* 0x0081e80000100800 */
[----:B0-----:R-:W3:Y:S01]  /*1b4a0*/  LDL R5, [R1+0x4b0] ;  /* 0x0004b00001057983 */ /* 0x001ee20000100800 */
[----:B------:R-:W-:Y:S01]  /*1b4b0*/  PRMT R0, RZ, 0x7610, R0 ;  /* 0x00007610ff007816 */ /* 0x000fe20000000000 */
[----:B------:R-:W-:Y:S01]  /*1b4c0*/  @!P0 IMAD.MOV.U32 R9, RZ, RZ, R4 ;  /* 0x000000ffff098224 */ /* 0x000fe200078e0004 */
[----:B------:R-:W-:Y:S01]  /*1b4d0*/  PRMT R26, RZ, 0x7610, R26 ;  /* 0x00007610ff1a7816 */ /* 0x000fe2000000001a */
[----:B------:R-:W3:Y:S01]  /*1b4e0*/  LDL R4, [R1+0x434] ;  /* 0x0004340001047983 */ /* 0x000ee20000100800 */
[----:B------:R-:W-:Y:S01]  /*1b4f0*/  PRMT R24, RZ, 0x7610, R24 ;  /* 0x00007610ff187816 */ /* 0x000fe20000000018 */
[----:B----4-:R-:W-:-:S02]  /*1b500*/  @!P0 IMAD.MOV.U32 R8, RZ, RZ, R3 ;  /* 0x000000ffff088224 */ /* 0x010fc400078e0003 */
[----:B------:R-:W4:Y:S04]  /*1b510*/  LDL R3, [R1+0x438] ;  /* 0x0004380001037983 */ /* 0x000f280000100800 */
[----:B------:R0:W4:Y:S02]  /*1b520*/  @!P0 LDG.E.U16 R0, [R8.64] ;  /* 0x0000000808008981 */ /* 0x000124000c1e1500 */
[----:B0-----:R-:W-:Y:S02]  /*1b530*/  @!P4 IMAD.MOV.U32 R9, RZ, RZ, R12 ;  /* 0x000000ffff09c224 */ /* 0x001fe400078e000c */
[----:B--2---:R-:W-:-:S05]  /*1b540*/  @!P4 IMAD.MOV.U32 R8, RZ, RZ, R2 ;  /* 0x000000ffff08c224 */ /* 0x004fca00078e0002 */
[----:B------:R0:W2:Y:S02]  /*1b550*/  @!P4 LDG.E.U16 R26, [R8.64] ;  /* 0x00000008081ac981 */ /* 0x0000a4000c1e1500 */
[----:B0-----:R-:W-:Y:S02]  /*1b560*/  @!P0 IMAD.MOV.U32 R9, RZ, RZ, R6 ;  /* 0x000000ffff098224 */ /* 0x001fe400078e0006 */
[----:B---3--:R-:W-:-:S05]  /*1b570*/  @!P0 IMAD.MOV.U32 R8, RZ, RZ, R5 ;  /* 0x000000ffff088224 */ /* 0x008fca00078e0005 */
[----:B------:R0:W3:Y:S04]  /*1b580*/  @!P0 LDG.E.U16 R24, [R8.64] ;  /* 0x0000000808188981 */ /* 0x0000e8000c1e1500 */
[----:B------:R1:W-:Y:S04]  /*1b590*/  STS.U16 [R7+0x8d80], R11 ;  /* 0x008d800b07007388 */ /* 0x0003e80000000400 */
[----:B-1----:R-:W3:Y:S01]  /*1b5a0*/  LDL.LU R11, [R1+0x2d4] ;  /* 0x0002d400010b7983 */ /* 0x002ee20000300800 */
[----:B0-----:R-:W-:-:S03]  /*1b5b0*/  @!P4 IMAD.MOV.U32 R9, RZ, RZ, R4 ;  /* 0x000000ffff09c224 */ /* 0x001fc600078e0004 */
[----:B------:R-:W-:Y:S04]  /*1b5c0*/  STS.U16 [R7+0x8f80], R15 ;  /* 0x008f800f07007388 */ /* 0x000fe80000000400 */
[----:B------:R-:W-:Y:S01]  /*1b5d0*/  STS.U16 [R7+0x9180], R13 ;  /* 0x0091800d07007388 */ /* 0x000fe20000000400 */
[----:B------:R-:W-:-:S03]  /*1b5e0*/  PRMT R18, RZ, 0x7610, R18 ;  /* 0x00007610ff127816 */ /* 0x000fc60000000012 */
[----:B----4-:R0:W-:Y:S04]  /*1b5f0*/  STL [R1+0x1a94], R0 ;  /* 0x001a940001007387 */ /* 0x0101e80000100800 */
[----:B------:R-:W4:Y:S01]  /*1b600*/  LDL.LU R12, [R1+0x2d0] ;  /* 0x0002d000010c7983 */ /* 0x000f220000300800 */
[----:B------:R-:W-:-:S05]  /*1b610*/  @!P4 IMAD.MOV.U32 R8, RZ, RZ, R3 ;  /* 0x000000ffff08c224 */ /* 0x000fca00078e0003 */
[----:B------:R1:W4:Y:S04]  /*1b620*/  @!P4 LDG.E.U16 R18, [R8.64] ;  /* 0x000000080812c981 */ /* 0x000328000c1e1500 */
[----:B--2---:R-:W-:Y:S04]  /*1b630*/  STL [R1+0x1a98], R26 ;  /* 0x001a981a01007387 */ /* 0x004fe80000100800 */
[----:B------:R-:W1:Y:S04]  /*1b640*/  LDL R2, [R1+0x42c] ;  /* 0x00042c0001027983 */ /* 0x000e680000100800 */
[----:B0-----:R-:W2:Y:S04]  /*1b650*/  LDL R0, [R1+0x430] ;  /* 0x0004300001007983 */ /* 0x001ea80000100800 */
[----:B------:R-:W4:Y:S04]  /*1b660*/  LDL.LU R13, [R1+0x2cc] ;  /* 0x0002cc00010d7983 */ /* 0x000f280000300800 */
[----:B---3--:R-:W-:Y:S04]  /*1b670*/  STL [R1+0x1a9c], R24 ;  /* 0x001a9c1801007387 */ /* 0x008fe80000100800 */
[----:B------:R-:W3:Y:S04]  /*1b680*/  LDL R6, [R1+0x3b4] ;  /* 0x0003b40001067983 */ /* 0x000ee80000100800 */
[----:B------:R-:W4:Y:S01]  /*1b690*/  LDL R4, [R1+0x3b8] ;  /* 0x0003b80001047983 */ /* 0x000f220000100800 */
[----:B------:R-:W-:-:S03]  /*1b6a0*/  PRMT R16, RZ, 0x7610, R16 ;  /* 0x00007610ff107816 */ /* 0x000fc60000000010 */
[----:B------:R-:W-:Y:S04]  /*1b6b0*/  STS.U16 [R7+0x9380], R10 ;  /* 0x0093800a07007388 */ /* 0x000fe80000000400 */
[----:B------:R-:W-:Y:S04]  /*1b6c0*/  STS.U16 [R7+0x9580], R14 ;  /* 0x0095800e07007388 */ /* 0x000fe80000000400 */
[----:B------:R3:W-:Y:S04]  /*1b6d0*/  STS.U16 [R7+0x9780], R11 ;  /* 0x0097800b07007388 */ /* 0x0007e80000000400 */
[----:B------:R-:W4:Y:S04]  /*1b6e0*/  LDL R3, [R1+0x3b0] ;  /* 0x0003b00001037983 */ /* 0x000f280000100800 */
[----:B------:R-:W4:Y:S01]  /*1b6f0*/  LDL.LU R15, [R1+0x2c8] ;  /* 0x0002c800010f7983 */ /* 0x000f220000300800 */
[----:B-1----:R-:W-:-:S02]  /*1b700*/  @!P0 IMAD.MOV.U32 R9, RZ, RZ, R2 ;  /* 0x000000ffff098224 */ /* 0x002fc400078e0002 */
[----:B--2---:R-:W-:-:S05]  /*1b710*/  @!P0 IMAD.MOV.U32 R8, RZ, RZ, R0 ;  /* 0x000000ffff088224 */ /* 0x004fca00078e0000 */
[----:B------:R0:W2:Y:S02]  /*1b720*/  @!P0 LDG.E.U16 R16, [R8.64] ;  /* 0x0000000808108981 */ /* 0x0000a4000c1e1500 */
[----:B0-----:R-:W-:Y:S01]  /*1b730*/  PRMT R8, RZ, 0x7610, R8 ;  /* 0x00007610ff087816 */ /* 0x001fe20000000008 */
[----:B---3--:R-:W-:Y:S02]  /*1b740*/  @!P4 IMAD.MOV.U32 R11, RZ, RZ, R6 ;  /* 0x000000ffff0bc224 */ /* 0x008fe400078e0006 */
[----:B----4-:R-:W-:-:S05]  /*1b750*/  @!P4 IMAD.MOV.U32 R10, RZ, RZ, R4 ;  /* 0x000000ffff0ac224 */ /* 0x010fca00078e0004 */
[----:B------:R0:W3:Y:S04]  /*1b760*/  @!P4 LDG.E.U16 R8, [R10.64] ;  /* 0x000000080a08c981 */ /* 0x0000e8000c1e1500 */
[----:B------:R-:W-:Y:S04]  /*1b770*/  STL [R1+0x1aa0], R18 ;  /* 0x001aa01201007387 */ /* 0x000fe80000100800 */
[----:B------:R-:W4:Y:S04]  /*1b780*/  LDL R5, [R1+0x3ac] ;  /* 0x0003ac0001057983 */ /* 0x000f280000100800 */
[----:B------:R-:W4:Y:S04]  /*1b790*/  LDL R2, [R1+0x320] ;  /* 0x0003200001027983 */ /* 0x000f280000100800 */
[----:B------:R-:W4:Y:S04]  /*1b7a0*/  LDL R0, [R1+0x324] ;  /* 0x0003240001007983 */ /* 0x000f280000100800 */
[----:B------:R-:W4:Y:S01]  /*1b7b0*/  LDL.LU R14, [R1+0x294] ;  /* 0x00029400010e7983 */ /* 0x000f220000300800 */
[----:B0-----:R-:W-:-:S03]  /*1b7c0*/  @!P0 IMAD.MOV.U32 R10, RZ, RZ, R3 ;  /* 0x000000ffff0a8224 */ /* 0x001fc600078e0003 */
[----:B--2---:R-:W-:Y:S04]  /*1b7d0*/  STL [R1+0x1aa4], R16 ;  /* 0x001aa41001007387 */ /* 0x004fe80000100800 */
[----:B------:R-:W2:Y:S04]  /*1b7e0*/  LDL.LU R20, [R1+0x28c] ;  /* 0x00028c0001147983 */ /* 0x000ea80000300800 */
[----:B---3--:R0:W-:Y:S04]  /*1b7f0*/  STL [R1+0x1aa8], R8 ;  /* 0x001aa80801007387 */ /* 0x0081e80000100800 */
[----:B------:R-:W3:Y:S01]  /*1b800*/  LDL R4, [R1+0x31c] ;  /* 0x00031c0001047983 */ /* 0x000ee20000100800 */
[----:B----4-:R-:W-:-:S03]  /*1b810*/  @!P0 IMAD.MOV.U32 R11, RZ, RZ, R5 ;  /* 0x000000ffff0b8224 */ /* 0x010fc600078e0005 */
[----:B------:R-:W4:Y:S04]  /*1b820*/  LDL R3, [R1+0xccc] ;  /* 0x000ccc0001037983 */ /* 0x000f280000100800 */
[----:B0-----:R-:W2:Y:S04]  /*1b830*/  LDL R8, [R1+0x318] ;  /* 0x0003180001087983 */ /* 0x001ea80000100800 */
[----:B------:R-:W4:Y:S01]  /*1b840*/  LDL R5, [R1+0xcc0] ;  /* 0x000cc00001057983 */ /* 0x000f220000100800 */
[----:B------:R-:W-:-:S03]  /*1b850*/  PRMT R9, RZ, 0x7610, R9 ;  /* 0x00007610ff097816 */ /* 0x000fc60000000009 */
[----:B------:R0:W-:Y:S04]  /*1b860*/  STS.U16 [R7+0x9980], R12 ;  /* 0x0099800c07007388 */ /* 0x0001e80000000400 */
[----:B------:R1:W4:Y:S04]  /*1b870*/  @!P0 LDG.E.U16 R9, [R10.64] ;  /* 0x000000080a098981 */ /* 0x000328000c1e1500 */
[----:B------:R1:W-:Y:S01]  /*1b880*/  STS.U16 [R7+0x9b80], R13 ;  /* 0x009b800d07007388 */ /* 0x0003e20000000400 */
[----:B0-----:R-:W-:Y:S01]  /*1b890*/  @!P4 IMAD.MOV.U32 R12, RZ, RZ, R0 ;  /* 0x000000ffff0cc224 */ /* 0x001fe200078e0000 */
[----:B-1----:R-:W-:Y:S01]  /*1b8a0*/  PRMT R10, RZ, 0x7610, R10 ;  /* 0x00007610ff0a7816 */ /* 0x002fe2000000000a */
[----:B------:R-:W-:Y:S01]  /*1b8b0*/  @!P4 IMAD.MOV.U32 R13, RZ, RZ, R2 ;  /* 0x000000ffff0dc224 */ /* 0x000fe200078e0002 */
[----:B------:R-:W-:-:S04]  /*1b8c0*/  PRMT R11, RZ, 0x7610, R11 ;  /* 0x00007610ff0b7816 */ /* 0x000fc8000000000b */
[----:B------:R3:W4:Y:S04]  /*1b8d0*/  @!P4 LDG.E.U16 R10, [R12.64] ;  /* 0x000000080c0ac981 */ /* 0x000728000c1e1500 */
[----:B------:R-:W-:Y:S04]  /*1b8e0*/  STS.U16 [R7+0x9d80], R15 ;  /* 0x009d800f07007388 */ /* 0x000fe80000000400 */
[----:B------:R4:W-:Y:S01]  /*1b8f0*/  STS.U16 [R7+0x9f80], R14 ;  /* 0x009f800e07007388 */ /* 0x0009e20000000400 */
[----:B---3--:R-:W-:Y:S02]  /*1b900*/  @!P0 IMAD.MOV.U32 R12, RZ, RZ, R4 ;  /* 0x000000ffff0c8224 */ /* 0x008fe400078e0004 */
[----:B--2---:R-:W-:-:S02]  /*1b910*/  @!P0 IMAD.MOV.U32 R13, RZ, RZ, R8 ;  /* 0x000000ffff0d8224 */ /* 0x004fc400078e0008 */
[----:B----4-:R-:W-:-:S03]  /*1b920*/  @!P4 IMAD.MOV.U32 R14, RZ, RZ, R3 ;  /* 0x000000ffff0ec224 */ /* 0x010fc600078e0003 */
[----:B------:R0:W2:Y:S01]  /*1b930*/  @!P0 LDG.E.U16 R11, [R12.64] ;  /* 0x000000080c0b8981 */ /* 0x0000a2000c1e1500 */
[----:B------:R-:W-:Y:S01]  /*1b940*/  @!P4 IMAD.MOV.U32 R15, RZ, RZ, R5 ;  /* 0x000000ffff0fc224 */ /* 0x000fe200078e0005 */
[----:B0-----:R-:W-:-:S06]  /*1b950*/  PRMT R12, RZ, 0x7610, R12 ;  /* 0x00007610ff0c7816 */ /* 0x001fcc000000000c */
[----:B------:R-:W3:Y:S04]  /*1b960*/  @!P4 LDG.E.U16 R12, [R14.64] ;  /* 0x000000080e0cc981 */ /* 0x000ee8000c1e1500 */
[----:B------:R0:W-:Y:S04]  /*1b970*/  STL [R1+0x1aac], R9 ;  /* 0x001aac0901007387 */ /* 0x0001e80000100800 */
[----:B------:R-:W4:Y:S04]  /*1b980*/  LDL.LU R22, [R1+0x290] ;  /* 0x0002900001167983 */ /* 0x000f280000300800 */
[----:B------:R-:W4:Y:S04]  /*1b990*/  LDL R2, [R1+0xcc8] ;  /* 0x000cc80001027983 */ /* 0x000f280000100800 */
[----:B------:R-:W4:Y:S04]  /*1b9a0*/  LDL R0, [R1+0xcd4] ;  /* 0x000cd40001007983 */ /* 0x000f280000100800 */
[----:B------:R-:W-:Y:S04]  /*1b9b0*/  STL [R1+0x1ab0], R10 ;  /* 0x001ab00a01007387 */ /* 0x000fe80000100800 */
[----:B------:R-:W4:Y:S04]  /*1b9c0*/  LDL.LU R6, [R1+0x29c] ;  /* 0x00029c0001067983 */ /* 0x000f280000300800 */
[----:B------:R-:W4:Y:S04]  /*1b9d0*/  LDL.LU R4, [R1+0x2ac] ;  /* 0x0002ac0001047983 */ /* 0x000f280000300800 */
[----:B--2---:R-:W-:Y:S04]  /*1b9e0*/  STL [R1+0x1ab4], R11 ;  /* 0x001ab40b01007387 */ /* 0x004fe80000100800 */
[----:B0-----:R-:W2:Y:S04]  /*1b9f0*/  LDL R9, [R1+0xa24] ;  /* 0x000a240001097983 */ /* 0x001ea80000100800 */
[----:B------:R-:W2:Y:S04]  /*1ba00*/  LDL R8, [R1+0xa28] ;  /* 0x000a280001087983 */ /* 0x000ea80000100800 */
[----:B---3--:R-:W-:Y:S04]  /*1ba10*/  STL [R1+0x1ab8], R12 ;  /* 0x001ab80c01007387 */ /* 0x008fe80000100800 */
[----:B------:R-:W3:Y:S04]  /*1ba20*/  LDL.LU R26, [R1+0x2b4] ;  /* 0x0002b400011a7983 */ /* 0x000ee80000300800 */
[----:B------:R-:W3:Y:S04]  /*1ba30*/  LDL R5, [R1+0xa1c] ;  /* 0x000a1c0001057983 */ /* 0x000ee80000100800 */
[----:B------:R-:W3:Y:S01]  /*1ba40*/  LDL R3, [R1+0xa20] ;  /* 0x000a200001037983 */ /* 0x000ee20000100800 */
[----:B------:R-:W-:Y:S01]  /*1ba50*/  PRMT R13, RZ, 0x7610, R13 ;  /* 0x00007610ff0d7816 */ /* 0x000fe2000000000d */
[----:B----4-:R-:W-:-:S02]  /*1ba60*/  @!P0 IMAD.MOV.U32 R15, RZ, RZ, R2 ;  /* 0x000000ffff0f8224 */ /* 0x010fc400078e0002 */
[----:B------:R-:W-:Y:S01]  /*1ba70*/  @!P0 IMAD.MOV.U32 R14, RZ, RZ, R0 ;  /* 0x000000ffff0e8224 */ /* 0x000fe200078e0000 */
[----:B------:R-:W-:Y:S02]  /*1ba80*/  PRMT R17, RZ, 0x7610, R17 ;  /* 0x00007610ff117816 */ /* 0x000fe40000000011 */
[----:B------:R-:W-:Y:S01]  /*1ba90*/  PRMT R19, RZ, 0x7610, R19 ;  /* 0x00007610ff137816 */ /* 0x000fe20000000013 */
[----:B------:R-:W0:Y:S04]  /*1baa0*/  S2R R28, SR_TID.X ;  /* 0x00000000001c7919 */ /* 0x000e280000002100 */
[----:B------:R2:W4:Y:S04]  /*1bab0*/  @!P0 LDG.E.U16 R13, [R14.64] ;  /* 0x000000080e0d8981 */ /* 0x000528000c1e1500 */
[----:B------:R-:W4:Y:S04]  /*1bac0*/  LDL R2, [R1+0x9a4] ;  /* 0x0009a40001027983 */ /* 0x000f280000100800 */
[----:B------:R-:W4:Y:S04]  /*1bad0*/  LDL R0, [R1+0x9a8] ;  /* 0x0009a80001007983 */ /* 0x000f280000100800 */
[----:B------:R-:W4:Y:S01]  /*1bae0*/  LDL.LU R7, [R1+0x2bc] ;  /* 0x0002bc0001077983 */ /* 0x000f220000300800 */
[----:B--2---:R-:W-:-:S02]  /*1baf0*/  @!P4 IMAD.MOV.U32 R15, RZ, RZ, R9 ;  /* 0x000000ffff0fc224 */ /* 0x004fc400078e0009 */
[----:B------:R-:W-:-:S05]  /*1bb00*/  @!P4 IMAD.MOV.U32 R14, RZ, RZ, R8 ;  /* 0x000000ffff0ec224 */ /* 0x000fca00078e0008 */
[----:B------:R3:W2:Y:S02]  /*1bb10*/  @!P4 LDG.E.U16 R17, [R14.64] ;  /* 0x000000080e11c981 */ /* 0x0006a4000c1e1500 */
[----:B---3--:R-:W-:Y:S02]  /*1bb20*/  @!P0 IMAD.MOV.U32 R15, RZ, RZ, R5 ;  /* 0x000000ffff0f8224 */ /* 0x008fe400078e0005 */
[----:B------:R-:W-:-:S05]  /*1bb30*/  @!P0 IMAD.MOV.U32 R14, RZ, RZ, R3 ;  /* 0x000000ffff0e8224 */ /* 0x000fca00078e0003 */
[----:B------:R-:W3:Y:S01]  /*1bb40*/  @!P0 LDG.E.U16 R19, [R14.64] ;  /* 0x000000080e138981 */ /* 0x000ee2000c1e1500 */
[----:B0-----:R-:W-:-:S05]  /*1bb50*/  LOP3.LUT R28, R28, 0x3f, RZ, 0xc0, !PT ;  /* 0x0000003f1c1c7812 */ /* 0x001fca00078ec0ff */
[----:B------:R-:W-:-:S05]  /*1bb60*/  IMAD.SHL.U32 R28, R28, 0x2, RZ ;  /* 0x000000021c1c7824 */ /* 0x000fca00078e00ff */
[----:B------:R0:W-:Y:S04]  /*1bb70*/  STS.U16 [R28], R20 ;  /* 0x000000141c007388 */ /* 0x0001e80000000400 */
[----:B------:R1:W-:Y:S04]  /*1bb80*/  STS.U16 [R28+0x80], R22 ;  /* 0x000080161c007388 */ /* 0x0003e80000000400 */
[----:B0-----:R-:W3:Y:S04]  /*1bb90*/  LDL.LU R20, [R1+0x2c4] ;  /* 0x0002c40001147983 */ /* 0x001ee80000300800 */
[----:B----4-:R-:W-:Y:S04]  /*1bba0*/  STL [R1+0x1abc], R13 ;  /* 0x001abc0d01007387 */ /* 0x010fe80000100800 */
[----:B-1----:R-:W4:Y:S04]  /*1bbb0*/  LDL.LU R22, [R1+0x2b8] ;  /* 0x0002b80001167983 */ /* 0x002f280000300800 */
[----:B------:R-:W4:Y:S04]  /*1bbc0*/  LDL R9, [R1+0x99c] ;  /* 0x00099c0001097983 */ /* 0x000f280000100800 */
[----:B------:R-:W4:Y:S04]  /*1bbd0*/  LDL R8, [R1+0x9a0] ;  /* 0x0009a00001087983 */ /* 0x000f280000100800 */
[----:B------:R0:W-:Y:S04]  /*1bbe0*/  STS.U16 [R28+0x800], R6 ;  /* 0x000800061c007388 */ /* 0x0001e80000000400 */
[----:B------:R1:W-:Y:S04]  /*1bbf0*/  STS.U16 [R28+0x880], R4 ;  /* 0x000880041c007388 */ /* 0x0003e80000000400 */
[----:B--2---:R-:W-:Y:S04]  /*1bc00*/  STL [R1+0x1ac0], R17 ;  /* 0x001ac01101007387 */ /* 0x004fe80000100800 */
[----:B0-----:R-:W2:Y:S04]  /*1bc10*/  LDL R6, [R1+0x924] ;  /* 0x0009240001067983 */ /* 0x001ea80000100800 */
[----:B------:R-:W2:Y:S04]  /*1bc20*/  LDL R5, [R1+0x928] ;  /* 0x0009280001057983 */ /* 0x000ea80000100800 */
[----:B---3--:R-:W-:Y:S04]  /*1bc30*/  STL [R1+0x1ac4], R19 ;  /* 0x001ac41301007387 */ /* 0x008fe80000100800 */
[----:B-1----:R-:W3:Y:S04]  /*1bc40*/  LDL R4, [R1+0x91c] ;  /* 0x00091c0001047983 */ /* 0x002ee80000100800 */
[----:B------:R-:W3:Y:S01]  /*1bc50*/  LDL R3, [R1+0x920] ;  /* 0x0009200001037983 */ /* 0x000ee20000100800 */
[----:B------:R-:W-:-:S02]  /*1bc60*/  @!P4 IMAD.MOV.U32 R14, RZ, RZ, R0 ;  /* 0x000000ffff0ec224 */ /* 0x000fc400078e0000 */
[----:B------:R-:W-:Y:S01]  /*1bc70*/  @!P4 IMAD.MOV.U32 R15, RZ, RZ, R2 ;  /* 0x000000ffff0fc224 */ /* 0x000fe200078e0002 */
[----:B------:R-:W3:Y:S04]  /*1bc80*/  LDL R0, [R1+0x8a8] ;  /* 0x0008a80001007983 */ /* 0x000ee80000100800 */
[----:B------:R-:W3:Y:S01]  /*1bc90*/  LDL R2, [R1+0x8a4] ;  /* 0x0008a40001027983 */ /* 0x000ee20000100800 */
[----:B------:R-:W-:Y:S02]  /*1bca0*/  PRMT R21, RZ, 0x7610, R21 ;  /* 0x00007610ff157816 */ /* 0x000fe40000000015 */
[----:B------:R-:W-:-:S04]  /*1bcb0*/  PRMT R23, RZ, 0x7610, R23 ;  /* 0x00007610ff177816 */ /* 0x000fc80000000017 */
[----:B------:R4:W3:Y:S01]  /*1bcc0*/  @!P4 LDG.E.U16 R21, [R14.64] ;  /* 0x000000080e15c981 */ /* 0x0008e2000c1e1500 */
[----:B------:R-:W-:Y:S01]  /*1bcd0*/  PRMT R25, RZ, 0x7610, R25 ;  /* 0x00007610ff197816 */ /* 0x000fe20000000019 */
[----:B----4-:R-:W-:Y:S02]  /*1bce0*/  @!P0 IMAD.MOV.U32 R15, RZ, RZ, R9 ;  /* 0x000000ffff0f8224 */ /* 0x010fe400078e0009 */
[----:B------:R-:W-:-:S05]  /*1bcf0*/  @!P0 IMAD.MOV.U32 R14, RZ, RZ, R8 ;  /* 0x000000ffff0e8224 */ /* 0x000fca00078e0008 */
[----:B------:R2:W4:Y:S01]  /*1bd00*/  @!P0 LDG.E.U16 R23, [R14.64] ;  /* 0x000000080e178981 */ /* 0x000522000c1e1500 */
[----:B------:R-:W-:Y:S01]  /*1bd10*/  PRMT R27, RZ, 0x7610, R27 ;  /* 0x00007610ff1b7816 */ /* 0x000fe2000000001b */
[----:B--2---:R-:W-:Y:S02]  /*1bd20*/  @!P4 IMAD.MOV.U32 R15, RZ, RZ, R6 ;  /* 0x000000ffff0fc224 */ /* 0x004fe400078e0006 */
[----:B------:R-:W-:-:S05]  /*1bd30*/  @!P4 IMAD.MOV.U32 R14, RZ, RZ, R5 ;  /* 0x000000ffff0ec224 */ /* 0x000fca00078e0005 */
[----:B------:R3:W2:Y:S02]  /*1bd40*/  @!P4 LDG.E.U16 R25, [R14.64] ;  /* 0x000000080e19c981 */ /* 0x0006a4000c1e1500 */
[----:B---3--:R-:W-:Y:S02]  /*1bd50*/  @!P0 IMAD.MOV.U32 R15, RZ, RZ, R4 ;  /* 0x000000ffff0f8224 */ /* 0x008fe400078e0004 */
[----:B------:R-:W-:-:S05]  /*1bd60*/  @!P0 IMAD.MOV.U32 R14, RZ, RZ, R3 ;  /* 0x000000ffff0e8224 */ /* 0x000fca00078e0003 */
[----:B------:R0:W3:Y:S01]  /*1bd70*/  @!P0 LDG.E.U16 R27, [R14.64] ;  /* 0x000000080e1b8981 */ /* 0x0000e2000c1e1500 */
[----:B------:R-:W-:Y:S01]  /*1bd80*/  PRMT R29, RZ, 0x7610, R29 ;  /* 0x00007610ff1d7816 */ /* 0x000fe2000000001d */
[----:B0-----:R-:W-:Y:S02]  /*1bd90*/  @!P4 IMAD.MOV.U32 R14, RZ, RZ, R0 ;  /* 0x000000ffff0ec224 */ /* 0x001fe400078e0000 */
[----:B------:R-:W-:-:S05]  /*1bda0*/  @!P4 IMAD.MOV.U32 R15, RZ, RZ, R2 ;  /* 0x000000ffff0fc224 */ /* 0x000fca00078e0002 */
[----:B------:R-:W3:Y:S04]  /*1bdb0*/  @!P4 LDG.E.U16 R29, [R14.64] ;  /* 0x000000080e1dc981 */ /* 0x000ee8000c1e1500 */
[----:B------:R-:W-:Y:S04]  /*1bdc0*/  STL [R1+0x1ac8], R21 ;  /* 0x001ac81501007387 */ /* 0x000fe80000100800 */
[----:B----4-:R-:W-:Y:S04]  /*1bdd0*/  STL [R1+0x1acc], R23 ;  /* 0x001acc1701007387 */ /* 0x010fe80000100800 */
[----:B------:R0:W-:Y:S04]  /*1bde0*/  STS.U16 [R28+0x1000], R26 ;  /* 0x0010001a1c007388 */ /* 0x0001e80000000400 */
[----:B--2---:R-:W-:Y:S04]  /*1bdf0*/  STL [R1+0x1ad0], R25 ;  /* 0x001ad01901007387 */ /* 0x004fe80000100800 */
[----:B---3--:R-:W-:Y:S04]  /*1be00*/  STL [R1+0x1ad4], R27 ;  /* 0x001ad41b01007387 */ /* 0x008fe80000100800 */
        /* <DEDUP_REMOVED lines=9> */
[----:B0-----:R-:W2:Y:S04]  /*1bea0*/  LDL.LU R26, [R1+0x170] ;  /* 0x00017000011a7983 */ /* 0x001ea80000300800 */
[----:B------:R-:W2:Y:S04]  /*1beb0*/  LDL.LU R0, [R1+0x16c] ;  /* 0x00016c0001007983 */ /* 0x000ea80000300800 */
[----:B------:R-:W2:Y:S04]  /*1bec0*/  LDL.LU R2, [R1+0x168] ;  /* 0x0001680001027983 */ /* 0x000ea80000300800 */
[----:B------:R-:W2:Y:S04]  /*1bed0*/  LDL.LU R3, [R1+0x164] ;  /* 0x0001640001037983 */ /* 0x000ea80000300800 */
[----:B------:R-:W2:Y:S04]  /*1bee0*/  LDL.LU R4, [R1+0x160] ;  /* 0x0001600001047983 */ /* 0x000ea80000300800 */
[----:B------:R-:W3:Y:S04]  /*1bef0*/  LDL.LU R5, [R1+0x15c] ;  /* 0x00015c0001057983 */ /* 0x000ee80000300800 */
[----:B------:R0:W-:Y:S04]  /*1bf00*/  STS.U16 [R28+0x1080], R7 ;  /* 0x001080071c007388 */ /* 0x0001e80000000400 */
[----:B------:R-:W3:Y:S04]  /*1bf10*/  LDL.LU R6, [R1+0x158] ;  /* 0x0001580001067983 */ /* 0x000ee80000300800 */
[----:B------:R1:W-:Y:S04]  /*1bf20*/  STS.U16 [R28+0x1880], R22 ;  /* 0x001880161c007388 */ /* 0x0003e80000000400 */
[----:B0-----:R-:W3:Y:S04]  /*1bf30*/  LDL.LU R7, [R1+0x154] ;  /* 0x0001540001077983 */ /* 0x001ee80000300800 */
[----:B------:R0:W-:Y:S04]  /*1bf40*/  STS.U16 [R28+0x1800], R20 ;  /* 0x001800141c007388 */ /* 0x0001e80000000400 */
[----:B-1----:R-:W3:Y:S04]  /*1bf50*/  LDL.LU R22, [R1+0x150] ;  /* 0x0001500001167983 */ /* 0x002ee80000300800 */
[----:B0-----:R-:W3:Y:S04]  /*1bf60*/  LDL.LU R20, [R1+0x14c] ;  /* 0x00014c0001147983 */ /* 0x001ee80000300800 */
        /* <DEDUP_REMOVED lines=40> */
[----:B--2---:R0:W-:Y:S04]  /*1c1f0*/  STS.U16 [R28+0x5080], R4 ;  /* 0x005080041c007388 */ /* 0x0041e80000000400 */
[----:B0-----:R-:W2:Y:S04]  /*1c200*/  LDL.LU R4, [R1+0x140] ;  /* 0x0001400001047983 */ /* 0x001ea80000300800 */
[----:B--2---:R0:W-:Y:S04]  /*1c210*/  STL [R1+0x1b14], R4 ;  /* 0x001b140401007387 */ /* 0x0041e80000100800 */
[----:B0-----:R-:W2:Y:S04]  /*1c220*/  LDL.LU R4, [R1+0x144] ;  /* 0x0001440001047983 */ /* 0x001ea80000300800 */
[----:B---3--:R-:W-:Y:S04]  /*1c230*/  STS.U16 [R28+0x6080], R22 ;  /* 0x006080161c007388 */ /* 0x008fe80000000400 */
[----:B------:R-:W-:Y:S04]  /*1c240*/  STS.U16 [R28+0x2000], R13 ;  /* 0x0020000d1c007388 */ /* 0x000fe80000000400 */
[----:B------:R-:W-:Y:S04]  /*1c250*/  STS.U16 [R28+0x2080], R12 ;  /* 0x0020800c1c007388 */ /* 0x000fe80000000400 */
[----:B--2---:R0:W-:Y:S04]  /*1c260*/  STL [R1+0x1b18], R4 ;  /* 0x001b180401007387 */ /* 0x0041e80000100800 */
[----:B0-----:R-:W2:Y:S04]  /*1c270*/  LDL.LU R4, [R1+0x148] ;  /* 0x0001480001047983 */ /* 0x001ea80000300800 */
        /* <DEDUP_REMOVED lines=11> */
[----:B----4-:R0:W-:Y:S04]  /*1c330*/  STS.U16 [R28+0x2800], R11 ;  /* 0x0028000b1c007388 */ /* 0x0101e80000000400 */
[----:B------:R-:W4:Y:S04]  /*1c340*/  LDL.LU R12, [R1+0x110] ;  /* 0x00011000010c7983 */ /* 0x000f280000300800 */
[----:B------:R1:W-:Y:S04]  /*1c350*/  STS.U16 [R28+0x2880], R10 ;  /* 0x0028800a1c007388 */ /* 0x0003e80000000400 */
[----:B0-----:R-:W3:Y:S04]  /*1c360*/  LDL.LU R11, [R1+0x10c] ;  /* 0x00010c00010b7983 */ /* 0x001ee80000300800 */
[----:B------:R0:W-:Y:S04]  /*1c370*/  STS.U16 [R28+0x3000], R9 ;  /* 0x003000091c007388 */ /* 0x0001e80000000400 */
[----:B-1----:R-:W3:Y:S04]  /*1c380*/  LDL.LU R10, [R1+0x108] ;  /* 0x00010800010a7983 */ /* 0x002ee80000300800 */
        /* <DEDUP_REMOVED lines=24> */
[----:B0-----:R-:W3:Y:S04]  /*1c510*/  LDL.LU R20, [R1+0xd4] ;  /* 0x0000d40001147983 */ /* 0x001ee80000300800 */
[----:B--2---:R0:W-:Y:S04]  /*1c520*/  STS.U16 [R28+0x6880], R4 ;  /* 0x006880041c007388 */ /* 0x0041e80000000400 */
[----:B0-----:R-:W2:Y:S04]  /*1c530*/  LDL.LU R4, [R1+0x1b18] ;  /* 0x001b180001047983 */ /* 0x001ea80000300800 */
[----:B--2---:R0:W-:Y:S04]  /*1c540*/  STS.U16 [R28+0x7000], R4 ;  /* 0x007000041c007388 */ /* 0x0041e80000000400 */
[----:B0-----:R-:W2:Y:S04]  /*1c550*/  LDL.LU R4, [R1+0x1b14] ;  /* 0x001b140001047983 */ /* 0x001ea80000300800 */
[----:B--2---:R0:W-:Y:S04]  /*1c560*/  STS.U16 [R28+0x7080], R4 ;  /* 0x007080041c007388 */ /* 0x0041e80000000400 */
[----:B0-----:R-:W2:Y:S04]  /*1c570*/  LDL.LU R4, [R1+0x1b10] ;  /* 0x001b100001047983 */ /* 0x001ea80000300800 */
[----:B---3--:R-:W-:Y:S04]  /*1c580*/  STS.U16 [R28+0x7800], R15 ;  /* 0x0078000f1c007388 */ /* 0x008fe80000000400 */
[----:B------:R-:W-:Y:S04]  /*1c590*/  STS.U16 [R28+0x7880], R14 ;  /* 0x0078800e1c007388 */ /* 0x000fe80000000400 */
[----:B--2---:R-:W-:Y:S04]  /*1c5a0*/  STS.U16 [R4+0x100], R29 ;  /* 0x0001001d04007388 */ /* 0x004fe80000000400 */
[----:B------:R0:W-:Y:S04]  /*1c5b0*/  STS.U16 [R4+0x180], R22 ;  /* 0x0001801604007388 */ /* 0x0001e80000000400 */
[----:B------:R-:W-:Y:S04]  /*1c5c0*/  STS.U16 [R4+0x900], R27 ;  /* 0x0009001b04007388 */ /* 0x000fe80000000400 */
[----:B------:R-:W-:Y:S04]  /*1c5d0*/  STS.U16 [R4+0x980], R25 ;  /* 0x0009801904007388 */ /* 0x000fe80000000400 */
[----:B------:R-:W-:Y:S04]  /*1c5e0*/  STS.U16 [R4+0x1100], R23 ;  /* 0x0011001704007388 */ /* 0x000fe80000000400 */
[----:B------:R-:W-:Y:S04]  /*1c5f0*/  STS.U16 [R4+0x1180], R21 ;  /* 0x0011801504007388 */ /* 0x000fe80000000400 */
[----:B------:R-:W-:Y:S04]  /*1c600*/  STS.U16 [R4+0x1900], R19 ;  /* 0x0019001304007388 */ /* 0x000fe80000000400 */
[----:B------:R-:W-:Y:S04]  /*1c610*/  STS.U16 [R4+0x1980], R17 ;  /* 0x0019801104007388 */ /* 0x000fe80000000400 */
[----:B------:R-:W-:Y:S04]  /*1c620*/  STS.U16 [R4+0x2100], R13 ;  /* 0x0021000d04007388 */ /* 0x000fe80000000400 */
[----:B----4-:R-:W-:Y:S04]  /*1c630*/  STS.U16 [R4+0x2180], R12 ;  /* 0x0021800c04007388 */ /* 0x010fe80000000400 */
[----:B------:R-:W-:Y:S04]  /*1c640*/  STS.U16 [R4+0x2900], R11 ;  /* 0x0029000b04007388 */ /* 0x000fe80000000400 */
[----:B------:R-:W-:Y:S04]  /*1c650*/  STS.U16 [R4+0x2980], R10 ;  /* 0x0029800a04007388 */ /* 0x000fe80000000400 */
[----:B------:R-:W-:Y:S04]  /*1c660*/  STS.U16 [R4+0x3100], R9 ;  /* 0x0031000904007388 */ /* 0x000fe80000000400 */
[----:B------:R-:W-:Y:S04]  /*1c670*/  STS.U16 [R4+0x3180], R8 ;  /* 0x0031800804007388 */ /* 0x000fe80000000400 */
[----:B------:R-:W-:Y:S04]  /*1c680*/  STS.U16 [R4+0x3900], R16 ;  /* 0x0039001004007388 */ /* 0x000fe80000000400 */
[----:B------:R-:W-:Y:S04]  /*1c690*/  STS.U16 [R4+0x3980], R18 ;  /* 0x0039801204007388 */ /* 0x000fe80000000400 */
[----:B------:R-:W-:Y:S04]  /*1c6a0*/  STS.U16 [R4+0x4100], R24 ;  /* 0x0041001804007388 */ /* 0x000fe80000000400 */
[----:B------:R-:W-:Y:S04]  /*1c6b0*/  STS.U16 [R4+0x4180], R26 ;  /* 0x0041801a04007388 */ /* 0x000fe80000000400 */
[----:B0-----:R-:W2:Y:S04]  /*1c6c0*/  LDL.LU R22, [R1+0xd0] ;  /* 0x0000d00001167983 */ /* 0x001ea80000300800 */
[----:B------:R0:W-:Y:S04]  /*1c6d0*/  STS.U16 [R4+0x4900], R0 ;  /* 0x0049000004007388 */ /* 0x0001e80000000400 */
[----:B0-----:R-:W3:Y:S04]  /*1c6e0*/  LDL.LU R0, [R1] ;  /* 0x0000000001007983 */ /* 0x001ee80000300800 */
[----:B---3--:R0:W-:Y:S04]  /*1c6f0*/  STL [R1+0x1b04], R0 ;  /* 0x001b040001007387 */ /* 0x0081e80000100800 */
[----:B0-----:R-:W3:Y:S04]  /*1c700*/  LDL.LU R0, [R1+0xc4] ;  /* 0x0000c40001007983 */ /* 0x001ee80000300800 */
[----:B---3--:R0:W-:Y:S04]  /*1c710*/  STL [R1+0x1b08], R0 ;  /* 0x001b080001007387 */ /* 0x0081e80000100800 */
[----:B0-----:R-:W3:Y:S04]  /*1c720*/  LDL.LU R0, [R1+0xc8] ;  /* 0x0000c80001007983 */ /* 0x001ee80000300800 */
[----:B------:R-:W-:Y:S04]  /*1c730*/  STS.U16 [R4+0x4980], R2 ;  /* 0x0049800204007388 */ /* 0x000fe80000000400 */
[----:B------:R-:W-:Y:S04]  /*1c740*/  STS.U16 [R4+0x5100], R3 ;  /* 0x0051000304007388 */ /* 0x000fe80000000400 */
[----:B------:R-:W-:Y:S04]  /*1c750*/  STS.U16 [R4+0x5180], R5 ;  /* 0x0051800504007388 */ /* 0x000fe80000000400 */
[----:B------:R-:W-:Y:S04]  /*1c760*/  STS.U16 [R4+0x5900], R6 ;  /* 0x0059000604007388 */ /* 0x000fe80000000400 */
[----:B------:R-:W-:Y:S04]  /*1c770*/  STS.U16 [R4+0x5980], R7 ;  /* 0x0059800704007388 */ /* 0x000fe80000000400 */
[----:B---3--:R0:W-:Y:S04]  /*1c780*/  STL [R1+0x1b0c], R0 ;  /* 0x001b0c0001007387 */ /* 0x0081e80000100800 */
[----:B0-----:R-:W3:Y:S04]  /*1c790*/  LDL.LU R0, [R1+0xcc] ;  /* 0x0000cc0001007983 */ /* 0x001ee80000300800 */
[----:B------:R-:W4:Y:S04]  /*1c7a0*/  LDL.LU R2, [R1+0xc0] ;  /* 0x0000c00001027983 */ /* 0x000f280000300800 */
[----:B------:R-:W4:Y:S04]  /*1c7b0*/  LDL.LU R3, [R1+0xbc] ;  /* 0x0000bc0001037983 */ /* 0x000f280000300800 */
[----:B------:R-:W4:Y:S04]  /*1c7c0*/  LDL.LU R5, [R1+0xb8] ;  /* 0x0000b80001057983 */ /* 0x000f280000300800 */
[----:B------:R-:W4:Y:S04]  /*1c7d0*/  LDL.LU R6, [R1+0xb4] ;  /* 0x0000b40001067983 */ /* 0x000f280000300800 */
[----:B------:R0:W-:Y:S04]  /*1c7e0*/  STS.U16 [R4+0x6100], R20 ;  /* 0x0061001404007388 */ /* 0x0001e80000000400 */
[----:B------:R-:W4:Y:S04]  /*1c7f0*/  LDL.LU R7, [R1+0xb0] ;  /* 0x0000b00001077983 */ /* 0x000f280000300800 */
[----:B--2---:R1:W-:Y:S04]  /*1c800*/  STS.U16 [R4+0x6180], R22 ;  /* 0x0061801604007388 */ /* 0x0043e80000000400 */
[----:B0-----:R-:W2:Y:S04]  /*1c810*/  LDL.LU R20, [R1+0xac] ;  /* 0x0000ac0001147983 */ /* 0x001ea80000300800 */
[----:B-1----:R-:W2:Y:S04]  /*1c820*/  LDL.LU R22, [R1+0xa8] ;  /* 0x0000a80001167983 */ /* 0x002ea80000300800 */
[----:B------:R-:W2:Y:S04]  /*1c830*/  LDL.LU R28, [R1+0xa4] ;  /* 0x0000a400011c7983 */ /* 0x000ea80000300800 */
        /* <DEDUP_REMOVED lines=18> */
[----:B---3--:R0:W-:Y:S04]  /*1c960*/  STS.U16 [R4+0x6900], R0 ;  /* 0x0069000004007388 */ /* 0x0081e80000000400 */
[----:B0-----:R-:W3:Y:S04]  /*1c970*/  LDL.LU R0, [R1+0x1b0c] ;  /* 0x001b0c0001007983 */ /* 0x001ee80000300800 */
[----:B------:R-:W0:Y:S04]  /*1c980*/  S2R R26, SR_TID.X ;  /* 0x00000000001a7919 */ /* 0x000e280000002100 */
[----:B---3--:R1:W-:Y:S04]  /*1c990*/  STS.U16 [R4+0x6980], R0 ;  /* 0x0069800004007388 */ /* 0x0083e80000000400 */
[----:B-1----:R-:W3:Y:S01]  /*1c9a0*/  LDL.LU R0, [R1+0x1b08] ;  /* 0x001b080001007983 */ /* 0x002ee20000300800 */
[----:B0-----:R-:W-:-:S05]  /*1c9b0*/  LOP3.LUT R26, R26, 0x3f, RZ, 0xc0, !PT ;  /* 0x0000003f1a1a7812 */ /* 0x001fca00078ec0ff */
[----:B------:R-:W-:-:S05]  /*1c9c0*/  IMAD.SHL.U32 R26, R26, 0x2, RZ ;  /* 0x000000021a1a7824 */ /* 0x000fca00078e00ff */
[----:B------:R-:W-:Y:S01]  /*1c9d0*/  LOP3.LUT R26, R26, 0x20, RZ, 0x3c, !PT ;  /* 0x000000201a1a7812 */ /* 0x000fe200078e3cff */
[----:B---3--:R0:W-:Y:S04]  /*1c9e0*/  STS.U16 [R4+0x7100], R0 ;  /* 0x0071000004007388 */ /* 0x0081e80000000400 */
[----:B0-----:R-:W3:Y:S04]  /*1c9f0*/  LDL.LU R0, [R1+0x1b04] ;  /* 0x001b040001007983 */ /* 0x001ee80000300800 */
[----:B----4-:R0:W-:Y:S04]  /*1ca00*/  STS.U16 [R4+0x7180], R2 ;  /* 0x0071800204007388 */ /* 0x0101e80000000400 */
[----:B------:R1:W-:Y:S04]  /*1ca10*/  STS.U16 [R4+0x7900], R3 ;  /* 0x0079000304007388 */ /* 0x0003e80000000400 */
[----:B------:R4:W-:Y:S04]  /*1ca20*/  STS.U16 [R4+0x7980], R5 ;  /* 0x0079800504007388 */ /* 0x0009e80000000400 */
[----:B0-----:R-:W3:Y:S04]  /*1ca30*/  LDL.LU R2, [R1+0x1b00] ;  /* 0x001b000001027983 */ /* 0x001ee80000300800 */
[----:B-1----:R-:W3:Y:S04]  /*1ca40*/  LDL.LU R3, [R1+0x1afc] ;  /* 0x001afc0001037983 */ /* 0x002ee80000300800 */
[----:B----4-:R-:W4:Y:S04]  /*1ca50*/  LDL.LU R4, [R1+0x1af8] ;  /* 0x001af80001047983 */ /* 0x010f280000300800 */
[----:B------:R0:W-:Y:S04]  /*1ca60*/  STS.U16 [R26+0x200], R6 ;  /* 0x000200061a007388 */ /* 0x0001e80000000400 */
[----:B------:R-:W4:Y:S04]  /*1ca70*/  LDL.LU R5, [R1+0x1af4] ;  /* 0x001af40001057983 */ /* 0x000f280000300800 */
[----:B------:R1:W-:Y:S04]  /*1ca80*/  STS.U16 [R26+0x280], R7 ;  /* 0x000280071a007388 */ /* 0x0003e80000000400 */
[----:B0-----:R-:W4:Y:S04]  /*1ca90*/  LDL.LU R6, [R1+0x1af0] ;  /* 0x001af00001067983 */ /* 0x001f280000300800 */
[----:B--2---:R0:W-:Y:S04]  /*1caa0*/  STS.U16 [R26+0xa00], R20 ;  /* 0x000a00141a007388 */ /* 0x0041e80000000400 */
[----:B-1----:R-:W2:Y:S04]  /*1cab0*/  LDL.LU R7, [R1+0x1aec] ;  /* 0x001aec0001077983 */ /* 0x002ea80000300800 */
[----:B------:R1:W-:Y:S04]  /*1cac0*/  STS.U16 [R26+0xa80], R22 ;  /* 0x000a80161a007388 */ /* 0x0003e80000000400 */
[----:B0-----:R-:W2:Y:S04]  /*1cad0*/  LDL.LU R20, [R1+0x1ae8] ;  /* 0x001ae80001147983 */ /* 0x001ea80000300800 */
[----:B------:R-:W-:Y:S04]  /*1cae0*/  STS.U16 [R26+0x1200], R28 ;  /* 0x0012001c1a007388 */ /* 0x000fe80000000400 */
[----:B-1----:R-:W2:Y:S04]  /*1caf0*/  LDL.LU R22, [R1+0x1ae4] ;  /* 0x001ae40001167983 */ /* 0x002ea80000300800 */
[----:B------:R0:W-:Y:S04]  /*1cb00*/  STS.U16 [R26+0x1280], R15 ;  /* 0x0012800f1a007388 */ /* 0x0001e80000000400 */
[----:B0-----:R-:W2:Y:S04]  /*1cb10*/  LDL.LU R15, [R1+0x58] ;  /* 0x00005800010f7983 */ /* 0x001ea80000300800 */
        /* <DEDUP_REMOVED lines=17> */
[----:B---3--:R0:W-:Y:S04]  /*1cc30*/  STS.U16 [R26+0x5a80], R0 ;  /* 0x005a80001a007388 */ /* 0x0081e80000000400 */
[----:B0-----:R-:W0:Y:S02]  /*1cc40*/  S2R R0, SR_TID.X ;  /* 0x0000000000007919 */ /* 0x001e240000002100 */
[----:B0-----:R-:W-:-:S02]  /*1cc50*/  LOP3.LUT R0, R0, 0x3f, RZ, 0xc0, !PT ;  /* 0x0000003f00007812 */ /* 0x001fc400078ec0ff */
[----:B--2---:R0:W-:Y:S04]  /*1cc60*/  STL [R1+0x1ae0], R15 ;  /* 0x001ae00f01007387 */ /* 0x0041e80000100800 */
[----:B------:R-:W2:Y:S04]  /*1cc70*/  LDL.LU R29, [R1+0x54] ;  /* 0x00005400011d7983 */ /* 0x000ea80000300800 */
[----:B------:R-:W3:Y:S01]  /*1cc80*/  LDL.LU R27, [R1+0x50] ;  /* 0x00005000011b7983 */ /* 0x000ee20000300800 */
[----:B0-----:R-:W-:-:S03]  /*1cc90*/  IMAD.SHL.U32 R15, R0, 0x2, RZ ;  /* 0x00000002000f7824 */ /* 0x001fc600078e00ff */
[----:B------:R-:W2:Y:S04]  /*1cca0*/  LDL.LU R25, [R1+0x4c] ;  /* 0x00004c0001197983 */ /* 0x000ea80000300800 */
[----:B------:R-:W2:Y:S01]  /*1ccb0*/  LDL.LU R23, [R1+0x48] ;  /* 0x0000480001177983 */ /* 0x000ea20000300800 */
[----:B------:R-:W-:-:S03]  /*1ccc0*/  LOP3.LUT R15, R15, 0x20, RZ, 0x3c, !PT ;  /* 0x000000200f0f7812 */ /* 0x000fc600078e3cff */
        /* <DEDUP_REMOVED lines=8> */
[----:B------:R-:W-:Y:S04]  /*1cd50*/  STS.U16 [R15+0x6200], R22 ;  /* 0x006200160f007388 */ /* 0x000fe80000000400 */
[----:B------:R-:W2:Y:S04]  /*1cd60*/  LDL.LU R8, [R1+0x24] ;  /* 0x0000240001087983 */ /* 0x000ea80000300800 */
[----:B------:R-:W-:Y:S04]  /*1cd70*/  STS.U16 [R15+0x6280], R20 ;  /* 0x006280140f007388 */ /* 0x000fe80000000400 */
[----:B------:R-:W2:Y:S04]  /*1cd80*/  LDL.LU R16, [R1+0x20] ;  /* 0x0000200001107983 */ /* 0x000ea80000300800 */
[----:B------:R-:W-:Y:S04]  /*1cd90*/  STS.U16 [R15+0x6a00], R7 ;  /* 0x006a00070f007388 */ /* 0x000fe80000000400 */
[----:B------:R-:W2:Y:S04]  /*1cda0*/  LDL.LU R18, [R1+0x1c] ;  /* 0x00001c0001127983 */ /* 0x000ea80000300800 */
[----:B----4-:R-:W-:Y:S04]  /*1cdb0*/  STS.U16 [R15+0x6a80], R6 ;  /* 0x006a80060f007388 */ /* 0x010fe80000000400 */
[----:B------:R-:W4:Y:S04]  /*1cdc0*/  LDL.LU R24, [R1+0x18] ;  /* 0x0000180001187983 */ /* 0x000f280000300800 */
[----:B------:R-:W-:Y:S04]  /*1cdd0*/  STS.U16 [R15+0x7200], R5 ;  /* 0x007200050f007388 */ /* 0x000fe80000000400 */
[----:B------:R-:W2:Y:S04]  /*1cde0*/  LDL.LU R26, [R1+0x14] ;  /* 0x00001400011a7983 */ /* 0x000ea80000300800 */
[----:B------:R-:W-:Y:S04]  /*1cdf0*/  STS.U16 [R15+0x7280], R4 ;  /* 0x007280040f007388 */ /* 0x000fe80000000400 */
[----:B------:R-:W2:Y:S04]  /*1ce00*/  LDL.LU R0, [R1+0x10] ;  /* 0x0000100001007983 */ /* 0x000ea80000300800 */
[----:B------:R0:W-:Y:S04]  /*1ce10*/  STS.U16 [R15+0x7a00], R3 ;  /* 0x007a00030f007388 */ /* 0x0001e80000000400 */
[----:B------:R1:W-:Y:S04]  /*1ce20*/  STS.U16 [R15+0x7a80], R2 ;  /* 0x007a80020f007388 */ /* 0x0003e80000000400 */
[----:B0-----:R-:W2:Y:S04]  /*1ce30*/  LDL.LU R3, [R1+0x8] ;  /* 0x0000080001037983 */ /* 0x001ea80000300800 */
[----:B-1----:R-:W2:Y:S04]  /*1ce40*/  LDL.LU R15, [R1+0x1ae0] ;  /* 0x001ae000010f7983 */ /* 0x002ea80000300800 */
[----:B------:R-:W0:Y:S04]  /*1ce50*/  S2R R14, SR_TID.X ;  /* 0x00000000000e7919 */ /* 0x000e280000002100 */
[----:B------:R-:W3:Y:S01]  /*1ce60*/  LDL.LU R2, [R1+0xc] ;  /* 0x00000c0001027983 */ /* 0x000ee20000300800 */
[----:B0-----:R-:W-:-:S05]  /*1ce70*/  LOP3.LUT R14, R14, 0x3f, RZ, 0xc0, !PT ;  /* 0x0000003f0e0e7812 */ /* 0x001fca00078ec0ff */
[----:B------:R-:W-:-:S05]  /*1ce80*/  IMAD.SHL.U32 R28, R14, 0x2, RZ ;  /* 0x000000020e1c7824 */ /* 0x000fca00078e00ff */
[----:B------:R-:W-:-:S05]  /*1ce90*/  LOP3.LUT R28, R28, 0x30, RZ, 0x3c, !PT ;  /* 0x000000301c1c7812 */ /* 0x000fca00078e3cff */
[----:B--2---:R0:W-:Y:S04]  /*1cea0*/  STS.U16 [R28+0x300], R15 ;  /* 0x0003000f1c007388 */ /* 0x0041e80000000400 */
[----:B------:R1:W-:Y:S04]  /*1ceb0*/  STS.U16 [R28+0x380], R29 ;  /* 0x0003801d1c007388 */ /* 0x0003e80000000400 */
[----:B---3--:R2:W-:Y:S04]  /*1cec0*/  STS.U16 [R28+0xb00], R27 ;  /* 0x000b001b1c007388 */ /* 0x0085e80000000400 */
[----:B0-----:R-:W3:Y:S04]  /*1ced0*/  LDL.LU R15, [R1+0x1adc] ;  /* 0x001adc00010f7983 */ /* 0x001ee80000300800 */
[----:B-1----:R-:W3:Y:S04]  /*1cee0*/  LDL.LU R29, [R1+0x1ad8] ;  /* 0x001ad800011d7983 */ /* 0x002ee80000300800 */
[----:B--2---:R-:W2:Y:S04]  /*1cef0*/  LDL.LU R27, [R1+0x1ad4] ;  /* 0x001ad400011b7983 */ /* 0x004ea80000300800 */
[----:B------:R0:W-:Y:S04]  /*1cf00*/  STS.U16 [R28+0xb80], R25 ;  /* 0x000b80191c007388 */ /* 0x0001e80000000400 */
[----:B------:R1:W-:Y:S04]  /*1cf10*/  STS.U16 [R28+0x1300], R23 ;  /* 0x001300171c007388 */ /* 0x0003e80000000400 */
[----:B------:R4:W-:Y:S04]  /*1cf20*/  STS.U16 [R28+0x1380], R21 ;  /* 0x001380151c007388 */ /* 0x0009e80000000400 */
[----:B0-----:R-:W2:Y:S04]  /*1cf30*/  LDL.LU R25, [R1+0x1ad0] ;  /* 0x001ad00001197983 */ /* 0x001ea80000300800 */
[----:B-1----:R-:W2:Y:S04]  /*1cf40*/  LDL.LU R23, [R1+0x1acc] ;  /* 0x001acc0001177983 */ /* 0x002ea80000300800 */
[----:B----4-:R-:W4:Y:S04]  /*1cf50*/  LDL.LU R21, [R1+0x1ac8] ;  /* 0x001ac80001157983 */ /* 0x010f280000300800 */
[----:B------:R0:W-:Y:S04]  /*1cf60*/  STS.U16 [R28+0x1b00], R19 ;  /* 0x001b00131c007388 */ /* 0x0001e80000000400 */
[----:B------:R1:W-:Y:S04]  /*1cf70*/  STS.U16 [R28+0x1b80], R17 ;  /* 0x001b80111c007388 */ /* 0x0003e80000000400 */
[----:B------:R1:W-:Y:S04]  /*1cf80*/  STS.U16 [R28+0x2300], R13 ;  /* 0x0023000d1c007388 */ /* 0x0003e80000000400 */
[----:B0-----:R-:W2:Y:S04]  /*1cf90*/  LDL.LU R19, [R1+0x1ac4] ;  /* 0x001ac40001137983 */ /* 0x001ea80000300800 */
[----:B-1----:R-:W2:Y:S04]  /*1cfa0*/  LDL.LU R17, [R1+0x1ac0] ;  /* 0x001ac00001117983 */ /* 0x002ea80000300800 */
[----:B------:R-:W2:Y:S04]  /*1cfb0*/  LDL.LU R13, [R1+0x1abc] ;  /* 0x001abc00010d7983 */ /* 0x000ea80000300800 */
        /* <DEDUP_REMOVED lines=19> */
[----:B0-----:R-:W2:Y:S04]  /*1d0f0*/  LDL.LU R0, [R1+0x1a94] ;  /* 0x001a940001007983 */ /* 0x001ea80000300800 */
[----:B------:R-:W-:Y:S04]  /*1d100*/  STS.U16 [R28+0x4b80], R2 ;  /* 0x004b80021c007388 */ /* 0x000fe80000000400 */
[----:B------:R-:W-:Y:S04]  /*1d110*/  STS.U16 [R28+0x5300], R3 ;  /* 0x005300031c007388 */ /* 0x000fe80000000400 */
[----:B--2---:R0:W-:Y:S04]  /*1d120*/  STS.U16 [R28+0x5380], R0 ;  /* 0x005380001c007388 */ /* 0x0041e80000000400 */
[----:B0-----:R-:W2:Y:S04]  /*1d130*/  LDL.LU R0, [R1+0x1a90] ;  /* 0x001a900001007983 */ /* 0x001ea80000300800 */
[----:B------:R-:W3:Y:S04]  /*1d140*/  LDL R3, [R1+0xa14] ;  /* 0x000a140001037983 */ /* 0x000ee80000100800 */
[----:B------:R-:W3:Y:S01]  /*1d150*/  LDL R2, [R1+0xa18] ;  /* 0x000a180001027983 */ /* 0x000ee20000100800 */
[----:B------:R-:W-:-:S03]  /*1d160*/  IMAD.SHL.U32 R14, R14, 0x2, RZ ;  /* 0x000000020e0e7824 */ /* 0x000fc600078e00ff */
[----:B------:R-:W-:Y:S01]  /*1d170*/  STS.U16 [R28+0x5b00], R26 ;  /* 0x005b001a1c007388 */ /* 0x000fe20000000400 */
[----:B--2---:R-:W-:-:S06]  /*1d180*/  PRMT R0, RZ, 0x7610, R0 ;  /* 0x00007610ff007816 */ /* 0x004fcc0000000000 */
[----:B---3--:R-:W2:Y:S04]  /*1d190*/  @!P4 LDG.E.U16 R0, [R2.64] ;  /* 0x000000080200c981 */ /* 0x008ea8000c1e1500 */
[----:B------:R-:W-:Y:S01]  /*1d1a0*/  STS.U16 [R28+0x5b80], R24 ;  /* 0x005b80181c007388 */ /* 0x000fe20000000400 */
[----:B------:R-:W-:-:S03]  /*1d1b0*/  LOP3.LUT R14, R14, 0x40, RZ, 0x3c, !PT ;  /* 0x000000400e0e7812 */ /* 0x000fc600078e3cff */
[----:B------:R-:W-:Y:S04]  /*1d1c0*/  STS.U16 [R28+0x6300], R18 ;  /* 0x006300121c007388 */ /* 0x000fe80000000400 */
[----:B------:R-:W-:Y:S04]  /*1d1d0*/  STS.U16 [R28+0x6380], R16 ;  /* 0x006380101c007388 */ /* 0x000fe80000000400 */
[----:B------:R-:W-:Y:S04]  /*1d1e0*/  STS.U16 [R28+0x6b00], R8 ;  /* 0x006b00081c007388 */ /* 0x000fe80000000400 */
[----:B------:R-:W-:Y:S04]  /*1d1f0*/  STS.U16 [R28+0x6b80], R9 ;  /* 0x006b80091c007388 */ /* 0x000fe80000000400 */
[----:B------:R-:W-:Y:S04]  /*1d200*/  STS.U16 [R28+0x7300], R10 ;  /* 0x0073000a1c007388 */ /* 0x000fe80000000400 */
[----:B------:R-:W-:Y:S04]  /*1d210*/  STS.U16 [R28+0x7380], R11 ;  /* 0x0073800b1c007388 */ /* 0x000fe80000000400 */
[----:B------:R-:W-:Y:S04]  /*1d220*/  STS.U16 [R28+0x7b00], R12 ;  /* 0x007b000c1c007388 */ /* 0x000fe80000000400 */
[----:B------:R0:W-:Y:S04]  /*1d230*/  STS.U16 [R28+0x7b80], R13 ;  /* 0x007b800d1c007388 */ /* 0x0001e80000000400 */
[----:B------:R-:W-:Y:S04]  /*1d240*/  STS.U16 [R14+0x400], R17 ;  /* 0x000400110e007388 */ /* 0x000fe80000000400 */
[----:B------:R-:W-:Y:S04]  /*1d250*/  STS.U16 [R14+0x480], R19 ;  /* 0x000480130e007388 */ /* 0x000fe80000000400 */
[----:B----4-:R-:W-:Y:S04]  /*1d260*/  STS.U16 [R14+0xc00], R21 ;  /* 0x000c00150e007388 */ /* 0x010fe80000000400 */
[----:B------:R-:W-:Y:S04]  /*1d270*/  STS.U16 [R14+0xc80], R23 ;  /* 0x000c80170e007388 */ /* 0x000fe80000000400 */
[----:B------:R-:W-:Y:S04]  /*1d280*/  STS.U16 [R14+0x1400], R25 ;  /* 0x001400190e007388 */ /* 0x000fe80000000400 */
[----:B------:R-:W-:Y:S04]  /*1d290*/  STS.U16 [R14+0x1480], R27 ;  /* 0x0014801b0e007388 */ /* 0x000fe80000000400 */
[----:B0-----:R-:W3:Y:S04]  /*1d2a0*/  LDL.LU R28, [R1+0xd08] ;  /* 0x000d0800011c7983 */ /* 0x001ee80000300800 */
[----:B------:R0:W-:Y:S04]  /*1d2b0*/  STS.U16 [R14+0x1c00], R29 ;  /* 0x001c001d0e007388 */ /* 0x0001e80000000400 */
[----:B0-----:R-:W4:Y:S04]  /*1d2c0*/  LDL.LU R14, [R1+0x1a8c] ;  /* 0x001a8c00010e7983 */ /* 0x001f280000300800 */
[----:B--2---:R0:W-:Y:S04]  /*1d2d0*/  STL [R1+0x178], R0 ;  /* 0x0001780001007387 */ /* 0x0041e80000100800 */
[----:B0-----:R-:W2:Y:S04]  /*1d2e0*/  LDL.LU R0, [R1+0x1a88] ;  /* 0x001a880001007983 */ /* 0x001ea80000300800 */
[----:B------:R-:W2:Y:S04]  /*1d2f0*/  LDL R2, [R1+0xa0c] ;  /* 0x000a0c0001027983 */ /* 0x000ea80000100800 */
[----:B------:R-:W2:Y:S01]  /*1d300*/  LDL R3, [R1+0xa10] ;  /* 0x000a100001037983 */ /* 0x000ea20000100800 */
[----:B----4-:R-:W-:-:S02]  /*1d310*/  PRMT R14, RZ, 0x7610, R14 ;  /* 0x00007610ff0e7816 */ /* 0x010fc4000000000e */
[----:B--2---:R-:W-:-:S04]  /*1d320*/  @!P0 LOP3.LUT R3, R3, R2, RZ, 0x3c, !PT ;  /* 0x0000000203038212 */ /* 0x004fc800078e3cff */
[----:B------:R-:W-:-:S04]  /*1d330*/  @!P0 LOP3.LUT R2, R3, R2, RZ, 0x3c, !PT ;  /* 0x0000000203028212 */ /* 0x000fc800078e3cff */
[----:B------:R-:W-:-:S05]  /*1d340*/  @!P0 LOP3.LUT R3, R3, R2, RZ, 0x3c, !PT ;  /* 0x0000000203038212 */ /* 0x000fca00078e3cff */
[----:B------:R-:W2:Y:S04]  /*1d350*/  @!P0 LDG.E.U16 R14, [R2.64] ;  /* 0x00000008020e8981 */ /* 0x000ea8000c1e1500 */
[----:B--2---:R0:W-:Y:S04]  /*1d360*/  STL [R1+0x174], R14 ;  /* 0x0001740e01007387 */ /* 0x0041e80000100800 */
[----:B0-----:R-:W2:Y:S04]  /*1d370*/  LDL.LU R14, [R1+0x1a84] ;  /* 0x001a8400010e7983 */ /* 0x001ea80000300800 */
[----:B------:R-:W4:Y:S04]  /*1d380*/  LDL R2, [R1+0xa04] ;  /* 0x000a040001027983 */ /* 0x000f280000100800 */
[----:B------:R-:W4:Y:S01]  /*1d390*/  LDL R3, [R1+0xa08] ;  /* 0x000a080001037983 */ /* 0x000f220000100800 */
[----:B------:R-:W-:-:S02]  /*1d3a0*/  PRMT R0, RZ, 0x7610, R0 ;  /* 0x00007610ff007816 */ /* 0x000fc40000000000 */
[----:B----4-:R-:W-:-:S04]  /*1d3b0*/  @!P4 LOP3.LUT R3, R3, R2, RZ, 0x3c, !PT ;  /* 0x000000020303c212 */ /* 0x010fc800078e3cff */
[----:B------:R-:W-:-:S04]  /*1d3c0*/  @!P4 LOP3.LUT R2, R3, R2, RZ, 0x3c, !PT ;  /* 0x000000020302c212 */ /* 0x000fc800078e3cff */
[----:B------:R-:W-:-:S05]  /*1d3d0*/  @!P4 LOP3.LUT R3, R3, R2, RZ, 0x3c, !PT ;  /* 0x000000020303c212 */ /* 0x000fca00078e3cff */
[----:B------:R-:W4:Y:S04]  /*1d3e0*/  @!P4 LDG.E.U16 R0, [R2.64] ;  /* 0x000000080200c981 */ /* 0x000f28000c1e1500 */
[----:B----4-:R0:W-:Y:S04]  /*1d3f0*/  STL [R1+0x170], R0 ;  /* 0x0001700001007387 */ /* 0x0101e80000100800 */
[----:B0-----:R-:W4:Y:S04]  /*1d400*/  LDL.LU R0, [R1+0x1a80] ;  /* 0x001a800001007983 */ /* 0x001f280000300800 */
        /* <DEDUP_REMOVED lines=11> */
[----:B----4-:R-:W-:-:S02]  /*1d4c0*/  PRMT R0, RZ, 0x7610, R0 ;  /* 0x00007610ff007816 */ /* 0x010fc40000000000 */
[----:B---3--:R-:W-:-:S04]  /*1d4d0*/  @!P4 LOP3.LUT R3, R3, R2, RZ, 0x3c, !PT ;  /* 0x000000020303c212 */ /* 0x008fc800078e3cff */
[----:B------:R-:W-:-:S04]  /*1d4e0*/  @!P4 LOP3.LUT R2, R3, R2, RZ, 0x3c, !PT ;  /* 0x000000020302c212 */ /* 0x000fc800078e3cff */
[----:B------:R-:W-:-:S05]  /*1d4f0*/  @!P4 LOP3.LUT R3, R3, R2, RZ, 0x3c, !PT ;  /* 0x000000020303c212 */ /* 0x000fca00078e3cff */
[----:B------:R-:W3:Y:S04]  /*1d500*/  @!P4 LDG.E.U16 R0, [R2.64] ;  /* 0x000000080200c981 */ /* 0x000ee8000c1e1500 */
[----:B---3--:R0:W-:Y:S04]  /*1d510*/  STL [R1+0x168], R0 ;  /* 0x0001680001007387 */ /* 0x0081e80000100800 */
[----:B0-----:R-:W3:Y:S04]  /*1d520*/  LDL.LU R0, [R1+0x1a78] ;  /* 0x001a780001007983 */ /* 0x001ee80000300800 */
[----:B------:R-:W4:Y:S04]  /*1d530*/  LDL R2, [R1+0x9ec] ;  /* 0x0009ec0001027983 */ /* 0x000f280000100800 */
[----:B------:R-:W4:Y:S01]  /*1d540*/  LDL R3, [R1+0x9f0] ;  /* 0x0009f00001037983 */ /* 0x000f220000100800 */
[----:B--2---:R-:W-:-:S02]  /*1d550*/  PRMT R14, RZ, 0x7610, R14 ;  /* 0x00007610ff0e7816 */ /* 0x004fc4000000000e */
[----:B----4-:R-:W-:-:S04]  /*1d560*/  @!P0 LOP3.LUT R3, R3, R2, RZ, 0x3c, !PT ;  /* 0x0000000203038212 */ /* 0x010fc800078e3cff */
[----:B------:R-:W-:-:S04]  /*1d570*/  @!P0 LOP3.LUT R2, R3, R2, RZ, 0x3c, !PT ;  /* 0x0000000203028212 */ /* 0x000fc800078e3cff */
[----:B------:R-:W-:-:S05]  /*1d580*/  @!P0 LOP3.LUT R3, R3, R2, RZ, 0x3c, !PT ;  /* 0x0000000203038212 */ /* 0x000fca00078e3cff */
[----:B------:R-:W2:Y:S04]  /*1d590*/  @!P0 LDG.E.U16 R14, [R2.64] ;  /* 0x00000008020e8981 */ /* 0x000ea8000c1e1500 */
[----:B--2---:R0:W-:Y:S04]  /*1d5a0*/  STL [R1+0x164], R14 ;  /* 0x0001640e01007387 */ /* 0x0041e80000100800 */
[----:B0-----:R-:W2:Y:S01]  /*1d5b0*/  LDL.LU R14, [R1+0x1a74] ;  /* 0x001a7400010e7983 */ /* 0x001ea20000300800 */
[----:B------:R-:W4:Y:S02]  /*1d5c0*/  LDL R2, [R1+0x994] ;  /* 0x0009940001027983 */ /* 0x000f240000100800 */
[----:B------:R-:W4:Y:S01]  /*1d5d0*/  LDL R3, [R1+0x998] ;  /* 0x0009980001037983 */ /* 0x000f220000100800 */
[----:B---3--:R-:W-:-:S02]  /*1d5e0*/  PRMT R0, RZ, 0x7610, R0 ;  /* 0x00007610ff007816 */ /* 0x008fc40000000000 */
[----:B----4-:R-:W-:-:S04]  /*1d5f0*/  @!P4 LOP3.LUT R3, R3, R2, RZ, 0x3c, !PT ;  /* 0x000000020303c212 */ /* 0x010fc800078e3cff */
[----:B------:R-:W-:-:S04]  /*1d600*/  @!P4 LOP3.LUT R2, R3, R2, RZ, 0x3c, !PT ;  /* 0x000000020302c212 */ /* 0x000fc800078e3cff */
[----:B------:R-:W-:-:S05]  /*1d610*/  @!P4 LOP3.LUT R3, R3, R2, RZ, 0x3c, !PT ;  /* 0x000000020303c212 */ /* 0x000fca00078e3cff */
[----:B------:R-:W3:Y:S04]  /*1d620*/  @!P4 LDG.E.U16 R0, [R2.64] ;  /* 0x000000080200c981 */ /* 0x000ee8000c1e1500 */
[----:B---3--:R0:W-:Y:S04]  /*1d630*/  STL [R1+0x160], R0 ;  /* 0x0001600001007387 */ /* 0x0081e80000100800 */
[----:B0-----:R-:W3:Y:S01]  /*1d640*/  LDL.LU R0, [R1+0x1a70] ;  /* 0x001a700001007983 */ /* 0x001ee20000300800 */
[----:B------:R-:W4:Y:S02]  /*1d650*/  LDL R2, [R1+0x98c] ;  /* 0x00098c0001027983 */ /* 0x000f240000100800 */
        /* <DEDUP_REMOVED lines=576> */
[----:B------:R-:W4:Y:S02]  /*1fa60*/  LDL R3, [R1+0x578] ;  /* 0x0005780001037983 */ /* 0x000f240000100800 */
[----:B----4-:R-:W-:-:S02]  /*1fa70*/  @!P4 LOP3.LUT R3, R3, R2, RZ, 0x3c, !PT ;  /* 0x000000020303c212 */ /* 0x010fc400078e3cff */
[----:B---3--:R-:W-:Y:S02]  /*1fa80*/  PRMT R0, RZ, 0x7610, R0 ;  /* 0x00007610ff007816 */ /* 0x008fe40000000000 */
        /* <DEDUP_REMOVED lines=78> */
[----:B------:R-:W4:Y:S01]  /*1ff70*/  LDL R3, [R1+0x4f0] ;  /* 0x0004f00001037983 */ /* 0x000f220000100800 */
[----:B------:R-:W-:-:S02]  /*1ff80*/  PRMT R7, RZ, 0x7610, R7 ;  /* 0x00007610ff077816 */ /* 0x000fc40000000007 */
[----:B----4-:R-:W-:-:S04]  /*1ff90*/  @!P0 LOP3.LUT R3, R3, R2, RZ, 0x3c, !PT ;  /* 0x0000000203038212 */ /* 0x010fc800078e3cff */
[----:B------:R-:W-:-:S04]  /*1ffa0*/  @!P0 LOP3.LUT R2, R3, R2, RZ, 0x3c, !PT ;  /* 0x0000000203028212 */ /* 0x000fc800078e3cff */
[----:B------:R-:W-:-:S05]  /*1ffb0*/  @!P0 LOP3.LUT R3, R3, R2, RZ, 0x3c, !PT ;  /* 0x0000000203038212 */ /* 0x000fca00078e3cff */
[----:B------:R0:W4:Y:S04]  /*1ffc0*/  @!P0 LDG.E.U16 R7, [R2.64] ;  /* 0x0000000802078981 */ /* 0x000128000c1e1500 */
[----:B0-----:R-:W2:Y:S04]  /*1ffd0*/  LDL R2, [R1+0x4a4] ;  /* 0x0004a40001027983 */ /* 0x001ea80000100800 */
[----:B------:R-:W2:Y:S01]  /*1ffe0*/  LDL R3, [R1+0x4a8] ;  /* 0x0004a80001037983 */ /* 0x000ea20000100800 */
[----:B---3--:R-:W-:Y:S02]  /*1fff0*/  PRMT R0, RZ, 0x7610, R0 ;  /* 0x00007610ff007816 */ /* 0x008fe40000000000 */
[----:B--2---:R-:W-:-:S04]  /*20000*/  @!P4 LOP3.LUT R3, R3, R2, RZ, 0x3c, !PT ;  /* 0x000000020303c212 */ /* 0x004fc800078e3cff */
[----:B------:R-:W-:-:S04]  /*20010*/  @!P4 LOP3.LUT R2, R3, R2, RZ, 0x3c, !PT ;  /* 0x000000020302c212 */ /* 0x000fc800078e3cff */
[----:B------:R-:W-:-:S05]  /*20020*/  @!P4 LOP3.LUT R3, R3, R2, RZ, 0x3c, !PT ;  /* 0x000000020303c212 */ /* 0x000fca00078e3cff */
[----:B------:R-:W2:Y:S04]  /*20030*/  @!P4 LDG.E.U16 R0, [R2.64] ;  /* 0x000000080200c981 */ /* 0x000ea8000c1e1500 */
[----:B----4-:R0:W-:Y:S04]  /*20040*/  STL [R1+0x38], R7 ;  /* 0x0000380701007387 */ /* 0x0101e80000100800 */
[----:B0-----:R-:W3:Y:S04]  /*20050*/  LDL R7, [R1+0x488] ;  /* 0x0004880001077983 */ /* 0x001ee80000100800 */
[----:B--2---:R0:W-:Y:S04]  /*20060*/  STL [R1+0x34], R0 ;  /* 0x0000340001007387 */ /* 0x0041e80000100800 */
[----:B0-----:R-:W2:Y:S01]  /*20070*/  LDL.LU R0, [R1+0x1948] ;  /* 0x0019480001007983 */ /* 0x001ea20000300800 */
[----:B------:R-:W4:Y:S02]  /*20080*/  LDL R2, [R1+0x49c] ;  /* 0x00049c0001027983 */ /* 0x000f240000100800 */
[----:B------:R-:W4:Y:S01]  /*20090*/  LDL R3, [R1+0x4a0] ;  /* 0x0004a00001037983 */ /* 0x000f220000100800 */
[----:B------:R-:W-:-:S02]  /*200a0*/  PRMT R11, RZ, 0x7610, R11 ;  /* 0x00007610ff0b7816 */ /* 0x000fc4000000000b */
[----:B----4-:R-:W-:-:S04]  /*200b0*/  @!P0 LOP3.LUT R3, R3, R2, RZ, 0x3c, !PT ;  /* 0x0000000203038212 */ /* 0x010fc800078e3cff */
[----:B------:R-:W-:-:S04]  /*200c0*/  @!P0 LOP3.LUT R2, R3, R2, RZ, 0x3c, !PT ;  /* 0x0000000203028212 */ /* 0x000fc800078e3cff */
[----:B------:R-:W-:-:S05]  /*200d0*/  @!P0 LOP3.LUT R3, R3, R2, RZ, 0x3c, !PT ;  /* 0x0000000203038212 */ /* 0x000fca00078e3cff */
[----:B------:R0:W4:Y:S04]  /*200e0*/  @!P0 LDG.E.U16 R11, [R2.64] ;  /* 0x00000008020b8981 */ /* 0x000128000c1e1500 */
[----:B0-----:R-:W3:Y:S04]  /*200f0*/  LDL R2, [R1+0x494] ;  /* 0x0004940001027983 */ /* 0x001ee80000100800 */
[----:B------:R-:W3:Y:S01]  /*20100*/  LDL R3, [R1+0x498] ;  /* 0x0004980001037983 */ /* 0x000ee20000100800 */
[----:B--2---:R-:W-:Y:S02]  /*20110*/  PRMT R0, RZ, 0x7610, R0 ;  /* 0x00007610ff007816 */ /* 0x004fe40000000000 */
[----:B---3--:R-:W-:-:S04]  /*20120*/  @!P4 LOP3.LUT R3, R3, R2, RZ, 0x3c, !PT ;  /* 0x000000020303c212 */ /* 0x008fc800078e3cff */
[----:B------:R-:W-:-:S04]  /*20130*/  @!P4 LOP3.LUT R2, R3, R2, RZ, 0x3c, !PT ;  /* 0x000000020302c212 */ /* 0x000fc800078e3cff */
[----:B------:R-:W-:Y:S01]  /*20140*/  @!P4 LOP3.LUT R3, R3, R2, RZ, 0x3c, !PT ;  /* 0x000000020303c212 */ /* 0x000fe200078e3cff */
[----:B----4-:R0:W-:Y:S04]  /*20150*/  STL [R1+0x30], R11 ;  /* 0x0000300b01007387 */ /* 0x0101e80000100800 */
[----:B------:R1:W2:Y:S01]  /*20160*/  @!P4 LDG.E.U16 R0, [R2.64] ;  /* 0x000000080200c981 */ /* 0x0002a2000c1e1500 */
[----:B------:R-:W-:-:S03]  /*20170*/  PRMT R9, RZ, 0x7610, R9 ;  /* 0x00007610ff097816 */ /* 0x000fc60000000009 */
[----:B0-----:R-:W3:Y:S04]  /*20180*/  LDL R11, [R1+0x478] ;  /* 0x00047800010b7983 */ /* 0x001ee80000100800 */
[----:B-1----:R-:W4:Y:S04]  /*20190*/  LDL R2, [R1+0x48c] ;  /* 0x00048c0001027983 */ /* 0x002f280000100800 */
[----:B------:R-:W4:Y:S02]  /*201a0*/  LDL R3, [R1+0x490] ;  /* 0x0004900001037983 */ /* 0x000f240000100800 */
[----:B----4-:R-:W-:-:S04]  /*201b0*/  @!P0 LOP3.LUT R3, R3, R2, RZ, 0x3c, !PT ;  /* 0x0000000203038212 */ /* 0x010fc800078e3cff */
[----:B------:R-:W-:-:S04]  /*201c0*/  @!P0 LOP3.LUT R2, R3, R2, RZ, 0x3c, !PT ;  /* 0x0000000203028212 */ /* 0x000fc800078e3cff */
[----:B------:R-:W-:Y:S01]  /*201d0*/  @!P0 LOP3.LUT R3, R3, R2, RZ, 0x3c, !PT ;  /* 0x0000000203038212 */ /* 0x000fe200078e3cff */
[----:B--2---:R-:W-:Y:S04]  /*201e0*/  STL [R1+0x192c], R0 ;  /* 0x00192c0001007387 */ /* 0x004fe80000100800 */
[----:B------:R0:W2:Y:S04]  /*201f0*/  @!P0 LDG.E.U16 R9, [R2.64] ;  /* 0x0000000802098981 */ /* 0x0000a8000c1e1500 */
[----:B0-----:R-:W4:Y:S01]  /*20200*/  LDL R3, [R1+0x484] ;  /* 0x0004840001037983 */ /* 0x001f220000100800 */
[----:B------:R-:W-:Y:S01]  /*20210*/  PRMT R6, RZ, 0x7610, R6 ;  /* 0x00007610ff067816 */ /* 0x000fe20000000006 */
[----:B------:R-:W-:-:S02]  /*20220*/  @!P4 IMAD.MOV.U32 R2, RZ, RZ, R7 ;  /* 0x000000ffff02c224 */ /* 0x000fc400078e0007 */
[----:B--2---:R0:W-:Y:S01]  /*20230*/  STL [R1+0x28], R9 ;  /* 0x0000280901007387 */ /* 0x0041e20000100800 */
[----:B------:R-:W-:Y:S01]  /*20240*/  PRMT R14, RZ, 0x7610, R14 ;  /* 0x00007610ff0e7816 */ /* 0x000fe2000000000e */
[----:B------:R-:W2:Y:S02]  /*20250*/  LDL R7, [R1+0x41c] ;  /* 0x00041c0001077983 */ /* 0x000ea40000100800 */
[----:B----4-:R1:W4:Y:S04]  /*20260*/  @!P4 LDG.E.U16 R6, [R2.64] ;  /* 0x000000080206c981 */ /* 0x010328000c1e1500 */
[----:B0-----:R-:W2:Y:S04]  /*20270*/  LDL R9, [R1+0x428] ;  /* 0x0004280001097983 */ /* 0x001ea80000100800 */
[----:B-1----:R-:W2:Y:S04]  /*20280*/  LDL R2, [R1+0x47c] ;  /* 0x00047c0001027983 */ /* 0x002ea80000100800 */
[----:B------:R-:W2:Y:S02]  /*20290*/  LDL R3, [R1+0x480] ;  /* 0x0004800001037983 */ /* 0x000ea40000100800 */
[----:B--2---:R-:W-:-:S04]  /*202a0*/  @!P0 LOP3.LUT R3, R3, R2, RZ, 0x3c, !PT ;  /* 0x0000000203038212 */ /* 0x004fc800078e3cff */
[----:B------:R-:W-:-:S04]  /*202b0*/  @!P0 LOP3.LUT R2, R3, R2, RZ, 0x3c, !PT ;  /* 0x0000000203028212 */ /* 0x000fc800078e3cff */
[----:B------:R-:W-:-:S05]  /*202c0*/  @!P0 LOP3.LUT R3, R3, R2, RZ, 0x3c, !PT ;  /* 0x0000000203038212 */ /* 0x000fca00078e3cff */
[----:B------:R-:W2:Y:S04]  /*202d0*/  @!P0 LDG.E.U16 R14, [R2.64] ;  /* 0x00000008020e8981 */ /* 0x000ea8000c1e1500 */
[----:B----4-:R0:W-:Y:S04]  /*202e0*/  STL [R1+0x24], R6 ;  /* 0x0000240601007387 */ /* 0x0101e80000100800 */
[----:B0-----:R-:W4:Y:S04]  /*202f0*/  LDL R6, [R1+0x420] ;  /* 0x0004200001067983 */ /* 0x001f280000100800 */
[----:B--2---:R0:W-:Y:S04]  /*20300*/  STL [R1+0x20], R14 ;  /* 0x0000200e01007387 */ /* 0x0041e80000100800 */
[----:B0-----:R-:W2:Y:S01]  /*20310*/  LDL.LU R14, [R1+0x1944] ;  /* 0x00194400010e7983 */ /* 0x001ea20000300800 */
[----:B------:R-:W2:Y:S01]  /*20320*/  LDL R3, [R1+0x474] ;  /* 0x0004740001037983 */ /* 0x000ea20000100800 */
[----:B------:R-:W-:Y:S01]  /*20330*/  PRMT R15, RZ, 0x7610, R15 ;  /* 0x00007610ff0f7816 */ /* 0x000fe2000000000f */
[----:B---3--:R-:W-:-:S02]  /*20340*/  @!P4 IMAD.MOV.U32 R2, RZ, RZ, R11 ;  /* 0x000000ffff02c224 */ /* 0x008fc400078e000b */
[----:B------:R-:W3:Y:S04]  /*20350*/  LDL R11, [R1+0x418] ;  /* 0x00041800010b7983 */ /* 0x000ee80000100800 */
[----:B--2---:R-:W2:Y:S04]  /*20360*/  @!P4 LDG.E.U16 R15, [R2.64] ;  /* 0x00000008020fc981 */ /* 0x004ea8000c1e1500 */
[----:B--2---:R0:W-:Y:S04]  /*20370*/  STL [R1+0x1c], R15 ;  /* 0x00001c0f01007387 */ /* 0x0041e80000100800 */
[----:B0-----:R-:W2:Y:S01]  /*20380*/  LDL.LU R15, [R1+0x1940] ;  /* 0x00194000010f7983 */ /* 0x001ea20000300800 */
[----:B------:R-:W2:Y:S02]  /*20390*/  LDL R2, [R1+0x46c] ;  /* 0x00046c0001027983 */ /* 0x000ea40000100800 */
[----:B------:R-:W2:Y:S01]  /*203a0*/  LDL R3, [R1+0x470] ;  /* 0x0004700001037983 */ /* 0x000ea20000100800 */
[----:B------:R-:W-:-:S02]  /*203b0*/  PRMT R13, RZ, 0x7610, R13 ;  /* 0x00007610ff0d7816 */ /* 0x000fc4000000000d */
[----:B--2---:R-:W-:-:S04]  /*203c0*/  @!P0 LOP3.LUT R3, R3, R2, RZ, 0x3c, !PT ;  /* 0x0000000203038212 */ /* 0x004fc800078e3cff */
[----:B------:R-:W-:-:S04]  /*203d0*/  @!P0 LOP3.LUT R2, R3, R2, RZ, 0x3c, !PT ;  /* 0x0000000203028212 */ /* 0x000fc800078e3cff */
[----:B------:R-:W-:-:S05]  /*203e0*/  @!P0 LOP3.LUT R3, R3, R2, RZ, 0x3c, !PT ;  /* 0x0000000203038212 */ /* 0x000fca00078e3cff */
[----:B------:R0:W2:Y:S04]  /*203f0*/  @!P0 LDG.E.U16 R13, [R2.64] ;  /* 0x00000008020d8981 */ /* 0x0000a8000c1e1500 */
[----:B0-----:R-:W2:Y:S01]  /*20400*/  LDL R3, [R1+0x424] ;  /* 0x0004240001037983 */ /* 0x001ea20000100800 */
[----:B------:R-:W-:Y:S01]  /*20410*/  PRMT R8, RZ, 0x7610, R8 ;  /* 0x00007610ff087816 */ /* 0x000fe20000000008 */
[----:B------:R-:W-:Y:S01]  /*20420*/  @!P4 IMAD.MOV.U32 R2, RZ, RZ, R9 ;  /* 0x000000ffff02c224 */ /* 0x000fe200078e0009 */
[----:B------:R-:W-:-:S04]  /*20430*/  PRMT R0, RZ, 0x7610, R0 ;  /* 0x00007610ff007816 */ /* 0x000fc80000000000 */
[----:B--2---:R4:W2:Y:S04]  /*20440*/  @!P4 LDG.E.U16 R8, [R2.64] ;  /* 0x000000080208c981 */ /* 0x0048a8000c1e1500 */
[----:B------:R0:W-:Y:S01]  /*20450*/  STL [R1+0x18], R13 ;  /* 0x0000180d01007387 */ /* 0x0001e20000100800 */
[----:B------:R-:W3:Y:S02]  /*20460*/  LDL R9, [R1+0x404] ;  /* 0x0004040001097983 */ /* 0x000ee40000100800 */
[----:B----4-:R-:W-:Y:S02]  /*20470*/  @!P0 IMAD.MOV.U32 R2, RZ, RZ, R6 ;  /* 0x000000ffff028224 */ /* 0x010fe400078e0006 */
[----:B------:R-:W-:Y:S01]  /*20480*/  @!P0 IMAD.MOV.U32 R3, RZ, RZ, R7 ;  /* 0x000000ffff038224 */ /* 0x000fe200078e0007 */
[----:B0-----:R-:W4:Y:S04]  /*20490*/  LDL R13, [R1+0x410] ;  /* 0x00041000010d7983 */ /* 0x001f280000100800 */
[----:B------:R0:W4:Y:S04]  /*204a0*/  @!P0 LDG.E.U16 R0, [R2.64] ;  /* 0x0000000802008981 */ /* 0x000128000c1e1500 */
[----:B--2---:R1:W-:Y:S01]  /*204b0*/  STL [R1+0x14], R8 ;  /* 0x0000140801007387 */ /* 0x0043e20000100800 */
[----:B0-----:R-:W2:Y:S01]  /*204c0*/  LDL R3, [R1+0x414] ;  /* 0x0004140001037983 */ /* 0x001ea20000100800 */
[----:B------:R-:W-:Y:S01]  /*204d0*/  PRMT R10, RZ, 0x7610, R10 ;  /* 0x00007610ff0a7816 */ /* 0x000fe2000000000a */
[----:B---3--:R-:W-:Y:S01]  /*204e0*/  @!P4 IMAD.MOV.U32 R2, RZ, RZ, R11 ;  /* 0x000000ffff02c224 */ /* 0x008fe200078e000b */
[----:B------:R-:W-:Y:S01]  /*204f0*/  PRMT R12, RZ, 0x7610, R12 ;  /* 0x00007610ff0c7816 */ /* 0x000fe2000000000c */
[----:B------:R-:W3:Y:S04]  /*20500*/  LDL R7, [R1+0x3fc] ;  /* 0x0003fc0001077983 */ /* 0x000ee80000100800 */
[----:B------:R-:W3:Y:S04]  /*20510*/  LDL R6, [R1+0x400] ;  /* 0x0004000001067983 */ /* 0x000ee80000100800 */
[----:B------:R-:W3:Y:S04]  /*20520*/  LDL R11, [R1+0x3f4] ;  /* 0x0003f400010b7983 */ /* 0x000ee80000100800 */
[----:B-1----:R-:W3:Y:S04]  /*20530*/  LDL R8, [R1+0x408] ;  /* 0x0004080001087983 */ /* 0x002ee80000100800 */
[----:B--2---:R0:W2:Y:S04]  /*20540*/  @!P4 LDG.E.U16 R10, [R2.64] ;  /* 0x00000008020ac981 */ /* 0x0040a8000c1e1500 */
[----:B0-----:R-:W2:Y:S01]  /*20550*/  LDL R3, [R1+0x40c] ;  /* 0x00040c0001037983 */ /* 0x001ea20000100800 */
[----:B----4-:R-:W-:-:S05]  /*20560*/  @!P0 IMAD.MOV.U32 R2, RZ, RZ, R13 ;  /* 0x000000ffff028224 */ /* 0x010fca00078e000d */
[----:B--2---:R3:W2:Y:S04]  /*20570*/  @!P0 LDG.E.U16 R12, [R2.64] ;  /* 0x00000008020c8981 */ /* 0x0046a8000c1e1500 */
[----:B------:R0:W-:Y:S01]  /*20580*/  STL [R1+0xc], R10 ;  /* 0x00000c0a01007387 */ /* 0x0001e20000100800 */
[----:B------:R-:W4:Y:S03]  /*20590*/  LDL R13, [R1+0x3a4] ;  /* 0x0003a400010d7983 */ /* 0x000f260000100800 */
[----:B0-----:R-:W4:Y:S01]  /*205a0*/  LDL R10, [R1+0x3f8] ;  /* 0x0003f800010a7983 */ /* 0x001f220000100800 */
[----:B------:R-:W-:Y:S01]  /*205b0*/  PRMT R15, RZ, 0x7610, R15 ;  /* 0x00007610ff0f7816 */ /* 0x000fe2000000000f */
[----:B---3--:R-:W-:-:S02]  /*205c0*/  @!P4 IMAD.MOV.U32 R2, RZ, RZ, R8 ;  /* 0x000000ffff02c224 */ /* 0x008fc400078e0008 */
[----:B------:R-:W-:-:S05]  /*205d0*/  @!P4 IMAD.MOV.U32 R3, RZ, RZ, R9 ;  /* 0x000000ffff03c224 */ /* 0x000fca00078e0009 */
[----:B------:R0:W3:Y:S01]  /*205e0*/  @!P4 LDG.E.U16 R15, [R2.64] ;  /* 0x00000008020fc981 */ /* 0x0000e2000c1e1500 */
[----:B------:R-:W-:Y:S01]  /*205f0*/  PRMT R14, RZ, 0x7610, R14 ;  /* 0x00007610ff0e7816 */ /* 0x000fe2000000000e */
[----:B0-----:R-:W-:Y:S02]  /*20600*/  @!P0 IMAD.MOV.U32 R2, RZ, RZ, R6 ;  /* 0x000000ffff028224 */ /* 0x001fe400078e0006 */
[----:B------:R-:W-:Y:S01]  /*20610*/  @!P0 IMAD.MOV.U32 R3, RZ, RZ, R7 ;  /* 0x000000ffff038224 */ /* 0x000fe200078e0007 */
[----:B------:R-:W-:-:S04]  /*20620*/  PRMT R26, RZ, 0x7610, R26 ;  /* 0x00007610ff1a7816 */ /* 0x000fc8000000001a */
[----:B------:R0:W3:Y:S02]  /*20630*/  @!P0 LDG.E.U16 R14, [R2.64] ;  /* 0x00000008020e8981 */ /* 0x0000e4000c1e1500 */
[----:B0-----:R-:W-:Y:S02]  /*20640*/  @!P4 IMAD.MOV.U32 R3, RZ, RZ, R11 ;  /* 0x000000ffff03c224 */ /* 0x001fe400078e000b */
[----:B--2---:R0:W-:Y:S01]  /*20650*/  STL [R1+0x8], R12 ;  /* 0x0000080c01007387 */ /* 0x0041e20000100800 */
[----:B------:R-:W2:Y:S02]  /*20660*/  LDL R9, [R1+0x39c] ;  /* 0x00039c0001097983 */ /* 0x000ea40000100800 */
[----:B------:R-:W2:Y:S02]  /*20670*/  LDL R8, [R1+0x3a0] ;  /* 0x0003a00001087983 */ /* 0x000ea40000100800 */
[----:B------:R-:W2:Y:S01]  /*20680*/  LDL R7, [R1+0x394] ;  /* 0x0003940001077983 */ /* 0x000ea20000100800 */
[----:B------:R-:W2:Y:S04]  /*20690*/  LDL R6, [R1+0x398] ;  /* 0x0003980001067983 */ /* 0x000ea80000100800 */
[----:B------:R-:W2:Y:S04]  /*206a0*/  LDL R11, [R1+0x38c] ;  /* 0x00038c00010b7983 */ /* 0x000ea80000100800 */
[----:B0-----:R-:W2:Y:S01]  /*206b0*/  LDL R12, [R1+0x3a8] ;  /* 0x0003a800010c7983 */ /* 0x001ea20000100800 */
[----:B----4-:R-:W-:-:S02]  /*206c0*/  @!P4 IMAD.MOV.U32 R2, RZ, RZ, R10 ;  /* 0x000000ffff02c224 */ /* 0x010fc400078e000a */
[----:B------:R-:W4:Y:S03]  /*206d0*/  LDL R10, [R1+0x390] ;  /* 0x00039000010a7983 */ /* 0x000f260000100800 */
[----:B------:R0:W3:Y:S01]  /*206e0*/  @!P4 LDG.E.U16 R26, [R2.64] ;  /* 0x00000008021ac981 */ /* 0x0000e2000c1e1500 */
[----:B------:R-:W-:Y:S02]  /*206f0*/  PRMT R24, RZ, 0x7610, R24 ;  /* 0x00007610ff187816 */ /* 0x000fe40000000018 */
[----:B------:R-:W-:Y:S01]  /*20700*/  PRMT R22, RZ, 0x7610, R22 ;  /* 0x00007610ff167816 */ /* 0x000fe20000000016 */
[----:B0-----:R-:W-:Y:S01]  /*20710*/  @!P4 IMAD.MOV.U32 R3, RZ, RZ, R13 ;  /* 0x000000ffff03c224 */ /* 0x001fe200078e000d */
[----:B------:R-:W-:Y:S02]  /*20720*/  PRMT R20, RZ, 0x7610, R20 ;  /* 0x00007610ff147816 */ /* 0x000fe40000000014 */
[----:B------:R-:W-:Y:S01]  /*20730*/  PRMT R18, RZ, 0x7610, R18 ;  /* 0x00007610ff127816 */ /* 0x000fe20000000012 */
[----:B--2---:R-:W-:-:S05]  /*20740*/  @!P4 IMAD.MOV.U32 R2, RZ, RZ, R12 ;  /* 0x000000ffff02c224 */ /* 0x004fca00078e000c */
[----:B------:R0:W2:Y:S02]  /*20750*/  @!P4 LDG.E.U16 R24, [R2.64] ;  /* 0x000000080218c981 */ /* 0x0000a4000c1e1500 */
[----:B0-----:R-:W-:Y:S02]  /*20760*/  @!P0 IMAD.MOV.U32 R2, RZ, RZ, R8 ;  /* 0x000000ffff028224 */ /* 0x001fe400078e0008 */
[----:B------:R-:W-:-:S05]  /*20770*/  @!P0 IMAD.MOV.U32 R3, RZ, RZ, R9 ;  /* 0x000000ffff038224 */ /* 0x000fca00078e0009 */
[----:B------:R0:W2:Y:S02]  /*20780*/  @!P0 LDG.E.U16 R22, [R2.64] ;  /* 0x0000000802168981 */ /* 0x0000a4000c1e1500 */
[----:B0-----:R-:W-:Y:S02]  /*20790*/  @!P4 IMAD.MOV.U32 R2, RZ, RZ, R6 ;  /* 0x000000ffff02c224 */ /* 0x001fe400078e0006 */
[----:B------:R-:W-:-:S05]  /*207a0*/  @!P4 IMAD.MOV.U32 R3, RZ, RZ, R7 ;  /* 0x000000ffff03c224 */ /* 0x000fca00078e0007 */
[----:B------:R4:W2:Y:S04]  /*207b0*/  @!P4 LDG.E.U16 R20, [R2.64] ;  /* 0x000000080214c981 */ /* 0x0008a8000c1e1500 */
[----:B---3--:R-:W-:Y:S01]  /*207c0*/  STL [R1+0x18f8], R26 ;  /* 0x0018f81a01007387 */ /* 0x008fe20000100800 */
[----:B------:R0:W-:Y:S03]  /*207d0*/  STL [R1+0x4], R15 ;  /* 0x0000040f01007387 */ /* 0x0001e60000100800 */
[----:B0-----:R-:W3:Y:S01]  /*207e0*/  LDL R15, [R1+0x314] ;  /* 0x00031400010f7983 */ /* 0x001ee20000100800 */
[----:B------:R0:W-:Y:S02]  /*207f0*/  STL [R1], R14 ;  /* 0x0000000e01007387 */ /* 0x0001e40000100800 */
[----:B----4-:R-:W-:-:S02]  /*20800*/  @!P0 IMAD.MOV.U32 R2, RZ, RZ, R10 ;  /* 0x000000ffff028224 */ /* 0x010fc400078e000a */
[----:B------:R-:W-:Y:S01]  /*20810*/  @!P0 IMAD.MOV.U32 R3, RZ, RZ, R11 ;  /* 0x000000ffff038224 */ /* 0x000fe200078e000b */
[----:B------:R-:W4:Y:S04]  /*20820*/  LDL R9, [R1+0xc58] ;  /* 0x000c580001097983 */ /* 0x000f280000100800 */
[----:B------:R-:W4:Y:S04]  /*20830*/  LDL R8, [R1+0xc64] ;  /* 0x000c640001087983 */ /* 0x000f280000100800 */
[----:B------:R3:W4:Y:S04]  /*20840*/  @!P0 LDG.E.U16 R18, [R2.64] ;  /* 0x0000000802128981 */ /* 0x000728000c1e1500 */
[----:B------:R-:W4:Y:S04]  /*20850*/  LDL R7, [R1+0xcd0] ;  /* 0x000cd00001077983 */ /* 0x000f280000100800 */
[----:B------:R-:W4:Y:S04]  /*20860*/  LDL R6, [R1+0xcdc] ;  /* 0x000cdc0001067983 */ /* 0x000f280000100800 */
[----:B0-----:R-:W4:Y:S01]  /*20870*/  LDL R14, [R1+0xc5c] ;  /* 0x000c5c00010e7983 */ /* 0x001f220000100800 */
[----:B------:R-:W-:-:S03]  /*20880*/  PRMT R5, RZ, 0x7610, R5 ;  /* 0x00007610ff057816 */ /* 0x000fc60000000005 */
[----:B--2---:R0:W-:Y:S01]  /*20890*/  STL [R1+0x1930], R20 ;  /* 0x0019301401007387 */ /* 0x0041e20000100800 */
[----:B------:R-:W2:Y:S02]  /*208a0*/  LDL R13, [R1+0xcd8] ;  /* 0x000cd800010d7983 */ /* 0x000ea40000100800 */
[----:B------:R-:W2:Y:S02]  /*208b0*/  LDL R12, [R1+0xce4] ;  /* 0x000ce400010c7983 */ /* 0x000ea40000100800 */
[----:B------:R-:W2:Y:S01]  /*208c0*/  LDL R11, [R1+0x370] ;  /* 0x00037000010b7983 */ /* 0x000ea20000100800 */
[----:B------:R-:W2:Y:S01]  /*208d0*/  LDL R10, [R1+0x388] ;  /* 0x00038800010a7983 */ /* 0x000ea20000100800 */
[----:B---3--:R-:W-:Y:S02]  /*208e0*/  @!P4 IMAD.MOV.U32 R3, RZ, RZ, R15 ;  /* 0x000000ffff03c224 */ /* 0x008fe400078e000f */
[----:B----4-:R-:W-:Y:S01]  /*208f0*/  @!P4 IMAD.MOV.U32 R2, RZ, RZ, R14 ;  /* 0x000000ffff02c224 */ /* 0x010fe200078e000e */
[----:B------:R1:W-:Y:S01]  /*20900*/  STL [R1+0x1934], R18 ;  /* 0x0019341201007387 */ /* 0x0003e20000100800 */
[----:B------:R-:W-:-:S02]  /*20910*/  PRMT R4, RZ, 0x7610, R4 ;  /* 0x00007610ff047816 */ /* 0x000fc40000000004 */
[----:B------:R-:W-:Y:S01]  /*20920*/  PRMT R16, RZ, 0x7610, R16 ;  /* 0x00007610ff107816 */ /* 0x000fe20000000010 */
[----:B------:R-:W3:Y:S01]  /*20930*/  LDL R15, [R1+0xc68] ;  /* 0x000c6800010f7983 */ /* 0x000ee20000100800 */
[----:B------:R4:W3:Y:S04]  /*20940*/  @!P4 LDG.E.U16 R5, [R2.64] ;  /* 0x000000080205c981 */ /* 0x0008e8000c1e1500 */
[----:B------:R-:W3:Y:S01]  /*20950*/  LDL R14, [R1+0xc74] ;  /* 0x000c7400010e7983 */ /* 0x000ee20000100800 */
[----:B----4-:R-:W-:Y:S02]  /*20960*/  @!P0 IMAD.MOV.U32 R2, RZ, RZ, R8 ;  /* 0x000000ffff028224 */ /* 0x010fe400078e0008 */
[----:B------:R-:W-:Y:S01]  /*20970*/  @!P0 IMAD.MOV.U32 R3, RZ, RZ, R9 ;  /* 0x000000ffff038224 */ /* 0x000fe200078e0009 */
[----:B------:R-:W4:Y:S04]  /*20980*/  LDL R8, [R1+0xc6c] ;  /* 0x000c6c0001087983 */ /* 0x000f280000100800 */
[----:B------:R-:W4:Y:S04]  /*20990*/  LDL R9, [R1+0xc60] ;  /* 0x000c600001097983 */ /* 0x000f280000100800 */
[----:B------:R0:W3:Y:S02]  /*209a0*/  @!P0 LDG.E.U16 R4, [R2.64] ;  /* 0x0000000802048981 */ /* 0x0000e4000c1e1500 */
[----:B0-----:R-:W-:-:S02]  /*209b0*/  PRMT R3, RZ, 0x7610, R3 ;  /* 0x00007610ff037816 */ /* 0x001fc40000000003 */
[----:B------:R-:W-:-:S04]  /*209c0*/  PRMT R2, RZ, 0x7610, R2 ;  /* 0x00007610ff027816 */ /* 0x000fc80000000002 */
[----:B------:R2:W3:Y:S02]  /*209d0*/  @!P4 LDG.E.U16 R3, [R6.64] ;  /* 0x000000080603c981 */ /* 0x0004e4000c1e1500 */
[----:B--2---:R-:W-:Y:S02]  /*209e0*/  @!P0 IMAD.MOV.U32 R7, RZ, RZ, R13 ;  /* 0x000000ffff078224 */ /* 0x004fe400078e000d */
[----:B------:R-:W-:-:S05]  /*209f0*/  @!P0 IMAD.MOV.U32 R6, RZ, RZ, R12 ;  /* 0x000000ffff068224 */ /* 0x000fca00078e000c */
[----:B------:R0:W2:Y:S02]  /*20a00*/  @!P0 LDG.E.U16 R2, [R6.64] ;  /* 0x0000000806028981 */ /* 0x0000a4000c1e1500 */
[----:B0-----:R-:W-:Y:S02]  /*20a10*/  @!P4 IMAD.MOV.U32 R6, RZ, RZ, R10 ;  /* 0x000000ffff06c224 */ /* 0x001fe400078e000a */
[----:B------:R-:W-:Y:S01]  /*20a20*/  @!P4 IMAD.MOV.U32 R7, RZ, RZ, R11 ;  /* 0x000000ffff07c224 */ /* 0x000fe200078e000b */
[----:B------:R-:W2:Y:S04]  /*20a30*/  LDL R10, [R1+0xcec] ;  /* 0x000cec00010a7983 */ /* 0x000ea80000100800 */
[----:B------:R-:W2:Y:S04]  /*20a40*/  LDL R11, [R1+0xce0] ;  /* 0x000ce000010b7983 */ /* 0x000ea80000100800 */
[----:B------:R0:W2:Y:S02]  /*20a50*/  @!P4 LDG.E.U16 R16, [R6.64] ;  /* 0x000000080610c981 */ /* 0x0000a4000c1e1500 */
[----:B0-----:R-:W-:-:S06]  /*20a60*/  PRMT R6, RZ, 0x7610, R6 ;  /* 0x00007610ff067816 */ /* 0x001fcc0000000006 */
[----:B----4-:R3:W4:Y:S01]  /*20a70*/  @!P4 LDG.E.U16 R6, [R8.64] ;  /* 0x000000080806c981 */ /* 0x010722000c1e1500 */
[----:B------:R-:W-:Y:S01]  /*20a80*/  PRMT R7, RZ, 0x7610, R7 ;  /* 0x00007610ff077816 */ /* 0x000fe20000000007 */
[----:B---3--:R-:W-:Y:S02]  /*20a90*/  @!P0 IMAD.MOV.U32 R8, RZ, RZ, R14 ;  /* 0x000000ffff088224 */ /* 0x008fe400078e000e */
[----:B------:R-:W-:-:S05]  /*20aa0*/  @!P0 IMAD.MOV.U32 R9, RZ, RZ, R15 ;  /* 0x000000ffff098224 */ /* 0x000fca00078e000f */
[----:B------:R0:W2:Y:S04]  /*20ab0*/  @!P0 LDG.E.U16 R7, [R8.64] ;  /* 0x0000000808078981 */ /* 0x0000a8000c1e1500 */
[----:B--2---:R2:W-:Y:S01]  /*20ac0*/  STL [R1+0x1908], R16 ;  /* 0x0019081001007387 */ /* 0x0045e20000100800 */
[----:B------:R-:W3:Y:S02]  /*20ad0*/  LDL R26, [R1+0xce8] ;  /* 0x000ce800011a7983 */ /* 0x000ee40000100800 */
[----:B------:R-:W3:Y:S02]  /*20ae0*/  LDL R20, [R1+0xcf4] ;  /* 0x000cf40001147983 */ /* 0x000ee40000100800 */
[----:B------:R-:W3:Y:S01]  /*20af0*/  LDL R13, [R1+0x368] ;  /* 0x00036800010d7983 */ /* 0x000ee20000100800 */
[----:B------:R-:W3:Y:S04]  /*20b00*/  LDL R12, [R1+0x36c] ;  /* 0x00036c00010c7983 */ /* 0x000ee80000100800 */
[----:B----4-:R4:W-:Y:S01]  /*20b10*/  STL [R1+0x1938], R6 ;  /* 0x0019380601007387 */ /* 0x0109e20000100800 */
[----:B-1----:R-:W3:Y:S03]  /*20b20*/  LDL R18, [R1+0xc70] ;  /* 0x000c700001127983 */ /* 0x002ee60000100800 */
[----:B--2---:R-:W2:Y:S01]  /*20b30*/  LDL R16, [R1+0xc7c] ;  /* 0x000c7c0001107983 */ /* 0x004ea20000100800 */
[----:B------:R-:W2:Y:S03]  /*20b40*/  LDL R15, [R1+0xc78] ;  /* 0x000c7800010f7983 */ /* 0x000ea60000100800 */
[----:B------:R-:W2:Y:S01]  /*20b50*/  LDL R14, [R1+0xc84] ;  /* 0x000c8400010e7983 */ /* 0x000ea20000100800 */
[----:B0-----:R-:W-:-:S02]  /*20b60*/  PRMT R8, RZ, 0x7610, R8 ;  /* 0x00007610ff087816 */ /* 0x001fc40000000008 */
[----:B------:R-:W-:-:S04]  /*20b70*/  PRMT R9, RZ, 0x7610, R9 ;  /* 0x00007610ff097816 */ /* 0x000fc80000000009 */
[----:B------:R3:W2:Y:S04]  /*20b80*/  @!P4 LDG.E.U16 R8, [R10.64] ;  /* 0x000000080a08c981 */ /* 0x0006a8000c1e1500 */
[----:B------:R0:W-:Y:S01]  /*20b90*/  STL [R1+0x193c], R7 ;  /* 0x00193c0701007387 */ /* 0x0001e20000100800 */
[----:B----4-:R-:W4:Y:S03]  /*20ba0*/  LDL R6, [R1+0xcfc] ;  /* 0x000cfc0001067983 */ /* 0x010f260000100800 */
[----:B0-----:R-:W4:Y:S01]  /*20bb0*/  LDL R7, [R1+0xcf0] ;  /* 0x000cf00001077983 */ /* 0x001f220000100800 */
[----:B---3--:R-:W-:Y:S02]  /*20bc0*/  @!P0 IMAD.MOV.U32 R11, RZ, RZ, R26 ;  /* 0x000000ffff0b8224 */ /* 0x008fe400078e001a */
[----:B------:R-:W-:-:S05]  /*20bd0*/  @!P0 IMAD.MOV.U32 R10, RZ, RZ, R20 ;  /* 0x000000ffff0a8224 */ /* 0x000fca00078e0014 */
[----:B------:R0:W3:Y:S02]  /*20be0*/  @!P0 LDG.E.U16 R9, [R10.64] ;  /* 0x000000080a098981 */ /* 0x0000e4000c1e1500 */
[----:B0-----:R-:W-:Y:S02]  /*20bf0*/  PRMT R10, RZ, 0x7610, R10 ;  /* 0x00007610ff0a7816 */ /* 0x001fe4000000000a */
[----:B------:R-:W-:-:S04]  /*20c00*/  PRMT R11, RZ, 0x7610, R11 ;  /* 0x00007610ff0b7816 */ /* 0x000fc8000000000b */
[----:B------:R2:W3:Y:S02]  /*20c10*/  @!P0 LDG.E.U16 R10, [R12.64] ;  /* 0x000000080c0a8981 */ /* 0x0004e4000c1e1500 */
[----:B--2---:R-:W-:Y:S02]  /*20c20*/  @!P4 IMAD.MOV.U32 R12, RZ, RZ, R16 ;  /* 0x000000ffff0cc224 */ /* 0x004fe400078e0010 */
[----:B------:R-:W-:-:S05]  /*20c30*/  @!P4 IMAD.MOV.U32 R13, RZ, RZ, R18 ;  /* 0x000000ffff0dc224 */ /* 0x000fca00078e0012 */
[----:B------:R0:W2:Y:S02]  /*20c40*/  @!P4 LDG.E.U16 R11, [R12.64] ;  /* 0x000000080c0bc981 */ /* 0x0000a4000c1e1500 */
[----:B0-----:R-:W-:-:S06]  /*20c50*/  PRMT R12, RZ, 0x7610, R12 ;  /* 0x00007610ff0c7816 */ /* 0x001fcc000000000c */
[----:B------:R4:W2:Y:S01]  /*20c60*/  @!P0 LDG.E.U16 R12, [R14.64] ;  /* 0x000000080e0c8981 */ /* 0x0008a2000c1e1500 */
[----:B------:R-:W-:Y:S01]  /*20c70*/  PRMT R13, RZ, 0x7610, R13 ;  /* 0x00007610ff0d7816 */ /* 0x000fe2000000000d */
[----:B----4-:R-:W-:Y:S02]  /*20c80*/  @!P4 IMAD.MOV.U32 R14, RZ, RZ, R6 ;  /* 0x000000ffff0ec224 */ /* 0x010fe400078e0006 */
[----:B------:R-:W-:-:S05]  /*20c90*/  @!P4 IMAD.MOV.U32 R15, RZ, RZ, R7 ;  /* 0x000000ffff0fc224 */ /* 0x000fca00078e0007 */
[----:B------:R0:W4:Y:S04]  /*20ca0*/  @!P4 LDG.E.U16 R13, [R14.64] ;  /* 0x000000080e0dc981 */ /* 0x000128000c1e1500 */
[----:B---3--:R-:W-:Y:S04]  /*20cb0*/  STL [R1+0x190c], R10 ;  /* 0x00190c0a01007387 */ /* 0x008fe80000100800 */
[----:B--2---:R1:W-:Y:S01]  /*20cc0*/  STL [R1+0x1910], R11 ;  /* 0x0019100b01007387 */ /* 0x0043e20000100800 */
[----:B------:R-:W2:Y:S02]  /*20cd0*/  LDL R26, [R1+0x3ec] ;  /* 0x0003ec00011a7983 */ /* 0x000ea40000100800 */
[----:B------:R-:W3:Y:S02]  /*20ce0*/  LDL R20, [R1+0x3f0] ;  /* 0x0003f00001147983 */ /* 0x000ee40000100800 */
[----:B------:R-:W2:Y:S01]  /*20cf0*/  LDL R18, [R1+0x360] ;  /* 0x0003600001127983 */ /* 0x000ea20000100800 */
[----:B------:R-:W2:Y:S04]  /*20d00*/  LDL R16, [R1+0x364] ;  /* 0x0003640001107983 */ /* 0x000ea80000100800 */
[----:B------:R4:W-:Y:S01]  /*20d10*/  STL [R1+0x1914], R12 ;  /* 0x0019140c01007387 */ /* 0x0009e20000100800 */
[----:B0-----:R-:W2:Y:S03]  /*20d20*/  LDL R15, [R1+0xcf8] ;  /* 0x000cf800010f7983 */ /* 0x001ea60000100800 */
[----:B-1----:R-:W2:Y:S01]  /*20d30*/  LDL R11, [R1+0x358] ;  /* 0x00035800010b7983 */ /* 0x002ea20000100800 */
[----:B------:R-:W2:Y:S01]  /*20d40*/  LDL R10, [R1+0x35c] ;  /* 0x00035c00010a7983 */ /* 0x000ea20000100800 */
[----:B------:R-:W-:-:S02]  /*20d50*/  PRMT R17, RZ, 0x7610, R17 ;  /* 0x00007610ff117816 */ /* 0x000fc40000000011 */
[----:B------:R-:W-:Y:S02]  /*20d60*/  PRMT R19, RZ, 0x7610, R19 ;  /* 0x00007610ff137816 */ /* 0x000fe40000000013 */
[----:B------:R-:W-:Y:S02]  /*20d70*/  PRMT R21, RZ, 0x7610, R21 ;  /* 0x00007610ff157816 */ /* 0x000fe40000000015 */
[----:B------:R-:W-:Y:S01]  /*20d80*/  PRMT R23, RZ, 0x7610, R23 ;  /* 0x00007610ff177816 */ /* 0x000fe20000000017 */
[----:B------:R-:W2:Y:S04]  /*20d90*/  LDL R7, [R1+0xc80] ;  /* 0x000c800001077983 */ /* 0x000ea80000100800 */
[----:B----4-:R-:W4:Y:S04]  /*20da0*/  LDL R12, [R1+0xd04] ;  /* 0x000d0400010c7983 */ /* 0x010f280000100800 */
[----:B------:R-:W2:Y:S01]  /*20db0*/  LDL R6, [R1+0xc8c] ;  /* 0x000c8c0001067983 */ /* 0x000ea20000100800 */
[----:B----4-:R-:W-:-:S05]  /*20dc0*/  @!P0 IMAD.MOV.U32 R14, RZ, RZ, R12 ;  /* 0x000000ffff0e8224 */ /* 0x010fca00078e000c */
[----:B--2---:R3:W2:Y:S02]  /*20dd0*/  @!P0 LDG.E.U16 R17, [R14.64] ;  /* 0x000000080e118981 */ /* 0x0046a4000c1e1500 */
[----:B---3--:R-:W-:Y:S02]  /*20de0*/  @!P0 IMAD.MOV.U32 R14, RZ, RZ, R20 ;  /* 0x000000ffff0e8224 */ /* 0x008fe400078e0014 */
[----:B------:R-:W-:-:S05]  /*20df0*/  @!P0 IMAD.MOV.U32 R15, RZ, RZ, R26 ;  /* 0x000000ffff0f8224 */ /* 0x000fca00078e001a */
[----:B------:R0:W3:Y:S02]  /*20e00*/  @!P0 LDG.E.U16 R19, [R14.64] ;  /* 0x000000080e138981 */ /* 0x0000e4000c1e1500 */
[----:B0-----:R-:W-:Y:S02]  /*20e10*/  @!P4 IMAD.MOV.U32 R14, RZ, RZ, R16 ;  /* 0x000000ffff0ec224 */ /* 0x001fe400078e0010 */
[----:B------:R-:W-:-:S05]  /*20e20*/  @!P4 IMAD.MOV.U32 R15, RZ, RZ, R18 ;  /* 0x000000ffff0fc224 */ /* 0x000fca00078e0012 */
[----:B------:R0:W4:Y:S02]  /*20e30*/  @!P4 LDG.E.U16 R21, [R14.64] ;  /* 0x000000080e15c981 */ /* 0x000124000c1e1500 */
[----:B0-----:R-:W-:Y:S02]  /*20e40*/  @!P0 IMAD.MOV.U32 R14, RZ, RZ, R10 ;  /* 0x000000ffff0e8224 */ /* 0x001fe400078e000a */
[----:B------:R-:W-:-:S05]  /*20e50*/  @!P0 IMAD.MOV.U32 R15, RZ, RZ, R11 ;  /* 0x000000ffff0f8224 */ /* 0x000fca00078e000b */
[----:B------:R0:W4:Y:S04]  /*20e60*/  @!P0 LDG.E.U16 R23, [R14.64] ;  /* 0x000000080e178981 */ /* 0x000128000c1e1500 */
[----:B------:R-:W-:Y:S01]  /*20e70*/  STL [R1+0x1918], R13 ;  /* 0x0019180d01007387 */ /* 0x000fe20000100800 */
[----:B------:R-:W-:Y:S01]  /*20e80*/  PRMT R25, RZ, 0x7610, R25 ;  /* 0x00007610ff197816 */ /* 0x000fe20000000019 */
[----:B0-----:R-:W-:Y:S02]  /*20e90*/  @!P4 IMAD.MOV.U32 R15, RZ, RZ, R7 ;  /* 0x000000ffff0fc224 */ /* 0x001fe400078e0007 */
[----:B------:R-:W-:-:S05]  /*20ea0*/  @!P4 IMAD.MOV.U32 R14, RZ, RZ, R6 ;  /* 0x000000ffff0ec224 */ /* 0x000fca00078e0006 */
[----:B------:R0:W4:Y:S04]  /*20eb0*/  @!P4 LDG.E.U16 R25, [R14.64] ;  /* 0x000000080e19c981 */ /* 0x000128000c1e1500 */
[----:B--2---:R-:W-:Y:S04]  /*20ec0*/  STL [R1+0x191c], R17 ;  /* 0x00191c1101007387 */ /* 0x004fe80000100800 */
[----:B---3--:R-:W-:Y:S04]  /*20ed0*/  STL [R1+0x18fc], R19 ;  /* 0x0018fc1301007387 */ /* 0x008fe80000100800 */
[----:B----4-:R-:W-:Y:S04]  /*20ee0*/  STL [R1+0x1900], R21 ;  /* 0x0019001501007387 */ /* 0x010fe80000100800 */
[----:B------:R1:W-:Y:S01]  /*20ef0*/  STL [R1+0x1904], R23 ;  /* 0x0019041701007387 */ /* 0x0003e20000100800 */
[----:B------:R-:W2:Y:S03]  /*20f00*/  LDL R7, [R1+0xd10] ;  /* 0x000d100001077983 */ /* 0x000ea60000100800 */
[----:B-1----:R-:W3:Y:S01]  /*20f10*/  LDL.LU R23, [R1+0xd0] ;  /* 0x0000d00001177983 */ /* 0x002ee20000300800 */
[----:B------:R-:W4:Y:S02]  /*20f20*/  LDL.LU R21, [R1+0xb4] ;  /* 0x0000b40001157983 */ /* 0x000f240000300800 */
[----:B------:R-:W2:Y:S02]  /*20f30*/  LDL.LU R19, [R1+0xb0] ;  /* 0x0000b00001137983 */ /* 0x000ea40000300800 */
[----:B------:R-:W2:Y:S01]  /*20f40*/  LDL.LU R17, [R1+0x94] ;  /* 0x0000940001117983 */ /* 0x000ea20000300800 */
[----:B------:R-:W2:Y:S01]  /*20f50*/  LDL.LU R13, [R1+0x90] ;  /* 0x00009000010d7983 */ /* 0x000ea20000300800 */
[----:B------:R-:W2:Y:S02]  /*20f60*/  LDL.LU R12, [R1+0x74] ;  /* 0x00007400010c7983 */ /* 0x000ea40000300800 */
[----:B------:R-:W2:Y:S02]  /*20f70*/  LDL.LU R11, [R1+0x70] ;  /* 0x00007000010b7983 */ /* 0x000ea40000300800 */
[----:B------:R-:W2:Y:S01]  /*20f80*/  LDL.LU R10, [R1+0x54] ;  /* 0x00005400010a7983 */ /* 0x000ea20000300800 */
[----:B------:R-:W2:Y:S01]  /*20f90*/  LDL.LU R6, [R1+0x50] ;  /* 0x0000500001067983 */ /* 0x000ea20000300800 */
[----:B------:R-:W2:Y:S02]  /*20fa0*/  LDL.LU R16, [R1+0x34] ;  /* 0x0000340001107983 */ /* 0x000ea40000300800 */
[----:B------:R-:W2:Y:S02]  /*20fb0*/  LDL.LU R18, [R1+0x30] ;  /* 0x0000300001127983 */ /* 0x000ea40000300800 */
[----:B------:R-:W2:Y:S01]  /*20fc0*/  LDL.LU R20, [R1+0x14] ;  /* 0x0000140001147983 */ /* 0x000ea20000300800 */
[----:B0-----:R-:W2:Y:S04]  /*20fd0*/  LDL R14, [R1+0xc88] ;  /* 0x000c8800010e7983 */ /* 0x001ea80000100800 */
[----:B------:R-:W2:Y:S01]  /*20fe0*/  LDL R15, [R1+0xc94] ;  /* 0x000c9400010f7983 */ /* 0x000ea20000100800 */
[----:B------:R-:W-:-:S02]  /*20ff0*/  PRMT R27, RZ, 0x7610, R27 ;  /* 0x00007610ff1b7816 */ /* 0x000fc4000000001b */
[----:B------:R-:W-:Y:S02]  /*21000*/  PRMT R29, RZ, 0x7610, R29 ;  /* 0x00007610ff1d7816 */ /* 0x000fe4000000001d */
[----:B--2---:R-:W-:-:S04]  /*21010*/  @!P0 LOP3.LUT R15, R15, R14, RZ, 0x3c, !PT ;  /* 0x0000000e0f0f8212 */ /* 0x004fc800078e3cff */
[----:B------:R-:W-:-:S04]  /*21020*/  @!P0 LOP3.LUT R14, R15, R14, RZ, 0x3c, !PT ;  /* 0x0000000e0f0e8212 */ /* 0x000fc800078e3cff */
[----:B------:R-:W-:-:S05]  /*21030*/  @!P0 LOP3.LUT R15, R15, R14, RZ, 0x3c, !PT ;  /* 0x0000000e0f0f8212 */ /* 0x000fca00078e3cff */
[----:B------:R0:W2:Y:S02]  /*21040*/  @!P0 LDG.E.U16 R27, [R14.64] ;  /* 0x000000080e1b8981 */ /* 0x0000a4000c1e1500 */
[----:B0-----:R-:W-:Y:S02]  /*21050*/  @!P0 IMAD.MOV.U32 R14, RZ, RZ, R7 ;  /* 0x000000ffff0e8224 */ /* 0x001fe400078e0007 */
[----:B------:R-:W-:-:S05]  /*21060*/  @!P0 IMAD.MOV.U32 R15, RZ, RZ, R28 ;  /* 0x000000ffff0f8224 */ /* 0x000fca00078e001c */
[----:B------:R0:W3:Y:S04]  /*21070*/  @!P0 LDG.E.U16 R29, [R14.64] ;  /* 0x000000080e1d8981 */ /* 0x0000e8000c1e1500 */
[----:B------:R1:W-:Y:S04]  /*21080*/  STL [R1+0x1920], R25 ;  /* 0x0019201901007387 */ /* 0x0003e80000100800 */
[----:B-1----:R-:W4:Y:S04]  /*21090*/  LDL.LU R25, [R1+0xd4] ;  /* 0x0000d40001197983 */ /* 0x002f280000300800 */
[----:B------:R-:W1:Y:S04]  /*210a0*/  S2R R26, SR_TID.X ;  /* 0x00000000001a7919 */ /* 0x000e680000002100 */
[----:B--2---:R2:W-:Y:S04]  /*210b0*/  STL [R1+0x1924], R27 ;  /* 0x0019241b01007387 */ /* 0x0045e80000100800 */
[----:B--2---:R-:W2:Y:S01]  /*210c0*/  LDL.LU R27, [R1+0xf0] ;  /* 0x0000f000011b7983 */ /* 0x004ea20000300800 */
[----:B------:R0:W-:Y:S03]  /*210d0*/  STL [R1+0xe40], R28 ;  /* 0x000e401c01007387 */ /* 0x0001e60000100800 */
[----:B0-----:R-:W2:Y:S01]  /*210e0*/  LDL.LU R28, [R1+0xf4] ;  /* 0x0000f400011c7983 */ /* 0x001ea20000300800 */
[----:B------:R-:W2:Y:S02]  /*210f0*/  LDL.LU R14, [R1+0x114] ;  /* 0x00011400010e7983 */ /* 0x000ea40000300800 */
[----:B------:R-:W2:Y:S02]  /*21100*/  LDL.LU R15, [R1+0x110] ;  /* 0x00011000010f7983 */ /* 0x000ea40000300800 */
[----:B---3--:R0:W-:Y:S02]  /*21110*/  STL [R1+0x1928], R29 ;  /* 0x0019281d01007387 */ /* 0x0081e40000100800 */
[----:B0-----:R-:W3:Y:S01]  /*21120*/  LDL.LU R29, [R1+0x130] ;  /* 0x00013000011d7983 */ /* 0x001ee20000300800 */
[----:B-1----:R-:W-:-:S05]  /*21130*/  LOP3.LUT R26, R26, 0x3f, RZ, 0xc0, !PT ;  /* 0x0000003f1a1a7812 */ /* 0x002fca00078ec0ff */
[----:B------:R-:W-:-:S05]  /*21140*/  IMAD.SHL.U32 R7, R26, 0x2, RZ ;  /* 0x000000021a077824 */ /* 0x000fca00078e00ff */
[----:B------:R-:W-:-:S05]  /*21150*/  LOP3.LUT R7, R7, 0x40, RZ, 0x3c, !PT ;  /* 0x0000004007077812 */ /* 0x000fca00078e3cff */
[----:B---3--:R-:W-:Y:S01]  /*21160*/  STS.U16 [R7+0x1c80], R29 ;  /* 0x001c801d07007388 */ /* 0x008fe20000000400 */
[----:B--2---:R-:W-:Y:S02]  /*21170*/  STS.U16 [R7+0x2400], R14 ;  /* 0x0024000e07007388 */ /* 0x004fe40000000400 */
[----:B------:R-:W-:Y:S02]  /*21180*/  STS.U16 [R7+0x2480], R15 ;  /* 0x0024800f07007388 */ /* 0x000fe40000000400 */
[----:B------:R-:W-:Y:S01]  /*21190*/  STS.U16 [R7+0x2c00], R28 ;  /* 0x002c001c07007388 */ /* 0x000fe20000000400 */
[----:B------:R-:W-:Y:S01]  /*211a0*/  STS.U16 [R7+0x2c80], R27 ;  /* 0x002c801b07007388 */ /* 0x000fe20000000400 */
[----:B----4-:R-:W-:Y:S02]  /*211b0*/  STS.U16 [R7+0x3400], R25 ;  /* 0x0034001907007388 */ /* 0x010fe40000000400 */
[----:B------:R-:W-:Y:S02]  /*211c0*/  STS.U16 [R7+0x3480], R23 ;  /* 0x0034801707007388 */ /* 0x000fe40000000400 */
[----:B------:R-:W-:Y:S01]  /*211d0*/  STS.U16 [R7+0x3c00], R21 ;  /* 0x003c001507007388 */ /* 0x000fe20000000400 */
[----:B------:R-:W-:Y:S01]  /*211e0*/  STS.U16 [R7+0x3c80], R19 ;  /* 0x003c801307007388 */ /* 0x000fe20000000400 */
[----:B------:R-:W-:Y:S02]  /*211f0*/  STS.U16 [R7+0x4400], R17 ;  /* 0x0044001107007388 */ /* 0x000fe40000000400 */
[----:B------:R-:W-:Y:S02]  /*21200*/  STS.U16 [R7+0x4480], R13 ;  /* 0x0044800d07007388 */ /* 0x000fe40000000400 */
[----:B------:R-:W-:Y:S01]  /*21210*/  STS.U16 [R7+0x4c00], R12 ;  /* 0x004c000c07007388 */ /* 0x000fe20000000400 */
[----:B------:R-:W-:Y:S01]  /*21220*/  STS.U16 [R7+0x4c80], R11 ;  /* 0x004c800b07007388 */ /* 0x000fe20000000400 */
[----:B------:R-:W-:Y:S02]  /*21230*/  STS.U16 [R7+0x5400], R10 ;  /* 0x0054000a07007388 */ /* 0x000fe40000000400 */
[----:B------:R0:W-:Y:S02]  /*21240*/  STS.U16 [R7+0x5480], R6 ;  /* 0x0054800607007388 */ /* 0x0001e40000000400 */
[----:B------:R-:W-:Y:S01]  /*21250*/  STS.U16 [R7+0x5c00], R16 ;  /* 0x005c001007007388 */ /* 0x000fe20000000400 */
[----:B------:R1:W-:Y:S01]  /*21260*/  STS.U16 [R7+0x5c80], R18 ;  /* 0x005c801207007388 */ /* 0x0003e20000000400 */
[----:B------:R2:W-:Y:S02]  /*21270*/  STS.U16 [R7+0x6400], R20 ;  /* 0x0064001407007388 */ /* 0x0005e40000000400 */
[----:B------:R3:W-:Y:S01]  /*21280*/  STS.U16 [R7+0x6480], R0 ;  /* 0x0064800007007388 */ /* 0x0007e20000000400 */
[----:B0-----:R-:W4:Y:S01]  /*21290*/  LDL.LU R6, [R1+0x178] ;  /* 0x0001780001067983 */ /* 0x001f220000300800 */
[----:B-1----:R-:W4:Y:S02]  /*212a0*/  LDL.LU R18, [R1+0x174] ;  /* 0x0001740001127983 */ /* 0x002f240000300800 */
[----:B--2---:R-:W2:Y:S01]  /*212b0*/  LDL.LU R20, [R1+0x160] ;  /* 0x0001600001147983 */ /* 0x004ea20000300800 */
[----:B---3--:R-:W3:Y:S01]  /*212c0*/  LDL.LU R0, [R1+0x15c] ;  /* 0x00015c0001007983 */ /* 0x008ee20000300800 */
[----:B------:R-:W3:Y:S02]  /*212d0*/  LDL.LU R14, [R1+0xec] ;  /* 0x0000ec00010e7983 */ /* 0x000ee40000300800 */
[----:B------:R-:W3:Y:S02]  /*212e0*/  LDL.LU R15, [R1+0xe8] ;  /* 0x0000e800010f7983 */ /* 0x000ee40000300800 */
[----:B------:R-:W3:Y:S01]  /*212f0*/  LDL.LU R28, [R1+0xcc] ;  /* 0x0000cc00011c7983 */ /* 0x000ee20000300800 */
[----:B------:R-:W3:Y:S01]  /*21300*/  LDL.LU R27, [R1+0xc8] ;  /* 0x0000c800011b7983 */ /* 0x000ee20000300800 */
[----:B------:R-:W3:Y:S02]  /*21310*/  LDL.LU R25, [R1+0xac] ;  /* 0x0000ac0001197983 */ /* 0x000ee40000300800 */
[----:B------:R-:W3:Y:S02]  /*21320*/  LDL.LU R23, [R1+0xa8] ;  /* 0x0000a80001177983 */ /* 0x000ee40000300800 */
[----:B------:R-:W3:Y:S01]  /*21330*/  LDL.LU R21, [R1+0x8c] ;  /* 0x00008c0001157983 */ /* 0x000ee20000300800 */
[----:B------:R-:W3:Y:S01]  /*21340*/  LDL.LU R19, [R1+0x88] ;  /* 0x0000880001137983 */ /* 0x000ee20000300800 */
[----:B------:R-:W3:Y:S02]  /*21350*/  LDL.LU R17, [R1+0x6c] ;  /* 0x00006c0001117983 */ /* 0x000ee40000300800 */
[----:B------:R-:W3:Y:S02]  /*21360*/  LDL.LU R13, [R1+0x68] ;  /* 0x00006800010d7983 */ /* 0x000ee40000300800 */
[----:B------:R-:W3:Y:S01]  /*21370*/  LDL.LU R12, [R1+0x4c] ;  /* 0x00004c00010c7983 */ /* 0x000ee20000300800 */
[----:B------:R-:W3:Y:S04]  /*21380*/  LDL.LU R11, [R1+0x48] ;  /* 0x00004800010b7983 */ /* 0x000ee80000300800 */
[----:B------:R0:W-:Y:S01]  /*21390*/  STS.U16 [R7+0x6c00], R24 ;  /* 0x006c001807007388 */ /* 0x0001e20000000400 */
[----:B------:R1:W-:Y:S02]  /*213a0*/  STS.U16 [R7+0x6c80], R22 ;  /* 0x006c801607007388 */ /* 0x0003e40000000400 */
[----:B------:R1:W-:Y:S02]  /*213b0*/  STS.U16 [R7+0x7400], R5 ;  /* 0x0074000507007388 */ /* 0x0003e40000000400 */
[----:B------:R-:W-:Y:S01]  /*213c0*/  IMAD.SHL.U32 R29, R26, 0x2, RZ ;  /* 0x000000021a1d7824 */ /* 0x000fe200078e00ff */
[----:B------:R1:W-:Y:S04]  /*213d0*/  STS.U16 [R7+0x7480], R4 ;  /* 0x0074800407007388 */ /* 0x0003e80000000400 */
[----:B0-----:R-:W3:Y:S01]  /*213e0*/  LDL.LU R24, [R1+0x108] ;  /* 0x0001080001187983 */ /* 0x001ee20000300800 */
[----:B-1----:R-:W3:Y:S03]  /*213f0*/  LDL.LU R22, [R1+0x10c] ;  /* 0x00010c0001167983 */ /* 0x002ee60000300800 */
[----:B------:R-:W3:Y:S01]  /*21400*/  LDL.LU R5, [R1+0x128] ;  /* 0x0001280001057983 */ /* 0x000ee20000300800 */
[----:B------:R-:W3:Y:S03]  /*21410*/  LDL.LU R10, [R1+0x28] ;  /* 0x00002800010a7983 */ /* 0x000ee60000300800 */
[----:B------:R-:W3:Y:S01]  /*21420*/  LDL.LU R16, [R1+0xc] ;  /* 0x00000c0001107983 */ /* 0x000ee20000300800 */
[----:B------:R-:W3:Y:S02]  /*21430*/  LDL.LU R26, [R1+0x8] ;  /* 0x00000800011a7983 */ /* 0x000ee40000300800 */
[----:B------:R-:W3:Y:S01]  /*21440*/  LDL.LU R4, [R1+0x12c] ;  /* 0x00012c0001047983 */ /* 0x000ee20000300800 */
[----:B------:R0:W-:Y:S01]  /*21450*/  STS.U16 [R7+0x7c00], R3 ;  /* 0x007c000307007388 */ /* 0x0001e20000000400 */
[----:B------:R1:W-:Y:S03]  /*21460*/  STS.U16 [R7+0x7c80], R2 ;  /* 0x007c800207007388 */ /* 0x0003e60000000400 */
[----:B0-----:R-:W3:Y:S01]  /*21470*/  LDL.LU R3, [R1+0x144] ;  /* 0x0001440001037983 */ /* 0x001ee20000300800 */
[----:B-1----:R-:W3:Y:S02]  /*21480*/  LDL.LU R7, [R1+0x193c] ;  /* 0x00193c0001077983 */ /* 0x002ee40000300800 */
[----:B------:R-:W3:Y:S01]  /*21490*/  LDL.LU R2, [R1+0x148] ;  /* 0x0001480001027983 */ /* 0x000ee20000300800 */
[----:B------:R-:W-:-:S05]  /*214a0*/  LOP3.LUT R29, R29, 0x50, RZ, 0x3c, !PT ;  /* 0x000000501d1d7812 */ /* 0x000fca00078e3cff */
[----:B----4-:R0:W-:Y:S01]  /*214b0*/  STS.U16 [R29+0x500], R6 ;  /* 0x000500061d007388 */ /* 0x0101e20000000400 */
[----:B------:R1:W-:Y:S02]  /*214c0*/  STS.U16 [R29+0x580], R18 ;  /* 0x000580121d007388 */ /* 0x0003e40000000400 */
[----:B--2---:R2:W-:Y:S01]  /*214d0*/  STS.U16 [R29+0xd00], R20 ;  /* 0x000d00141d007388 */ /* 0x0045e20000000400 */
[----:B---3--:R3:W-:Y:S04]  /*214e0*/  STS.U16 [R29+0xd80], R0 ;  /* 0x000d80001d007388 */ /* 0x0087e80000000400 */
[----:B0-----:R-:W4:Y:S01]  /*214f0*/  LDL.LU R6, [R1+0x1938] ;  /* 0x0019380001067983 */ /* 0x001f220000300800 */
[----:B-1----:R-:W4:Y:S02]  /*21500*/  LDL.LU R18, [R1+0x1934] ;  /* 0x0019340001127983 */ /* 0x002f240000300800 */
[----:B--2---:R-:W2:Y:S01]  /*21510*/  LDL.LU R20, [R1+0x1930] ;  /* 0x0019300001147983 */ /* 0x004ea20000300800 */
[----:B---3--:R-:W3:Y:S04]  /*21520*/  LDL.LU R0, [R1+0x192c] ;  /* 0x00192c0001007983 */ /* 0x008ee80000300800 */
[----:B------:R-:W-:Y:S01]  /*21530*/  STS.U16 [R29+0x1500], R2 ;  /* 0x001500021d007388 */ /* 0x000fe20000000400 */
[----:B------:R-:W-:Y:S02]  /*21540*/  STS.U16 [R29+0x1580], R3 ;  /* 0x001580031d007388 */ /* 0x000fe40000000400 */
[----:B------:R-:W-:Y:S02]  /*21550*/  STS.U16 [R29+0x1d00], R4 ;  /* 0x001d00041d007388 */ /* 0x000fe40000000400 */
[----:B------:R-:W-:Y:S01]  /*21560*/  STS.U16 [R29+0x1d80], R5 ;  /* 0x001d80051d007388 */ /* 0x000fe20000000400 */
[----:B------:R-:W-:Y:S01]  /*21570*/  STS.U16 [R29+0x2500], R22 ;  /* 0x002500161d007388 */ /* 0x000fe20000000400 */
[----:B------:R-:W-:Y:S02]  /*21580*/  STS.U16 [R29+0x2580], R24 ;  /* 0x002580181d007388 */ /* 0x000fe40000000400 */
[----:B------:R-:W-:Y:S02]  /*21590*/  STS.U16 [R29+0x2d00], R14 ;  /* 0x002d000e1d007388 */ /* 0x000fe40000000400 */
[----:B------:R-:W-:Y:S01]  /*215a0*/  STS.U16 [R29+0x2d80], R15 ;  /* 0x002d800f1d007388 */ /* 0x000fe20000000400 */
[----:B------:R-:W-:Y:S01]  /*215b0*/  STS.U16 [R29+0x3500], R28 ;  /* 0x0035001c1d007388 */ /* 0x000fe20000000400 */
[----:B------:R0:W-:Y:S02]  /*215c0*/  STS.U16 [R29+0x3580], R27 ;  /* 0x0035801b1d007388 */ /* 0x0001e40000000400 */
[----:B------:R1:W-:Y:S02]  /*215d0*/  STS.U16 [R29+0x3d00], R25 ;  /* 0x003d00191d007388 */ /* 0x0003e40000000400 */
[----:B------:R-:W-:Y:S01]  /*215e0*/  STS.U16 [R29+0x3d80], R23 ;  /* 0x003d80171d007388 */ /* 0x000fe20000000400 */
[----:B------:R-:W-:Y:S01]  /*215f0*/  STS.U16 [R29+0x4500], R21 ;  /* 0x004500151d007388 */ /* 0x000fe20000000400 */
[----:B------:R-:W-:Y:S02]  /*21600*/  STS.U16 [R29+0x4580], R19 ;  /* 0x004580131d007388 */ /* 0x000fe40000000400 */
[----:B------:R1:W-:Y:S02]  /*21610*/  STS.U16 [R29+0x4d00], R17 ;  /* 0x004d00111d007388 */ /* 0x0003e40000000400 */
[----:B------:R1:W-:Y:S01]  /*21620*/  STS.U16 [R29+0x4d80], R13 ;  /* 0x004d800d1d007388 */ /* 0x0003e20000000400 */
[----:B------:R1:W-:Y:S04]  /*21630*/  STS.U16 [R29+0x5500], R12 ;  /* 0x0055000c1d007388 */ /* 0x0003e80000000400 */
[----:B0-----:R-:W4:Y:S01]  /*21640*/  LDL.LU R27, [R1+0x170] ;  /* 0x00017000011b7983 */ /* 0x001f220000300800 */
[----:B-1----:R-:W4:Y:S03]  /*21650*/  LDL.LU R25, [R1+0x16c] ;  /* 0x00016c0001197983 */ /* 0x002f260000300800 */
[----:B------:R0:W-:Y:S04]  /*21660*/  STS.U16 [R29+0x5580], R11 ;  /* 0x0055800b1d007388 */ /* 0x0001e80000000400 */
[----:B------:R-:W4:Y:S01]  /*21670*/  LDL.LU R17, [R1+0x158] ;  /* 0x0001580001117983 */ /* 0x000f220000300800 */
[----:B------:R-:W4:Y:S02]  /*21680*/  LDL.LU R13, [R1+0x154] ;  /* 0x00015400010d7983 */ /* 0x000f240000300800 */
[----:B------:R-:W4:Y:S01]  /*21690*/  LDL.LU R12, [R1+0x140] ;  /* 0x00014000010c7983 */ /* 0x000f220000300800 */
[----:B0-----:R-:W4:Y:S04]  /*216a0*/  LDL.LU R11, [R1+0x13c] ;  /* 0x00013c00010b7983 */ /* 0x001f280000300800 */
[----:B---3--:R-:W-:Y:S01]  /*216b0*/  STS.U16 [R29+0x5d00], R0 ;  /* 0x005d00001d007388 */ /* 0x008fe20000000400 */
[----:B------:R0:W-:Y:S02]  /*216c0*/  STS.U16 [R29+0x5d80], R10 ;  /* 0x005d800a1d007388 */ /* 0x0001e40000000400 */
[----:B------:R1:W-:Y:S01]  /*216d0*/  STS.U16 [R29+0x6500], R16 ;  /* 0x006500101d007388 */ /* 0x0003e20000000400 */
[----:B0-----:R-:W3:Y:S01]  /*216e0*/  LDL.LU R10, [R1+0x124] ;  /* 0x00012400010a7983 */ /* 0x001ee20000300800 */
[----:B-1----:R-:W3:Y:S03]  /*216f0*/  LDL.LU R16, [R1+0x120] ;  /* 0x0001200001107983 */ /* 0x002ee60000300800 */
[----:B------:R-:W0:Y:S01]  /*21700*/  S2R R0, SR_TID.X ;  /* 0x0000000000007919 */ /* 0x000e220000002100 */
        /* <DEDUP_REMOVED lines=9> */
[----:B------:R-:W3:Y:S01]  /*217a0*/  LDL.LU R21, [R1+0x20] ;  /* 0x0000200001157983 */ /* 0x000ee20000300800 */
[----:B------:R1:W-:Y:S01]  /*217b0*/  STS.U16 [R29+0x6580], R26 ;  /* 0x0065801a1d007388 */ /* 0x0003e20000000400 */
[----:B------:R-:W3:Y:S02]  /*217c0*/  LDL.LU R19, [R1+0x4] ;  /* 0x0000040001137983 */ /* 0x000ee40000300800 */
[----:B--2---:R2:W-:Y:S02]  /*217d0*/  STS.U16 [R29+0x6d00], R20 ;  /* 0x006d00141d007388 */ /* 0x0045e40000000400 */
[----:B----4-:R4:W-:Y:S01]  /*217e0*/  STS.U16 [R29+0x6d80], R18 ;  /* 0x006d80121d007388 */ /* 0x0109e20000000400 */
[----:B------:R0:W-:Y:S01]  /*217f0*/  STS.U16 [R29+0x7500], R6 ;  /* 0x007500061d007388 */ /* 0x0001e20000000400 */
[----:B------:R4:W-:Y:S02]  /*21800*/  STS.U16 [R29+0x7580], R7 ;  /* 0x007580071d007388 */ /* 0x0009e40000000400 */
[----:B------:R4:W-:Y:S01]  /*21810*/  STS.U16 [R29+0x7d00], R8 ;  /* 0x007d00081d007388 */ /* 0x0009e20000000400 */
[----:B-1----:R-:W3:Y:S01]  /*21820*/  LDL.LU R26, [R1] ;  /* 0x00000000011a7983 */ /* 0x002ee20000300800 */
[----:B--2---:R-:W2:Y:S03]  /*21830*/  LDL.LU R20, [R1+0xc0] ;  /* 0x0000c00001147983 */ /* 0x004ea60000300800 */
[----:B----4-:R-:W4:Y:S04]  /*21840*/  LDL.LU R18, [R1+0xc4] ;  /* 0x0000c40001127983 */ /* 0x010f280000300800 */
[----:B0-----:R-:W2:Y:S01]  /*21850*/  LDL.LU R6, [R1+0xe0] ;  /* 0x0000e00001067983 */ /* 0x001ea20000300800 */
[----:B------:R-:W2:Y:S02]  /*21860*/  LDL.LU R7, [R1+0xe4] ;  /* 0x0000e40001077983 */ /* 0x000ea40000300800 */
[----:B------:R-:W2:Y:S02]  /*21870*/  LDL.LU R8, [R1+0x100] ;  /* 0x0001000001087983 */ /* 0x000ea40000300800 */
[----:B------:R0:W-:Y:S01]  /*21880*/  STS.U16 [R29+0x7d80], R9 ;  /* 0x007d80091d007388 */ /* 0x0001e20000000400 */
[----:B------:R-:W-:Y:S01]  /*21890*/  LOP3.LUT R0, R0, 0x3f, RZ, 0xc0, !PT ;  /* 0x0000003f00007812 */ /* 0x000fe200078ec0ff */
[----:B0-----:R-:W2:Y:S01]  /*218a0*/  LDL.LU R29, [R1+0x1928] ;  /* 0x00192800011d7983 */ /* 0x001ea20000300800 */
[----:B------:R-:W2:Y:S03]  /*218b0*/  LDL.LU R9, [R1+0x104] ;  /* 0x0001040001097983 */ /* 0x000ea60000300800 */
[----:B------:R-:W-:-:S05]  /*218c0*/  IMAD.SHL.U32 R23, R0, 0x2, RZ ;  /* 0x0000000200177824 */ /* 0x000fca00078e00ff */
[----:B------:R-:W-:-:S05]  /*218d0*/  LOP3.LUT R23, R23, 0x60, RZ, 0x3c, !PT ;  /* 0x0000006017177812 */ /* 0x000fca00078e3cff */
[----:B------:R0:W-:Y:S01]  /*218e0*/  STS.U16 [R23+0x600], R27 ;  /* 0x0006001b17007388 */ /* 0x0001e20000000400 */
[----:B------:R1:W-:Y:S02]  /*218f0*/  STS.U16 [R23+0x680], R25 ;  /* 0x0006801917007388 */ /* 0x0003e40000000400 */
[----:B------:R1:W-:Y:S02]  /*21900*/  STS.U16 [R23+0xe00], R17 ;  /* 0x000e001117007388 */ /* 0x0003e40000000400 */
[----:B------:R1:W-:Y:S01]  /*21910*/  STS.U16 [R23+0xe80], R13 ;  /* 0x000e800d17007388 */ /* 0x0003e20000000400 */
[----:B------:R1:W-:Y:S01]  /*21920*/  STS.U16 [R23+0x1600], R12 ;  /* 0x0016000c17007388 */ /* 0x0003e20000000400 */
[----:B------:R1:W-:Y:S03]  /*21930*/  STS.U16 [R23+0x1680], R11 ;  /* 0x0016800b17007388 */ /* 0x0003e60000000400 */
[----:B0-----:R-:W4:Y:S01]  /*21940*/  LDL.LU R27, [R1+0x1924] ;  /* 0x00192400011b7983 */ /* 0x001f220000300800 */
[----:B-1----:R-:W4:Y:S03]  /*21950*/  LDL.LU R25, [R1+0x1920] ;  /* 0x0019200001197983 */ /* 0x002f260000300800 */
[----:B------:R-:W4:Y:S01]  /*21960*/  LDL.LU R17, [R1+0x191c] ;  /* 0x00191c0001117983 */ /* 0x000f220000300800 */
[----:B------:R-:W4:Y:S03]  /*21970*/  LDL.LU R13, [R1+0x1918] ;  /* 0x00191800010d7983 */ /* 0x000f260000300800 */
[----:B------:R-:W4:Y:S01]  /*21980*/  LDL.LU R12, [R1+0x1914] ;  /* 0x00191400010c7983 */ /* 0x000f220000300800 */
[----:B------:R-:W4:Y:S03]  /*21990*/  LDL.LU R11, [R1+0x1910] ;  /* 0x00191000010b7983 */ /* 0x000f260000300800 */
[----:B---3--:R0:W-:Y:S01]  /*219a0*/  STS.U16 [R23+0x1e00], R10 ;  /* 0x001e000a17007388 */ /* 0x0081e20000000400 */
[----:B------:R1:W-:Y:S03]  /*219b0*/  STS.U16 [R23+0x1e80], R16 ;  /* 0x001e801017007388 */ /* 0x0003e60000000400 */
[----:B0-----:R-:W3:Y:S01]  /*219c0*/  LDL.LU R10, [R1+0x190c] ;  /* 0x00190c00010a7983 */ /* 0x001ee20000300800 */
[----:B-1----:R-:W3:Y:S03]  /*219d0*/  LDL.LU R16, [R1+0x1908] ;  /* 0x0019080001107983 */ /* 0x002ee60000300800 */
[----:B--2---:R-:W-:Y:S01]  /*219e0*/  STS.U16 [R23+0x2600], R9 ;  /* 0x0026000917007388 */ /* 0x004fe20000000400 */
[----:B------:R-:W-:Y:S02]  /*219f0*/  STS.U16 [R23+0x2680], R8 ;  /* 0x0026800817007388 */ /* 0x000fe40000000400 */
[----:B------:R-:W-:Y:S02]  /*21a00*/  STS.U16 [R23+0x2e00], R7 ;  /* 0x002e000717007388 */ /* 0x000fe40000000400 */
[----:B------:R-:W-:Y:S01]  /*21a10*/  STS.U16 [R23+0x2e80], R6 ;  /* 0x002e800617007388 */ /* 0x000fe20000000400 */
[----:B----4-:R-:W-:Y:S01]  /*21a20*/  STS.U16 [R23+0x3600], R18 ;  /* 0x0036001217007388 */ /* 0x010fe20000000400 */
        /* <DEDUP_REMOVED lines=9> */
[----:B------:R-:W-:Y:S02]  /*21ac0*/  STS.U16 [R23+0x5e00], R28 ;  /* 0x005e001c17007388 */ /* 0x000fe40000000400 */
[----:B------:R0:W-:Y:S01]  /*21ad0*/  STS.U16 [R23+0x5e80], R21 ;  /* 0x005e801517007388 */ /* 0x0001e20000000400 */
[----:B------:R1:W-:Y:S01]  /*21ae0*/  STS.U16 [R23+0x6600], R19 ;  /* 0x0066001317007388 */ /* 0x0003e20000000400 */
[----:B------:R2:W-:Y:S03]  /*21af0*/  STS.U16 [R23+0x6680], R26 ;  /* 0x0066801a17007388 */ /* 0x0005e60000000400 */
[----:B0-----:R-:W4:Y:S01]  /*21b00*/  LDL.LU R21, [R1+0x168] ;  /* 0x0001680001157983 */ /* 0x001f220000300800 */
[----:B------:R-:W4:Y:S02]  /*21b10*/  LDL.LU R28, [R1+0x164] ;  /* 0x00016400011c7983 */ /* 0x000f240000300800 */
[----:B-1----:R-:W4:Y:S02]  /*21b20*/  LDL.LU R19, [R1+0x150] ;  /* 0x0001500001137983 */ /* 0x002f240000300800 */
[----:B--2---:R-:W4:Y:S01]  /*21b30*/  LDL.LU R26, [R1+0x14c] ;  /* 0x00014c00011a7983 */ /* 0x004f220000300800 */
[----:B------:R-:W4:Y:S01]  /*21b40*/  LDL.LU R9, [R1+0xdc] ;  /* 0x0000dc0001097983 */ /* 0x000f220000300800 */
[----:B------:R-:W4:Y:S02]  /*21b50*/  LDL.LU R8, [R1+0xd8] ;  /* 0x0000d80001087983 */ /* 0x000f240000300800 */
[----:B------:R-:W4:Y:S02]  /*21b60*/  LDL.LU R7, [R1+0xbc] ;  /* 0x0000bc0001077983 */ /* 0x000f240000300800 */
[----:B------:R-:W4:Y:S01]  /*21b70*/  LDL.LU R6, [R1+0xb8] ;  /* 0x0000b80001067983 */ /* 0x000f220000300800 */
[----:B------:R-:W4:Y:S01]  /*21b80*/  LDL.LU R18, [R1+0x9c] ;  /* 0x00009c0001127983 */ /* 0x000f220000300800 */
[----:B------:R-:W4:Y:S02]  /*21b90*/  LDL.LU R20, [R1+0x98] ;  /* 0x0000980001147983 */ /* 0x000f240000300800 */
[----:B------:R-:W4:Y:S02]  /*21ba0*/  LDL.LU R2, [R1+0x7c] ;  /* 0x00007c0001027983 */ /* 0x000f240000300800 */
[----:B------:R-:W4:Y:S01]  /*21bb0*/  LDL.LU R3, [R1+0x78] ;  /* 0x0000780001037983 */ /* 0x000f220000300800 */
[----:B------:R-:W4:Y:S04]  /*21bc0*/  LDL.LU R4, [R1+0x5c] ;  /* 0x00005c0001047983 */ /* 0x000f280000300800 */
[----:B---3--:R0:W-:Y:S01]  /*21bd0*/  STS.U16 [R23+0x6e00], R16 ;  /* 0x006e001017007388 */ /* 0x0081e20000000400 */
[----:B------:R1:W-:Y:S02]  /*21be0*/  STS.U16 [R23+0x6e80], R10 ;  /* 0x006e800a17007388 */ /* 0x0003e40000000400 */
[----:B------:R3:W-:Y:S02]  /*21bf0*/  STS.U16 [R23+0x7600], R11 ;  /* 0x0076000b17007388 */ /* 0x0007e40000000400 */
[----:B------:R3:W-:Y:S01]  /*21c00*/  STS.U16 [R23+0x7680], R12 ;  /* 0x0076800c17007388 */ /* 0x0007e20000000400 */
[----:B0-----:R-:W2:Y:S01]  /*21c10*/  LDL.LU R16, [R1+0xf8] ;  /* 0x0000f80001107983 */ /* 0x001ea20000300800 */
[----:B-1----:R-:W2:Y:S02]  /*21c20*/  LDL.LU R10, [R1+0xfc] ;  /* 0x0000fc00010a7983 */ /* 0x002ea40000300800 */
[----:B---3--:R-:W3:Y:S02]  /*21c30*/  LDL.LU R11, [R1+0x118] ;  /* 0x00011800010b7983 */ /* 0x008ee40000300800 */
[----:B------:R-:W2:Y:S01]  /*21c40*/  LDL.LU R5, [R1+0x58] ;  /* 0x0000580001057983 */ /* 0x000ea20000300800 */
[----:B------:R-:W2:Y:S01]  /*21c50*/  LDL.LU R22, [R1+0x3c] ;  /* 0x00003c0001167983 */ /* 0x000ea20000300800 */
[----:B------:R-:W2:Y:S02]  /*21c60*/  LDL.LU R24, [R1+0x38] ;  /* 0x0000380001187983 */ /* 0x000ea40000300800 */
[----:B------:R-:W2:Y:S02]  /*21c70*/  LDL.LU R14, [R1+0x1c] ;  /* 0x00001c00010e7983 */ /* 0x000ea40000300800 */
[----:B------:R-:W2:Y:S01]  /*21c80*/  LDL.LU R15, [R1+0x18] ;  /* 0x00001800010f7983 */ /* 0x000ea20000300800 */
[----:B------:R-:W2:Y:S04]  /*21c90*/  LDL.LU R12, [R1+0x11c] ;  /* 0x00011c00010c7983 */ /* 0x000ea80000300800 */
[----:B------:R0:W-:Y:S01]  /*21ca0*/  STS.U16 [R23+0x7e00], R13 ;  /* 0x007e000d17007388 */ /* 0x0001e20000000400 */
[----:B------:R1:W-:Y:S03]  /*21cb0*/  STS.U16 [R23+0x7e80], R17 ;  /* 0x007e801117007388 */ /* 0x0003e60000000400 */
[----:B0-----:R-:W2:Y:S01]  /*21cc0*/  LDL.LU R13, [R1+0x134] ;  /* 0x00013400010d7983 */ /* 0x001ea20000300800 */
[----:B-1----:R-:W2:Y:S02]  /*21cd0*/  LDL.LU R23, [R1+0x1904] ;  /* 0x0019040001177983 */ /* 0x002ea40000300800 */
[----:B------:R-:W2:Y:S02]  /*21ce0*/  LDL.LU R17, [R1+0x138] ;  /* 0x0001380001117983 */ /* 0x000ea40000300800 */
[----:B------:R-:W-:-:S05]  /*21cf0*/  IMAD.SHL.U32 R0, R0, 0x2, RZ ;  /* 0x0000000200007824 */ /* 0x000fca00078e00ff */
[----:B------:R-:W-:-:S05]  /*21d00*/  LOP3.LUT R0, R0, 0x70, RZ, 0x3c, !PT ;  /* 0x0000007000007812 */ /* 0x000fca00078e3cff */
[----:B----4-:R0:W-:Y:S01]  /*21d10*/  STS.U16 [R0+0x700], R21 ;  /* 0x0007001500007388 */ /* 0x0101e20000000400 */
[----:B------:R1:W-:Y:S02]  /*21d20*/  STS.U16 [R0+0x780], R28 ;  /* 0x0007801c00007388 */ /* 0x0003e40000000400 */
[----:B------:R4:W-:Y:S02]  /*21d30*/  STS.U16 [R0+0xf00], R19 ;  /* 0x000f001300007388 */ /* 0x0009e40000000400 */
[----:B------:R4:W-:Y:S01]  /*21d40*/  STS.U16 [R0+0xf80], R26 ;  /* 0x000f801a00007388 */ /* 0x0009e20000000400 */
[----:B0-----:R-:W3:Y:S01]  /*21d50*/  LDL.LU R21, [R1+0x1900] ;  /* 0x0019000001157983 */ /* 0x001ee20000300800 */
[----:B-1----:R-:W3:Y:S02]  /*21d60*/  LDL.LU R28, [R1+0x310] ;  /* 0x00031000011c7983 */ /* 0x002ee40000300800 */
[----:B----4-:R-:W4:Y:S02]  /*21d70*/  LDL.LU R19, [R1+0x18fc] ;  /* 0x0018fc0001137983 */ /* 0x010f240000300800 */
[----:B------:R-:W4:Y:S01]  /*21d80*/  LDL.LU R26, [R1+0x18f8] ;  /* 0x0018f800011a7983 */ /* 0x000f220000300800 */
[----:B--2---:R-:W-:Y:S01]  /*21d90*/  STS.U16 [R0+0x1700], R17 ;  /* 0x0017001100007388 */ /* 0x004fe20000000400 */
[----:B------:R-:W-:Y:S02]  /*21da0*/  STS.U16 [R0+0x1780], R13 ;  /* 0x0017800d00007388 */ /* 0x000fe40000000400 */
[----:B------:R-:W-:Y:S02]  /*21db0*/  STS.U16 [R0+0x1f00], R12 ;  /* 0x001f000c00007388 */ /* 0x000fe40000000400 */
[----:B---3--:R-:W-:Y:S01]  /*21dc0*/  STS.U16 [R0+0x1f80], R11 ;  /* 0x001f800b00007388 */ /* 0x008fe20000000400 */
        /* <DEDUP_REMOVED lines=8> */
[----:B------:R0:W-:Y:S01]  /*21e50*/  STS.U16 [R0+0x4700], R2 ;  /* 0x0047000200007388 */ /* 0x0001e20000000400 */
[----:B------:R-:W-:Y:S02]  /*21e60*/  STS.U16 [R0+0x4780], R3 ;  /* 0x0047800300007388 */ /* 0x000fe40000000400 */
[----:B------:R1:W-:Y:S01]  /*21e70*/  STS.U16 [R0+0x4f00], R4 ;  /* 0x004f000400007388 */ /* 0x0003e20000000400 */
[----:B0-----:R-:W2:Y:S04]  /*21e80*/  LDL R2, [R1+0x308] ;  /* 0x0003080001027983 */ /* 0x001ea80000100800 */
[----:B-1----:R-:W3:Y:S01]  /*21e90*/  LDL R4, [R1+0x2a4] ;  /* 0x0002a40001047983 */ /* 0x002ee20000100800 */
[----:B------:R-:W-:Y:S02]  /*21ea0*/  STS.U16 [R0+0x4f80], R5 ;  /* 0x004f800500007388 */ /* 0x000fe40000000400 */
[----:B------:R-:W-:Y:S02]  /*21eb0*/  STS.U16 [R0+0x5700], R22 ;  /* 0x0057001600007388 */ /* 0x000fe40000000400 */
[----:B------:R-:W-:Y:S01]  /*21ec0*/  STS.U16 [R0+0x5780], R24 ;  /* 0x0057801800007388 */ /* 0x000fe20000000400 */
[----:B------:R-:W-:Y:S01]  /*21ed0*/  STS.U16 [R0+0x5f00], R14 ;  /* 0x005f000e00007388 */ /* 0x000fe20000000400 */
[----:B------:R-:W-:Y:S03]  /*21ee0*/  STS.U16 [R0+0x5f80], R15 ;  /* 0x005f800f00007388 */ /* 0x000fe60000000400 */
        /* <DEDUP_REMOVED lines=8> */
[----:B------:R-:W-:Y:S06]  /*21f70*/  BAR.SYNC.DEFER_BLOCKING 0x0 ;  /* 0x0000000000007b1d */ /* 0x000fec0000010000 */
[----:B--2---:R-:W-:Y:S04]  /*21f80*/  LDSM.16.MT88.4 R12, [R2+0x8000] ;  /* 0x00800000020c783b */ /* 0x004fe80000004200 */
[----:B---3--:R-:W0:Y:S04]  /*21f90*/  LDSM.16.M88.4 R16, [R4] ;  /* 0x000000000410783b */ /* 0x008e280000000200 */
[----:B------:R-:W1:Y:S04]  /*21fa0*/  LDSM.16.M88.4 R8, [R4+0x1000] ;  /* 0x001000000408783b */ /* 0x000e680000000200 */
[----:B------:R-:W-:Y:S04]  /*21fb0*/  LDSM.16.M88.4 R24, [R4+0x4000] ;  /* 0x004000000418783b */ /* 0x000fe80000000200 */
[----:B------:R-:W-:Y:S04]  /*21fc0*/  LDSM.16.M88.4 R20, [R4+0x5000] ;  /* 0x005000000414783b */ /* 0x000fe80000000200 */
[----:B0-----:R0:W-:Y:S01]  /*21fd0*/  STL.64 [R1+0x50], R16 ;  /* 0x0000501001007387 */ /* 0x0011e20000100a00 */
[----:B------:R-:W-:Y:S02]  /*21fe0*/  STL.64 [R1+0x58], R18 ;  /* 0x0000581201007387 */ /* 0x000fe40000100a00 */
[----:B-1----:R-:W-:Y:S02]  /*21ff0*/  STL.64 [R1+0x40], R8 ;  /* 0x0000400801007387 */ /* 0x002fe40000100a00 */
[----:B------:R-:W-:Y:S01]  /*22000*/  IMAD.MOV.U32 R3, RZ, RZ, R10 ;  /* 0x000000ffff037224 */ /* 0x000fe200078e000a */
[----:B------:R-:W-:Y:S01]  /*22010*/  STL.64 [R1+0x48], R10 ;  /* 0x0000480a01007387 */ /* 0x000fe20000100a00 */
[----:B------:R-:W-:-:S02]  /*22020*/  IMAD.MOV.U32 R0, RZ, RZ, R11 ;  /* 0x000000ffff007224 */ /* 0x000fc400078e000b */
[----:B------:R-:W1:Y:S01]  /*22030*/  LDSM.16.M88.4 R8, [R4+0x2000] ;  /* 0x002000000408783b */ /* 0x000e620000000200 */
[----:B0-----:R-:W2:Y:S04]  /*22040*/  LDL R16, [R1+0x30c] ;  /* 0x00030c0001107983 */ /* 0x001ea80000100800 */
[----:B-1----:R-:W-:Y:S01]  /*22050*/  STL.64 [R1+0x30], R8 ;  /* 0x0000300801007387 */ /* 0x002fe20000100a00 */
[----:B------:R-:W-:Y:S02]  /*22060*/  IMAD.MOV.U32 R29, RZ, RZ, R10 ;  /* 0x000000ffff1d7224 */ /* 0x000fe400078e000a */
[----:B------:R-:W-:Y:S02]  /*22070*/  STL.64 [R1+0x38], R10 ;  /* 0x0000380a01007387 */ /* 0x000fe40000100a00 */
[----:B------:R-:W-:-:S02]  /*22080*/  IMAD.MOV.U32 R28, RZ, RZ, R11 ;  /* 0x000000ffff1c7224 */ /* 0x000fc400078e000b */
[----:B------:R-:W0:Y:S04]  /*22090*/  LDSM.16.M88.4 R8, [R4+0x3000] ;  /* 0x003000000408783b */ /* 0x000e280000000200 */
[----:B------:R-:W-:Y:S01]  /*220a0*/  STL [R1+0x1884], R29 ;  /* 0x0018841d01007387 */ /* 0x000fe20000100800 */
[----:B------:R-:W-:Y:S03]  /*220b0*/  STL [R1+0x1880], R28 ;  /* 0x0018801c01007387 */ /* 0x000fe60000100800 */
[----:B0-----:R-:W-:Y:S01]  /*220c0*/  STL.64 [R1+0x20], R8 ;  /* 0x0000200801007387 */ /* 0x001fe20000100a00 */
[----:B------:R-:W-:Y:S02]  /*220d0*/  STL.64 [R1+0x28], R10 ;  /* 0x0000280a01007387 */ /* 0x000fe40000100a00 */
[----:B------:R-:W0:Y:S02]  /*220e0*/  LDSM.16.M88.4 R8, [R4+0x6000] ;  /* 0x006000000408783b */ /* 0x000e240000000200 */
[----:B------:R-:W1:Y:S04]  /*220f0*/  LDSM.16.M88.4 R4, [R4+0x7000] ;  /* 0x007000000404783b */ /* 0x000e680000000200 */
[----:B------:R-:W-:Y:S01]  /*22100*/  STL.64 [R1+0x10], R24 ;  /* 0x0000101801007387 */ /* 0x000fe20000100a00 */
[----:B------:R-:W-:Y:S02]  /*22110*/  STL.64 [R1+0x18], R26 ;  /* 0x0000181a01007387 */ /* 0x000fe40000100a00 */
[----:B------:R-:W-:Y:S01]  /*22120*/  LDSM.16.MT88.4 R24, [R2+0x8400] ;  /* 0x008400000218783b */ /* 0x000fe20000004200 */
[----:B0-----:R-:W-:Y:S03]  /*22130*/  STL [R1+0x17a4], R10 ;  /* 0x0017a40a01007387 */ /* 0x001fe60000100800 */
[----:B------:R0:W-:Y:S02]  /*22140*/  STL.64 [R1], R20 ;  /* 0x0000001401007387 */ /* 0x0001e40000100a00 */
[----:B------:R3:W-:Y:S02]  /*22150*/  STL.64 [R1+0x8], R22 ;  /* 0x0000081601007387 */ /* 0x0007e40000100a00 */
[----:B------:R-:W-:Y:S01]  /*22160*/  STL [R1+0x17a0], R11 ;  /* 0x0017a00b01007387 */ /* 0x000fe20000100800 */
[----:B------:R-:W-:Y:S01]  /*22170*/  STL.64 [R1+0x18c0], R8 ;  /* 0x0018c00801007387 */ /* 0x000fe20000100a00 */
[----:B-1----:R-:W-:Y:S02]  /*22180*/  STL [R1+0x18a8], R5 ;  /* 0x0018a80501007387 */ /* 0x002fe40000100800 */
[----:B------:R-:W-:Y:S02]  /*22190*/  STL [R1+0x1894], R6 ;  /* 0x0018940601007387 */ /* 0x000fe40000100800 */
[----:B------:R-:W-:Y:S01]  /*221a0*/  STL [R1+0x1890], R7 ;  /* 0x0018900701007387 */ /* 0x000fe20000100800 */
[----:B0-----:R-:W4:Y:S01]  /*221b0*/  LDL.LU.64 R20, [R1+0x250] ;  /* 0x0002500001147983 */ /* 0x001f220000300a00 */
[----:B---3--:R-:W3:Y:S03]  /*221c0*/  LDL.LU.64 R22, [R1+0x258] ;  /* 0x0002580001167983 */ /* 0x008ee60000300a00 */
[----:B--2---:R-:W0:Y:S04]  /*221d0*/  LDSM.16.MT88.4 R16, [R16+0x8000] ;  /* 0x008000001010783b */ /* 0x004e280000004200 */
[----:B---3--:R-:W-:Y:S01]  /*221e0*/  STL.64 [R1+0x18e0], R22 ;  /* 0x0018e01601007387 */ /* 0x008fe20000100a00 */
[----:B----4-:R1:W-:Y:S03]  /*221f0*/  STL.64 [R1+0x18d8], R20 ;  /* 0x0018d81401007387 */ /* 0x0103e60000100a00 */
[----:B-1----:R-:W2:Y:S01]  /*22200*/  LDL.LU.64 R20, [R1+0x260] ;  /* 0x0002600001147983 */ /* 0x002ea20000300a00 */
[----:B------:R-:W3:Y:S03]  /*22210*/  LDL.LU.64 R22, [R1+0x268] ;  /* 0x0002680001167983 */ /* 0x000ee60000300a00 */
[----:B---3--:R-:W-:Y:S01]  /*22220*/  STL.64 [R1+0x18f0], R22 ;  /* 0x0018f01601007387 */ /* 0x008fe20000100a00 */
[----:B--2---:R1:W-:Y:S03]  /*22230*/  STL.64 [R1+0x18e8], R20 ;  /* 0x0018e81401007387 */ /* 0x0043e60000100a00 */
[----:B-1----:R-:W2:Y:S01]  /*22240*/  LDL.LU.64 R20, [R1+0x270] ;  /* 0x0002700001147983 */ /* 0x002ea20000300a00 */
[----:B------:R-:W2:Y:S02]  /*22250*/  LDL.LU.64 R22, [R1+0x278] ;  /* 0x0002780001167983 */ /* 0x000ea40000300a00 */
[----:B------:R-:W3:Y:S02]  /*22260*/  LDL.LU.64 R8, [R1+0x10] ;  /* 0x0000100001087983 */ /* 0x000ee40000300a00 */
[----:B---3--:R1:W-:Y:S04]  /*22270*/  STL.64 [R1+0x18c8], R8 ;  /* 0x0018c80801007387 */ /* 0x0083e80000100a00 */
[----:B-1----:R-:W3:Y:S01]  /*22280*/  LDL.LU.64 R8, [R1+0x20] ;  /* 0x0000200001087983 */ /* 0x002ee20000300a00 */
[----:B0-----:R-:W-:Y:S02]  /*22290*/  STL [R1+0x188c], R18 ;  /* 0x00188c1201007387 */ /* 0x001fe40000100800 */
[----:B------:R-:W-:Y:S02]  /*222a0*/  STL [R1+0x1888], R19 ;  /* 0x0018881301007387 */ /* 0x000fe40000100800 */
[----:B------:R0:W-:Y:S02]  /*222b0*/  STL.64 [R1+0x18d0], R16 ;  /* 0x0018d01001007387 */ /* 0x0001e40000100a00 */
[----:B0-----:R-:W4:Y:S01]  /*222c0*/  LDL.LU.64 R16, [R1+0x30] ;  /* 0x0000300001107983 */ /* 0x001f220000300a00 */
[----:B------:R-:W-:Y:S02]  /*222d0*/  STL.64 [R1+0x17f8], R26 ;  /* 0x0017f81a01007387 */ /* 0x000fe40000100a00 */
[----:B------:R0:W-:Y:S02]  /*222e0*/  STL.64 [R1+0x17f0], R24 ;  /* 0x0017f01801007387 */ /* 0x0001e40000100a00 */
[----:B0-----:R-:W2:Y:S01]  /*222f0*/  LDL.64 R24, [R1+0x50] ;  /* 0x0000500001187983 */ /* 0x001ea20000100a00 */
[----:B------:R-:W-:Y:S01]  /*22300*/  STL [R1+0x17a8], R2 ;  /* 0x0017a80201007387 */ /* 0x000fe20000100800 */
[C---:B--2---:R-:W-:Y:S01]  /*22310*/  HMMA.16816.F32 R20, R12.reuse, R24, R20 ;  /* 0x000000180c14723c */ /* 0x044fe20000001814 */
[----:B------:R-:W-:Y:S11]  /*22320*/  IMAD.MOV.U32 R5, RZ, RZ, R24 ;  /* 0x000000ffff057224 */ /* 0x000ff600078e0018 */
[----:B------:R-:W-:Y:S11]  /*22330*/  @!UPT UIADD3 URZ, URZ, URZ, URZ ;  /* 0x0000003f3f3ff290 */ /* 0x000ff6000fffe03f */
[----:B------:R-:W-:Y:S01]  /*22340*/  @!UPT UIADD3 URZ, URZ, URZ, URZ ;  /* 0x0000003f3f3ff290 */ /* 0x000fe2000fffe03f */
[----:B------:R-:W-:Y:S02]  /*22350*/  IMAD.MOV.U32 R25, RZ, RZ, R22 ;  /* 0x000000ffff197224 */ /* 0x000fe400078e0016 */
[----:B------:R-:W-:Y:S02]  /*22360*/  IMAD.MOV.U32 R24, RZ, RZ, R23 ;  /* 0x000000ffff187224 */ /* 0x000fe400078e0017 */
[----:B------:R-:W-:Y:S02]  /*22370*/  IMAD.MOV.U32 R27, RZ, RZ, R20 ;  /* 0x000000ffff1b7224 */ /* 0x000fe400078e0014 */
[----:B------:R-:W-:Y:S01]  /*22380*/  IMAD.MOV.U32 R26, RZ, RZ, R21 ;  /* 0x000000ffff1a7224 */ /* 0x000fe200078e0015 */
[----:B------:R-:W2:Y:S01]  /*22390*/  LDL.LU.64 R22, [R1+0x18f0] ;  /* 0x0018f00001167983 */ /* 0x000ea20000300a00 */
[----:B------:R-:W2:Y:S02]  /*223a0*/  LDL.LU.64 R20, [R1+0x18e8] ;  /* 0x0018e80001147983 */ /* 0x000ea40000300a00 */
[----:B------:R0:W-:Y:S02]  /*223b0*/  STL.64 [R1+0x18b8], R4 ;  /* 0x0018b80401007387 */ /* 0x0001e40000100a00 */
[----:B0-----:R-:W3:Y:S01]  /*223c0*/  LDL.LU.64 R4, [R1+0x240] ;  /* 0x0002400001047983 */ /* 0x001ee20000300a00 */
[----:B------:R-:W3:Y:S02]  /*223d0*/  LDL.LU.64 R6, [R1+0x248] ;  /* 0x0002480001067983 */ /* 0x000ee40000300a00 */
[----:B------:R-:W-:Y:S02]  /*223e0*/  STL.64 [R1+0x1868], R26 ;  /* 0x0018681a01007387 */ /* 0x000fe40000100a00 */
[----:B------:R0:W-:Y:S02]  /*223f0*/  STL.64 [R1+0x1860], R24 ;  /* 0x0018601801007387 */ /* 0x0001e40000100a00 */
[----:B0-----:R-:W2:Y:S02]  /*22400*/  LDL.LU.64 R24, [R1+0x40] ;  /* 0x0000400001187983 */ /* 0x001ea40000300a00 */
[C---:B--2---:R-:W-:Y:S11]  /*22410*/  HMMA.16816.F32 R20, R12.reuse, R24, R20 ;  /* 0x000000180c14723c */ /* 0x044ff60000001814 */
[----:B------:R-:W-:Y:S11]  /*22420*/  @!UPT UIADD3 URZ, URZ, URZ, URZ ;  /* 0x0000003f3f3ff290 */ /* 0x000ff6000fffe03f */
[----:B------:R-:W-:Y:S01]  /*22430*/  @!UPT UIADD3 URZ, URZ, URZ, URZ ;  /* 0x0000003f3f3ff290 */ /* 0x000fe2000fffe03f */
[----:B------:R-:W-:Y:S01]  /*22440*/  STL.64 [R1+0x60], R20 ;  /* 0x0000601401007387 */ /* 0x000fe20000100a00 */
[----:B------:R0:W-:Y:S03]  /*22450*/  STL.64 [R1+0x68], R22 ;  /* 0x0000681601007387 */ /* 0x0001e60000100a00 */
[----:B0-----:R-:W2:Y:S01]  /*22460*/  LDL.LU.64 R22, [R1+0x18e0] ;  /* 0x0018e00001167983 */ /* 0x001ea20000300a00 */
[----:B------:R-:W2:Y:S02]  /*22470*/  LDL.LU.64 R20, [R1+0x18d8] ;  /* 0x0018d80001147983 */ /* 0x000ea40000300a00 */
[----:B----4-:R-:W-:Y:S02]  /*22480*/  IMAD.MOV.U32 R27, RZ, RZ, R16 ;  /* 0x000000ffff1b7224 */ /* 0x010fe400078e0010 */
[----:B------:R-:W-:Y:S01]  /*22490*/  IMAD.MOV.U32 R26, RZ, RZ, R17 ;  /* 0x000000ffff1a7224 */ /* 0x000fe200078e0011 */
[----:B---3--:R-:W-:Y:S01]  /*224a0*/  HMMA.16816.F32 R4, R12, R8, R4 ;  /* 0x000000080c04723c */ /* 0x008fe20000001804 */
[----:B------:R-:W-:-:S02]  /*224b0*/  IMAD.MOV.U32 R10, RZ, RZ, R24 ;  /* 0x000000ffff0a7224 */ /* 0x000fc400078e0018 */
[----:B------:R-:W-:Y:S02]  /*224c0*/  IMAD.MOV.U32 R2, RZ, RZ, R25 ;  /* 0x000000ffff027224 */ /* 0x000fe400078e0019 */
[----:B------:R-:W-:Y:S02]  /*224d0*/  IMAD.MOV.U32 R29, RZ, RZ, R8 ;  /* 0x000000ffff1d7224 */ /* 0x000fe400078e0008 */
[----:B------:R-:W-:Y:S01]  /*224e0*/  IMAD.MOV.U32 R28, RZ, RZ, R9 ;  /* 0x000000ffff1c7224 */ /* 0x000fe200078e0009 */
[C---:B--2---:R-:W-:Y:S01]  /*224f0*/  HMMA.16816.F32 R20, R12.reuse, R16, R20 ;  /* 0x000000100c14723c */ /* 0x044fe20000001814 */
[----:B------:R-:W2:Y:S01]  /*22500*/  LDL.LU.64 R16, [R1+0x18d0] ;  /* 0x0018d00001107983 */ /* 0x000ea20000300a00 */
[----:B------:R-:W-:Y:S02]  /*22510*/  STL.64 [R1+0x18b0], R26 ;  /* 0x0018b01a01007387 */ /* 0x000fe40000100a00 */
[----:B------:R-:W3:Y:S11]  /*22520*/  LDL.LU.64 R24, [R1] ;  /* 0x0000000001187983 */ /* 0x000ef60000300a00 */
[----:B------:R-:W-:Y:S08]  /*22530*/  @!UPT UIADD3 URZ, URZ, URZ, URZ ;  /* 0x0000003f3f3ff290 */ /* 0x000ff0000fffe03f */
[----:B------:R0:W-:Y:S01]  /*22540*/  STL.64 [R1+0x17d8], R22 ;  /* 0x0017d81601007387 */ /* 0x0001e20000100a00 */
[----:B------:R1:W-:Y:S02]  /*22550*/  STL.64 [R1+0x17d0], R20 ;  /* 0x0017d01401007387 */ /* 0x0003e40000100a00 */
[----:B0-----:R-:W-:Y:S02]  /*22560*/  IMAD.MOV.U32 R22, RZ, RZ, R3 ;  /* 0x000000ffff167224 */ /* 0x001fe400078e0003 */
[----:B------:R-:W-:Y:S02]  /*22570*/  IMAD.MOV.U32 R23, RZ, RZ, R0 ;  /* 0x000000ffff177224 */ /* 0x000fe400078e0000 */
[----:B-1----:R-:W-:Y:S02]  /*22580*/  IMAD.MOV.U32 R20, RZ, RZ, R10 ;  /* 0x000000ffff147224 */ /* 0x002fe400078e000a */
[----:B------:R-:W-:Y:S01]  /*22590*/  IMAD.MOV.U32 R21, RZ, RZ, R2 ;  /* 0x000000ffff157224 */ /* 0x000fe200078e0002 */
[----:B------:R-:W-:Y:S04]  /*225a0*/  STL.64 [R1+0x1878], R22 ;  /* 0x0018781601007387 */ /* 0x000fe80000100a00 */
[----:B------:R0:W-:Y:S02]  /*225b0*/  STL.64 [R1+0x1870], R20 ;  /* 0x0018701401007387 */ /* 0x0001e40000100a00 */
[----:B------:R-:W-:Y:S01]  /*225c0*/  IMAD.MOV.U32 R2, RZ, RZ, R7 ;  /* 0x000000ffff027224 */ /* 0x000fe200078e0007 */
[----:B0-----:R-:W4:Y:S01]  /*225d0*/  LDL.LU.64 R20, [R1+0x230] ;  /* 0x0002300001147983 */ /* 0x001f220000300a00 */
[----:B------:R-:W4:Y:S02]  /*225e0*/  LDL.LU.64 R22, [R1+0x238] ;  /* 0x0002380001167983 */ /* 0x000f240000300a00 */
[----:B------:R-:W4:Y:S02]  /*225f0*/  LDL.LU.64 R8, [R1+0x18c8] ;  /* 0x0018c80001087983 */ /* 0x000f240000300a00 */
[----:B------:R0:W-:Y:S01]  /*22600*/  STL.64 [R1+0x80], R4 ;  /* 0x0000800401007387 */ /* 0x0001e20000100a00 */
[----:B------:R1:W-:Y:S04]  /*22610*/  STL [R1+0x88], R6 ;  /* 0x0000880601007387 */ /* 0x0003e80000100800 */
[----:B0-----:R-:W3:Y:S01]  /*22620*/  LDL.LU.64 R4, [R1+0x220] ;  /* 0x0002200001047983 */ /* 0x001ee20000300a00 */
[----:B-1----:R-:W3:Y:S02]  /*22630*/  LDL.LU.64 R6, [R1+0x228] ;  /* 0x0002280001067983 */ /* 0x002ee40000300a00 */
[----:B------:R-:W-:Y:S01]  /*22640*/  STL [R1+0x17c0], R2 ;  /* 0x0017c00201007387 */ /* 0x000fe20000100800 */
[----:B----4-:R-:W-:Y:S01]  /*22650*/  HMMA.16816.F32 R20, R12, R8, R20 ;  /* 0x000000080c14723c */ /* 0x010fe20000001814 */
[----:B------:R-:W-:-:S02]  /*22660*/  IMAD.MOV.U32 R18, RZ, RZ, R8 ;  /* 0x000000ffff127224 */ /* 0x000fc400078e0008 */
[----:B------:R-:W-:Y:S02]  /*22670*/  IMAD.MOV.U32 R19, RZ, RZ, R9 ;  /* 0x000000ffff137224 */ /* 0x000fe400078e0009 */
[----:B------:R-:W4:Y:S03]  /*22680*/  LDL.LU.64 R8, [R1+0x18c0] ;  /* 0x0018c00001087983 */ /* 0x000f260000300a00 */
[----:B---3--:R-:W-:Y:S01]  /*22690*/  HMMA.16816.F32 R4, R12, R24, R4 ;  /* 0x000000180c04723c */ /* 0x008fe20000001804 */
[----:B------:R-:W-:Y:S01]  /*226a0*/  STL.64 [R1+0x18a0], R18 ;  /* 0x0018a01201007387 */ /* 0x000fe20000100a00 */
[----:B--2---:R0:W-:Y:S11]  /*226b0*/  STL.64 [R1+0x1898], R16 ;  /* 0x0018981001007387 */ /* 0x0041f60000100a00 */
[----:B------:R-:W-:Y:S03]  /*226c0*/  @!UPT UIADD3 URZ, URZ, URZ, URZ ;  /* 0x0000003f3f3ff290 */ /* 0x000fe6000fffe03f */
[----:B------:R-:W-:Y:S02]  /*226d0*/  IMAD.MOV.U32 R3, RZ, RZ, R22 ;  /* 0x000000ffff037224 */ /* 0x000fe400078e0016 */
[----:B------:R-:W-:Y:S02]  /*226e0*/  IMAD.MOV.U32 R11, RZ, RZ, R21 ;  /* 0x000000ffff0b7224 */ /* 0x000fe400078e0015 */
[----:B------:R-:W-:Y:S01]  /*226f0*/  IMAD.MOV.U32 R10, RZ, RZ, R20 ;  /* 0x000000ffff0a7224 */ /* 0x000fe200078e0014 */
[----:B0-----:R-:W4:Y:S01]  /*22700*/  LDL.LU.64 R16, [R1+0x210] ;  /* 0x0002100001107983 */ /* 0x001f220000300a00 */
[----:B------:R-:W4:Y:S02]  /*22710*/  LDL.LU.64 R18, [R1+0x218] ;  /* 0x0002180001127983 */ /* 0x000f240000300a00 */
[----:B------:R-:W-:Y:S02]  /*22720*/  IMAD.MOV.U32 R0, RZ, RZ, R23 ;  /* 0x000000ffff007224 */ /* 0x000fe400078e0017 */
[----:B------:R-:W2:Y:S01]  /*22730*/  LDL.LU.64 R20, [R1+0x200] ;  /* 0x0002000001147983 */ /* 0x000ea20000300a00 */
[----:B------:R-:W2:Y:S01]  /*22740*/  LDL.LU.64 R22, [R1+0x208] ;  /* 0x0002080001167983 */ /* 0x000ea20000300a00 */
[----:B------:R-:W-:Y:S02]  /*22750*/  STL [R1+0x17cc], R3 ;  /* 0x0017cc0301007387 */ /* 0x000fe40000100800 */
[----:B------:R-:W-:Y:S02]  /*22760*/  STL [R1+0x17c8], R11 ;  /* 0x0017c80b01007387 */ /* 0x000fe40000100800 */
[----:B------:R-:W-:Y:S01]  /*22770*/  STL [R1+0x17c4], R10 ;  /* 0x0017c40a01007387 */ /* 0x000fe20000100800 */
[----:B------:R0:W-:Y:S01]  /*22780*/  STL.64 [R1+0xb0], R4 ;  /* 0x0000b00401007387 */ /* 0x0001e20000100a00 */
[----:B------:R1:W-:Y:S03]  /*22790*/  STL.64 [R1+0xb8], R6 ;  /* 0x0000b80601007387 */ /* 0x0003e60000100a00 */
[----:B0-----:R-:W3:Y:S01]  /*227a0*/  LDL.LU.64 R4, [R1+0x18b8] ;  /* 0x0018b80001047983 */ /* 0x001ee20000300a00 */
[----:B-1----:R-:W-:-:S02]  /*227b0*/  IMAD.MOV.U32 R6, RZ, RZ, R24 ;  /* 0x000000ffff067224 */ /* 0x002fc400078e0018 */
[----:B------:R-:W2:Y:S02]  /*227c0*/  LDL.LU.64 R26, [R1+0x18b0] ;  /* 0x0018b000011a7983 */ /* 0x000ea40000300a00 */
[----:B---3--:R-:W-:Y:S02]  /*227d0*/  IMAD.MOV.U32 R24, RZ, RZ, R5 ;  /* 0x000000ffff187224 */ /* 0x008fe400078e0005 */
[----:B------:R-:W2:Y:S01]  /*227e0*/  LDL.LU R5, [R1+0x18a8] ;  /* 0x0018a80001057983 */ /* 0x000ea20000300800 */
[----:B----4-:R-:W-:Y:S01]  /*227f0*/  HMMA.16816.F32 R16, R12, R8, R16 ;  /* 0x000000080c10723c */ /* 0x010fe20000001810 */
[----:B------:R-:W-:Y:S02]  /*22800*/  IMAD.MOV.U32 R7, RZ, RZ, R25 ;  /* 0x000000ffff077224 */ /* 0x000fe400078e0019 */
[----:B------:R-:W3:Y:S11]  /*22810*/  LDL.LU R25, [R1+0x54] ;  /* 0x0000540001197983 */ /* 0x000ef60000300800 */
[----:B------:R-:W-:Y:S10]  /*22820*/  @!UPT UIADD3 URZ, URZ, URZ, URZ ;  /* 0x0000003f3f3ff290 */ /* 0x000ff4000fffe03f */
[----:B------:R-:W-:Y:S02]  /*22830*/  IMAD.MOV.U32 R11, RZ, RZ, R17 ;  /* 0x000000ffff0b7224 */ /* 0x000fe400078e0011 */
[----:B------:R-:W-:Y:S02]  /*22840*/  IMAD.MOV.U32 R10, RZ, RZ, R18 ;  /* 0x000000ffff0a7224 */ /* 0x000fe400078e0012 */
[----:B------:R-:W-:Y:S02]  /*22850*/  IMAD.MOV.U32 R2, RZ, RZ, R19 ;  /* 0x000000ffff027224 */ /* 0x000fe400078e0013 */
[----:B------:R-:W-:Y:S01]  /*22860*/  IMAD.MOV.U32 R3, RZ, RZ, R16 ;  /* 0x000000ffff037224 */ /* 0x000fe200078e0010 */
[----:B------:R-:W4:Y:S01]  /*22870*/  LDL.LU.64 R18, [R1+0x18a0] ;  /* 0x0018a00001127983 */ /* 0x000f220000300a00 */
[----:B------:R-:W3:Y:S02]  /*22880*/  LDL.LU.64 R16, [R1+0x1898] ;  /* 0x0018980001107983 */ /* 0x000ee40000300a00 */
[----:B------:R-:W-:Y:S02]  /*22890*/  STL.64 [R1+0x1818], R10 ;  /* 0x0018180a01007387 */ /* 0x000fe40000100a00 */
[----:B------:R0:W-:Y:S02]  /*228a0*/  STL.64 [R1+0x1810], R8 ;  /* 0x0018100801007387 */ /* 0x0001e40000100a00 */
[----:B0-----:R-:W-:-:S02]  /*228b0*/  IMAD.MOV.U32 R8, RZ, RZ, R6 ;  /* 0x000000ffff087224 */ /* 0x001fc400078e0006 */
[----:B------:R-:W-:Y:S01]  /*228c0*/  IMAD.MOV.U32 R9, RZ, RZ, R7 ;  /* 0x000000ffff097224 */ /* 0x000fe200078e0007 */
[----:B--2---:R-:W-:Y:S11]  /*228d0*/  HMMA.16816.F32 R20, R12, R4, R20 ;  /* 0x000000040c14723c */ /* 0x004ff60000001814 */
[----:B------:R-:W-:Y:S11]  /*228e0*/  @!UPT UIADD3 URZ, URZ, URZ, URZ ;  /* 0x0000003f3f3ff290 */ /* 0x000ff6000fffe03f */
[----:B------:R-:W-:Y:S01]  /*228f0*/  @!UPT UIADD3 URZ, URZ, URZ, URZ ;  /* 0x0000003f3f3ff290 */ /* 0x000fe2000fffe03f */
[----:B------:R0:W-:Y:S01]  /*22900*/  STL [R1+0x90], R20 ;  /* 0x0000901401007387 */ /* 0x0001e20000100800 */
[----:B------:R-:W-:Y:S02]  /*22910*/  IMAD.MOV.U32 R14, RZ, RZ, R21 ;  /* 0x000000ffff0e7224 */ /* 0x000fe400078e0015 */
[----:B------:R-:W-:Y:S02]  /*22920*/  IMAD.MOV.U32 R13, RZ, RZ, R22 ;  /* 0x000000ffff0d7224 */ /* 0x000fe400078e0016 */
[----:B------:R-:W-:Y:S01]  /*22930*/  IMAD.MOV.U32 R12, RZ, RZ, R23 ;  /* 0x000000ffff0c7224 */ /* 0x000fe200078e0017 */
[----:B0-----:R-:W3:Y:S01]  /*22940*/  LDL.LU.64 R20, [R1+0x1f0] ;  /* 0x0001f00001147983 */ /* 0x001ee20000300a00 */
[----:B------:R-:W3:Y:S02]  /*22950*/  LDL.LU.64 R22, [R1+0x1f8] ;  /* 0x0001f80001167983 */ /* 0x000ee40000300a00 */
[----:B------:R-:W2:Y:S02]  /*22960*/  LDL.LU R6, [R1+0x1894] ;  /* 0x0018940001067983 */ /* 0x000ea40000300800 */
[----:B------:R-:W2:Y:S01]  /*22970*/  LDL.LU R7, [R1+0x1890] ;  /* 0x0018900001077983 */ /* 0x000ea20000300800 */
[----:B------:R4:W-:Y:S02]  /*22980*/  STL.64 [R1+0x1830], R8 ;  /* 0x0018300801007387 */ /* 0x0009e40000100a00 */
[----:B----4-:R-:W-:-:S02]  /*22990*/  IMAD.MOV.U32 R8, RZ, RZ, R18 ;  /* 0x000000ffff087224 */ /* 0x010fc400078e0012 */
[----:B------:R-:W-:Y:S01]  /*229a0*/  IMAD.MOV.U32 R9, RZ, RZ, R19 ;  /* 0x000000ffff097224 */ /* 0x000fe200078e0013 */
[----:B------:R-:W3:Y:S01]  /*229b0*/  LDL.LU R18, [R1+0x188c] ;  /* 0x00188c0001127983 */ /* 0x000ee20000300800 */
[----:B------:R-:W3:Y:S03]  /*229c0*/  LDL.LU R19, [R1+0x1888] ;  /* 0x0018880001137983 */ /* 0x000ee60000300800 */
[----:B------:R0:W-:Y:S02]  /*229d0*/  STL.64 [R1+0x1848], R8 ;  /* 0x0018480801007387 */ /* 0x0001e40000100a00 */
[----:B0-----:R-:W-:Y:S02]  /*229e0*/  IMAD.MOV.U32 R8, RZ, RZ, R29 ;  /* 0x000000ffff087224 */ /* 0x001fe400078e001d */
[----:B------:R-:W-:Y:S01]  /*229f0*/  IMAD.MOV.U32 R9, RZ, RZ, R28 ;  /* 0x000000ffff097224 */ /* 0x000fe200078e001c */
[----:B------:R-:W4:Y:S01]  /*22a00*/  LDL.LU R29, [R1+0x1884] ;  /* 0x00188400011d7983 */ /* 0x000f220000300800 */
[----:B------:R-:W3:Y:S03]  /*22a10*/  LDL.LU R28, [R1+0x1880] ;  /* 0x00188000011c7983 */ /* 0x000ee60000300800 */
[----:B--2---:R-:W-:Y:S01]  /*22a20*/  STL.64 [R1+0x1808], R6 ;  /* 0x0018080601007387 */ /* 0x004fe20000100a00 */
[----:B------:R0:W-:Y:S03]  /*22a30*/  STL.64 [R1+0x1800], R4 ;  /* 0x0018000401007387 */ /* 0x0001e60000100a00 */
[----:B0-----:R-:W2:Y:S01]  /*22a40*/  LDL.LU.64 R4, [R1+0x1e0] ;  /* 0x0001e00001047983 */ /* 0x001ea20000300a00 */
[----:B------:R-:W2:Y:S02]  /*22a50*/  LDL.LU.64 R6, [R1+0x1e8] ;  /* 0x0001e80001067983 */ /* 0x000ea40000300a00 */
[----:B------:R-:W2:Y:S02]  /*22a60*/  LDL R15, [R1+0x30c] ;  /* 0x00030c00010f7983 */ /* 0x000ea40000100800 */
[----:B--2---:R-:W-:Y:S01]  /*22a70*/  STL.64 [R1+0x17b8], R14 ;  /* 0x0017b80e01007387 */ /* 0x004fe20000100a00 */
[----:B------:R0:W-:Y:S02]  /*22a80*/  STL.64 [R1+0x17b0], R12 ;  /* 0x0017b00c01007387 */ /* 0x0001e40000100a00 */
[----:B0-----:R-:W-:-:S02]  /*22a90*/  IMAD.MOV.U32 R12, RZ, RZ, R27 ;  /* 0x000000ffff0c7224 */ /* 0x001fc400078e001b */
[----:B------:R-:W-:Y:S02]  /*22aa0*/  IMAD.MOV.U32 R13, RZ, RZ, R26 ;  /* 0x000000ffff0d7224 */ /* 0x000fe400078e001a */
[C---:B---3--:R-:W-:Y:S01]  /*22ab0*/  HMMA.16816.F32 R24, R16.reuse, R24, R20 ;  /* 0x000000181018723c */ /* 0x048fe20000001814 */
[----:B------:R-:W2:Y:S01]  /*22ac0*/  LDL.LU.64 R22, [R1+0x1878] ;  /* 0x0018780001167983 */ /* 0x000ea20000300a00 */
[----:B------:R-:W3:Y:S11]  /*22ad0*/  LDL.LU.64 R20, [R1+0x1870] ;  /* 0x0018700001147983 */ /* 0x000ef60000300a00 */
[----:B------:R-:W-:Y:S10]  /*22ae0*/  @!UPT UIADD3 URZ, URZ, URZ, URZ ;  /* 0x0000003f3f3ff290 */ /* 0x000ff4000fffe03f */
[----:B------:R-:W-:Y:S01]  /*22af0*/  STL.64 [R1+0xe0], R24 ;  /* 0x0000e01801007387 */ /* 0x000fe20000100a00 */
[----:B------:R0:W-:Y:S03]  /*22b00*/  STL.64 [R1+0xe8], R26 ;  /* 0x0000e81a01007387 */ /* 0x0001e60000100a00 */
[----:B0-----:R-:W2:Y:S01]  /*22b10*/  LDL.LU.64 R26, [R1+0x1868] ;  /* 0x00186800011a7983 */ /* 0x001ea20000300a00 */
[----:B------:R-:W2:Y:S01]  /*22b20*/  LDL.LU.64 R24, [R1+0x1860] ;  /* 0x0018600001187983 */ /* 0x000ea20000300a00 */
[----:B---3--:R-:W-:Y:S11]  /*22b30*/  HMMA.16816.F32 R4, R16, R20, R4 ;  /* 0x000000141004723c */ /* 0x008ff60000001804 */
[----:B------:R-:W-:Y:S11]  /*22b40*/  @!UPT UIADD3 URZ, URZ, URZ, URZ ;  /* 0x0000003f3f3ff290 */ /* 0x000ff6000fffe03f */
[----:B------:R-:W-:Y:S01]  /*22b50*/  @!UPT UIADD3 URZ, URZ, URZ, URZ ;  /* 0x0000003f3f3ff290 */ /* 0x000fe2000fffe03f */
[----:B------:R0:W-:Y:S01]  /*22b60*/  STL.64 [R1+0xd0], R4 ;  /* 0x0000d00401007387 */ /* 0x0001e20000100a00 */
[----:B------:R1:W-:Y:S03]  /*22b70*/  STL.64 [R1+0xd8], R6 ;  /* 0x0000d80601007387 */ /* 0x0003e60000100a00 */
[----:B0-----:R-:W3:Y:S01]  /*22b80*/  LDL.LU.64 R4, [R1+0x1d0] ;  /* 0x0001d00001047983 */ /* 0x001ee20000300a00 */
[----:B-1----:R-:W3:Y:S02]  /*22b90*/  LDL.LU.64 R6, [R1+0x1d8] ;  /* 0x0001d80001067983 */ /* 0x002ee40000300a00 */
[----:B--2---:R0:W-:Y:S02]  /*22ba0*/  STL.64 [R1+0x17e8], R22 ;  /* 0x0017e81601007387 */ /* 0x0041e40000100a00 */
[----:B------:R-:W-:Y:S02]  /*22bb0*/  IMAD.MOV.U32 R20, RZ, RZ, R27 ;  /* 0x000000ffff147224 */ /* 0x000fe400078e001b */
[----:B------:R-:W-:-:S02]  /*22bc0*/  IMAD.MOV.U32 R21, RZ, RZ, R26 ;  /* 0x000000ffff157224 */ /* 0x000fc400078e001a */
[----:B0-----:R-:W-:Y:S02]  /*22bd0*/  IMAD.MOV.U32 R22, RZ, RZ, R25 ;  /* 0x000000ffff167224 */ /* 0x001fe400078e0019 */
[----:B------:R-:W-:-:S05]  /*22be0*/  IMAD.MOV.U32 R23, RZ, RZ, R24 ;  /* 0x000000ffff177224 */ /* 0x000fca00078e0018 */
[----:B------:R-:W-:Y:S01]  /*22bf0*/  STL.64 [R1+0x1828], R22 ;  /* 0x0018281601007387 */ /* 0x000fe20000100a00 */
[----:B------:R0:W-:Y:S03]  /*22c00*/  STL.64 [R1+0x1820], R20 ;  /* 0x0018201401007387 */ /* 0x0001e60000100a00 */
[----:B0-----:R-:W2:Y:S01]  /*22c10*/  LDL.LU.64 R20, [R1+0x1a0] ;  /* 0x0001a00001147983 */ /* 0x001ea20000300a00 */
[----:B------:R-:W2:Y:S03]  /*22c20*/  LDL.LU.64 R22, [R1+0x1a8] ;  /* 0x0001a80001167983 */ /* 0x000ea60000300a00 */
[----:B--2---:R-:W-:Y:S01]  /*22c30*/  STL.64 [R1+0x1840], R22 ;  /* 0x0018401601007387 */ /* 0x004fe20000100a00 */
[----:B------:R0:W-:Y:S03]  /*22c40*/  STL.64 [R1+0x1838], R20 ;  /* 0x0018381401007387 */ /* 0x0001e60000100a00 */
[----:B0-----:R-:W2:Y:S01]  /*22c50*/  LDL.LU.64 R20, [R1+0x1b0] ;  /* 0x0001b00001147983 */ /* 0x001ea20000300a00 */
[----:B------:R-:W2:Y:S01]  /*22c60*/  LDL.LU.64 R22, [R1+0x1b8] ;  /* 0x0001b80001167983 */ /* 0x000ea20000300a00 */
[----:B---3--:R-:W-:Y:S02]  /*22c70*/  HMMA.16816.F32 R4, R16, R12, R4 ;  /* 0x0000000c1004723c */ /* 0x008fe40000001804 */
[----:B--2---:R-:W-:Y:S01]  /*22c80*/  STL.64 [R1+0x1858], R22 ;  /* 0x0018581601007387 */ /* 0x004fe20000100a00 */
[----:B------:R0:W-:Y:S03]  /*22c90*/  STL.64 [R1+0x1850], R20 ;  /* 0x0018501401007387 */ /* 0x0001e60000100a00 */
[----:B0-----:R-:W2:Y:S01]  /*22ca0*/  LDL.LU.64 R20, [R1+0x1c0] ;  /* 0x0001c00001147983 */ /* 0x001ea20000300a00 */
[----:B------:R-:W2:Y:S02]  /*22cb0*/  LDL.LU.64 R22, [R1+0x1c8] ;  /* 0x0001c80001167983 */ /* 0x000ea40000300a00 */
[----:B----4-:R-:W-:-:S02]  /*22cc0*/  IMAD.MOV.U32 R14, RZ, RZ, R29 ;  /* 0x000000ffff0e7224 */ /* 0x010fc400078e001d */
[----:B------:R-:W-:Y:S11]  /*22cd0*/  IMAD.MOV.U32 R15, RZ, RZ, R28 ;  /* 0x000000ffff0f7224 */ /* 0x000ff600078e001c */
[----:B------:R-:W-:Y:S01]  /*22ce0*/  @!UPT UIADD3 URZ, URZ, URZ, URZ ;  /* 0x0000003f3f3ff290 */ /* 0x000fe2000fffe03f */
[----:B------:R0:W-:Y:S01]  /*22cf0*/  STL.64 [R1+0xf0], R4 ;  /* 0x0000f00401007387 */ /* 0x0001e20000100a00 */
[----:B------:R-:W-:Y:S02]  /*22d00*/  IMAD.MOV.U32 R29, RZ, RZ, R6 ;  /* 0x000000ffff1d7224 */ /* 0x000fe400078e0006 */
[----:B------:R-:W-:Y:S01]  /*22d10*/  IMAD.MOV.U32 R28, RZ, RZ, R7 ;  /* 0x000000ffff1c7224 */ /* 0x000fe200078e0007 */
[----:B0-----:R-:W3:Y:S01]  /*22d20*/  LDL.LU.64 R4, [R1+0x190] ;  /* 0x0001900001047983 */ /* 0x001ee20000300a00 */
[----:B------:R-:W3:Y:S02]  /*22d30*/  LDL.LU.64 R6, [R1+0x198] ;  /* 0x0001980001067983 */ /* 0x000ee40000300a00 */
[----:B------:R-:W4:Y:S02]  /*22d40*/  LDL.LU.64 R24, [R1+0x180] ;  /* 0x0001800001187983 */ /* 0x000f240000300a00 */
[----:B------:R-:W4:Y:S01]  /*22d50*/  LDL.LU.64 R26, [R1+0x188] ;  /* 0x00018800011a7983 */ /* 0x000f220000300a00 */
[----:B------:R0:W-:Y:S01]  /*22d60*/  STL.64 [R1+0x17e0], R14 ;  /* 0x0017e00e01007387 */ /* 0x0001e20000100a00 */
[----:B------:R-:W3:Y:S02]  /*22d70*/  LDL.LU R12, [R1+0x60] ;  /* 0x00006000010c7983 */ /* 0x000ee40000300800 */
[----:B------:R-:W3:Y:S01]  /*22d80*/  LDL.LU R13, [R1+0x64] ;  /* 0x00006400010d7983 */ /* 0x000ee20000300800 */
[----:B0-----:R-:W3:Y:S01]  /*22d90*/  LDL.LU R14, [R1+0x68] ;  /* 0x00006800010e7983 */ /* 0x001ee20000300800 */
[----:B------:R-:W3:Y:S02]  /*22da0*/  LDL.LU R15, [R1+0x6c] ;  /* 0x00006c00010f7983 */ /* 0x000ee40000300800 */
[----:B------:R-:W-:Y:S02]  /*22db0*/  STL [R1+0x1744], R29 ;  /* 0x0017441d01007387 */ /* 0x000fe40000100800 */
[----:B------:R-:W-:Y:S01]  /*22dc0*/  STL [R1+0x1740], R28 ;  /* 0x0017401c01007387 */ /* 0x000fe20000100800 */
[C---:B--2---:R-:W-:Y:S01]  /*22dd0*/  HMMA.16816.F32 R8, R16.reuse, R8, R20 ;  /* 0x000000081008723c */ /* 0x044fe20000001814 */
[----:B------:R-:W2:Y:S01]  /*22de0*/  LDL.LU.64 R22, [R1+0x1858] ;  /* 0x0018580001167983 */ /* 0x000ea20000300a00 */
[----:B------:R-:W2:Y:S11]  /*22df0*/  LDL.LU.64 R20, [R1+0x1850] ;  /* 0x0018500001147983 */ /* 0x000eb60000300a00 */
[----:B------:R-:W-:Y:S10]  /*22e00*/  @!UPT UIADD3 URZ, URZ, URZ, URZ ;  /* 0x0000003f3f3ff290 */ /* 0x000ff4000fffe03f */
[----:B------:R0:W-:Y:S01]  /*22e10*/  STL.64 [R1+0x100], R8 ;  /* 0x0001000801007387 */ /* 0x0001e20000100a00 */
[----:B------:R2:W-:Y:S03]  /*22e20*/  STL.64 [R1+0x108], R10 ;  /* 0x0001080a01007387 */ /* 0x0005e60000100a00 */
[----:B0-----:R-:W2:Y:S02]  /*22e30*/  LDL.LU.64 R8, [R1+0x1848] ;  /* 0x0018480001087983 */ /* 0x001ea40000300a00 */
[C---:B--2---:R-:W-:Y:S02]  /*22e40*/  HMMA.16816.F32 R8, R16.reuse, R8, R20 ;  /* 0x000000081008723c */ /* 0x044fe40000001814 */
[----:B------:R-:W2:Y:S01]  /*22e50*/  LDL.LU.64 R22, [R1+0x1840] ;  /* 0x0018400001167983 */ /* 0x000ea20000300a00 */
[----:B------:R-:W2:Y:S11]  /*22e60*/  LDL.LU.64 R20, [R1+0x1838] ;  /* 0x0018380001147983 */ /* 0x000eb60000300a00 */
[----:B------:R-:W-:Y:S09]  /*22e70*/  @!UPT UIADD3 URZ, URZ, URZ, URZ ;  /* 0x0000003f3f3ff290 */ /* 0x000ff2000fffe03f */
        /* <DEDUP_REMOVED lines=8> */
[----:B------:R-:W-:Y:S02]  /*22f00*/  IMAD.MOV.U32 R29, RZ, RZ, R8 ;  /* 0x000000ffff1d7224 */ /* 0x000fe400078e0008 */
[----:B------:R-:W-:Y:S01]  /*22f10*/  IMAD.MOV.U32 R28, RZ, RZ, R9 ;  /* 0x000000ffff1c7224 */ /* 0x000fe200078e0009 */
[----:B0-----:R-:W2:Y:S01]  /*22f20*/  LDL.LU.64 R10, [R1+0x1818] ;  /* 0x00181800010a7983 */ /* 0x001ea20000300a00 */
[----:B------:R-:W3:Y:S03]  /*22f30*/  LDL.LU.64 R8, [R1+0x1810] ;  /* 0x0018100001087983 */ /* 0x000ee60000300a00 */
[----:B------:R-:W-:Y:S02]  /*22f40*/  STL [R1+0x174c], R28 ;  /* 0x00174c1c01007387 */ /* 0x000fe40000100800 */
[----:B------:R-:W-:Y:S01]  /*22f50*/  STL [R1+0x1748], R29 ;  /* 0x0017481d01007387 */ /* 0x000fe20000100800 */
[C---:B---3--:R-:W-:Y:S11]  /*22f60*/  HMMA.16816.F32 R4, R16.reuse, R8, R4 ;  /* 0x000000081004723c */ /* 0x048ff60000001804 */
[----:B------:R-:W-:Y:S11]  /*22f70*/  @!UPT UIADD3 URZ, URZ, URZ, URZ ;  /* 0x0000003f3f3ff290 */ /* 0x000ff6000fffe03f */
[----:B------:R-:W-:Y:S01]  /*22f80*/  @!UPT UIADD3 URZ, URZ, URZ, URZ ;  /* 0x0000003f3f3ff290 */ /* 0x000fe2000fffe03f */
[----:B------:R-:W-:Y:S01]  /*22f90*/  STL.64 [R1+0x1b0], R4 ;  /* 0x0001b00401007387 */ /* 0x000fe20000100a00 */
[----:B------:R0:W-:Y:S03]  /*22fa0*/  STL.64 [R1+0x1b8], R6 ;  /* 0x0001b80601007387 */ /* 0x0001e60000100a00 */
[----:B0-----:R-:W3:Y:S01]  /*22fb0*/  LDL.LU.64 R6, [R1+0x1808] ;  /* 0x0018080001067983 */ /* 0x001ee20000300a00 */
[----:B------:R-:W4:Y:S02]  /*22fc0*/  LDL.LU.64 R4, [R1+0x1800] ;  /* 0x0018000001047983 */ /* 0x000f240000300a00 */
[----:B----4-:R-:W-:Y:S01]  /*22fd0*/  HMMA.16816.F32 R16, R16, R4, R24 ;  /* 0x000000041010723c */ /* 0x010fe20000001818 */
[----:B------:R-:W2:Y:S01]  /*22fe0*/  LDL.LU.64 R26, [R1+0x17f8] ;  /* 0x0017f800011a7983 */ /* 0x000ea20000300a00 */
[----:B------:R-:W2:Y:S11]  /*22ff0*/  LDL.LU.64 R24, [R1+0x17f0] ;  /* 0x0017f00001187983 */ /* 0x000eb60000300a00 */
[----:B------:R-:W-:Y:S10]  /*23000*/  @!UPT UIADD3 URZ, URZ, URZ, URZ ;  /* 0x0000003f3f3ff290 */ /* 0x000ff4000fffe03f */
[----:B------:R-:W-:Y:S01]  /*23010*/  STL.64 [R1+0x1a0], R16 ;  /* 0x0001a01001007387 */ /* 0x000fe20000100a00 */
[----:B------:R0:W-:Y:S03]  /*23020*/  STL.64 [R1+0x1a8], R18 ;  /* 0x0001a81201007387 */ /* 0x0001e60000100a00 */
[----:B0-----:R-:W2:Y:S04]  /*23030*/  LDL R18, [R1+0x58] ;  /* 0x0000580001127983 */ /* 0x001ea80000100800 */
[----:B------:R-:W2:Y:S02]  /*23040*/  LDL R19, [R1+0x5c] ;  /* 0x00005c0001137983 */ /* 0x000ea40000100800 */
[C---:B--2---:R-:W-:Y:S02]  /*23050*/  HMMA.16816.F32 R16, R24.reuse, R18, R20 ;  /* 0x000000121810723c */ /* 0x044fe40000001814 */
[----:B------:R-:W2:Y:S11]  /*23060*/  LDL.LU.64 R22, [R1+0x17e8] ;  /* 0x0017e80001167983 */ /* 0x000eb60000300a00 */
[----:B------:R-:W-:Y:S10]  /*23070*/  @!UPT UIADD3 URZ, URZ, URZ, URZ ;  /* 0x0000003f3f3ff290 */ /* 0x000ff4000fffe03f */
[----:B------:R-:W-:Y:S01]  /*23080*/  STL.64 [R1+0x190], R16 ;  /* 0x0001901001007387 */ /* 0x000fe20000100a00 */
[----:B------:R0:W-:Y:S03]  /*23090*/  STL.64 [R1+0x198], R18 ;  /* 0x0001981201007387 */ /* 0x0001e60000100a00 */
[----:B0-----:R-:W4:Y:S04]  /*230a0*/  LDL R18, [R1+0x28] ;  /* 0x0000280001127983 */ /* 0x001f280000100800 */
[----:B------:R-:W4:Y:S01]  /*230b0*/  LDL R19, [R1+0x2c] ;  /* 0x00002c0001137983 */ /* 0x000f220000100800 */
[----:B--2---:R-:W-:Y:S03]  /*230c0*/  HMMA.16816.F32 R20, R24, R22, R12 ;  /* 0x000000161814723c */ /* 0x004fe6000000180c */
[----:B------:R-:W2:Y:S11]  /*230d0*/  LDL.LU.64 R14, [R1+0x17e0] ;  /* 0x0017e000010e7983 */ /* 0x000eb60000300a00 */
[----:B------:R-:W-:Y:S09]  /*230e0*/  @!UPT UIADD3 URZ, URZ, URZ, URZ ;  /* 0x0000003f3f3ff290 */ /* 0x000ff2000fffe03f */
[----:B------:R0:W-:Y:S01]  /*230f0*/  STL.64 [R1+0x188], R22 ;  /* 0x0001881601007387 */ /* 0x0001e20000100a00 */
[----:B------:R-:W-:Y:S02]  /*23100*/  IMAD.MOV.U32 R4, RZ, RZ, R20 ;  /* 0x000000ffff047224 */ /* 0x000fe400078e0014 */
[----:B------:R-:W-:Y:S01]  /*23110*/  IMAD.MOV.U32 R5, RZ, RZ, R21 ;  /* 0x000000ffff057224 */ /* 0x000fe200078e0015 */
[----:B0-----:R-:W2:Y:S01]  /*23120*/  LDL.LU.64 R22, [R1+0x17d8] ;  /* 0x0017d80001167983 */ /* 0x001ea20000300a00 */
[----:B------:R-:W2:Y:S02]  /*23130*/  LDL.LU.64 R20, [R1+0x17d0] ;  /* 0x0017d00001147983 */ /* 0x000ea40000300a00 */
[----:B---3--:R0:W-:Y:S02]  /*23140*/  STL.64 [R1+0x1760], R6 ;  /* 0x0017600601007387 */ /* 0x0081e40000100a00 */
[----:B------:R1:W-:Y:S02]  /*23150*/  STL.64 [R1+0x1758], R4 ;  /* 0x0017580401007387 */ /* 0x0003e40000100a00 */
[----:B0-----:R-:W-:-:S02]  /*23160*/  IMAD.MOV.U32 R6, RZ, RZ, R10 ;  /* 0x000000ffff067224 */ /* 0x001fc400078e000a */
[----:B-1----:R-:W-:Y:S02]  /*23170*/  IMAD.MOV.U32 R4, RZ, RZ, R3 ;  /* 0x000000ffff047224 */ /* 0x002fe400078e0003 */
[----:B------:R-:W-:Y:S01]  /*23180*/  IMAD.MOV.U32 R7, RZ, RZ, R2 ;  /* 0x000000ffff077224 */ /* 0x000fe200078e0002 */
[----:B------:R-:W3:Y:S01]  /*23190*/  LDL.LU R3, [R1+0x17cc] ;  /* 0x0017cc0001037983 */ /* 0x000ee20000300800 */
[----:B------:R-:W-:Y:S02]  /*231a0*/  IMAD.MOV.U32 R5, RZ, RZ, R11 ;  /* 0x000000ffff057224 */ /* 0x000fe400078e000b */
[----:B------:R-:W3:Y:S02]  /*231b0*/  LDL.LU R11, [R1+0x17c8] ;  /* 0x0017c800010b7983 */ /* 0x000ee40000300800 */
[----:B------:R-:W3:Y:S01]  /*231c0*/  LDL.LU R10, [R1+0x17c4] ;  /* 0x0017c400010a7983 */ /* 0x000ee20000300800 */
[----:B------:R-:W3:Y:S01]  /*231d0*/  LDL.LU R2, [R1+0x17c0] ;  /* 0x0017c00001027983 */ /* 0x000ee20000300800 */
[----:B------:R0:W-:Y:S03]  /*231e0*/  STL.64 [R1+0x1770], R6 ;  /* 0x0017700601007387 */ /* 0x0001e60000100a00 */
[----:B0-----:R-:W3:Y:S01]  /*231f0*/  LDL R7, [R1+0xd34] ;  /* 0x000d340001077983 */ /* 0x001ee20000100800 */
[----:B------:R-:W-:Y:S01]  /*23200*/  STL.64 [R1+0x1768], R4 ;  /* 0x0017680401007387 */ /* 0x000fe20000100a00 */
[----:B--2---:R-:W-:Y:S02]  /*23210*/  HMMA.16816.F32 R20, R24, R14, R20 ;  /* 0x0000000e1814723c */ /* 0x004fe40000001814 */
[----:B------:R-:W2:Y:S01]  /*23220*/  LDL.LU.64 R14, [R1+0x17b8] ;  /* 0x0017b800010e7983 */ /* 0x000ea20000300a00 */
[----:B------:R-:W3:Y:S11]  /*23230*/  LDL.LU.64 R12, [R1+0x17b0] ;  /* 0x0017b000010c7983 */ /* 0x000ef60000300a00 */
[----:B------:R-:W-:Y:S10]  /*23240*/  @!UPT UIADD3 URZ, URZ, URZ, URZ ;  /* 0x0000003f3f3ff290 */ /* 0x000ff4000fffe03f */
[----:B------:R-:W-:Y:S02]  /*23250*/  IMAD.MOV.U32 R9, RZ, RZ, R21 ;  /* 0x000000ffff097224 */ /* 0x000fe400078e0015 */
[----:B------:R-:W-:Y:S01]  /*23260*/  IMAD.MOV.U32 R8, RZ, RZ, R20 ;  /* 0x000000ffff087224 */ /* 0x000fe200078e0014 */
[----:B------:R-:W-:Y:S02]  /*23270*/  STL.64 [R1+0x178], R22 ;  /* 0x0001781601007387 */ /* 0x000fe40000100a00 */
[----:B------:R-:W-:Y:S02]  /*23280*/  STL [R1+0x16d0], R9 ;  /* 0x0016d00901007387 */ /* 0x000fe40000100800 */
[----:B------:R-:W-:Y:S04]  /*23290*/  STL [R1+0x16cc], R8 ;  /* 0x0016cc0801007387 */ /* 0x000fe80000100800 */
[----:B--2---:R-:W-:Y:S04]  /*232a0*/  STL.64 [R1+0x1780], R14 ;  /* 0x0017800e01007387 */ /* 0x004fe80000100a00 */
[----:B------:R0:W1:Y:S01]  /*232b0*/  LDSM.16.MT88.4 R20, [R15+0x8400] ;  /* 0x008400000f14783b */ /* 0x0000620000004200 */
[----:B---3--:R-:W-:Y:S03]  /*232c0*/  STL.64 [R1+0x1778], R12 ;  /* 0x0017780c01007387 */ /* 0x008fe60000100a00 */
[----:B0-----:R-:W2:Y:S04]  /*232d0*/  LDL.LU.64 R14, [R1+0x8] ;  /* 0x00000800010e7983 */ /* 0x001ea80000300a00 */
[----:B--2---:R0:W-:Y:S04]  /*232e0*/  STL.64 [R1+0x1790], R14 ;  /* 0x0017900e01007387 */ /* 0x0041e80000100a00 */
[----:B0-----:R-:W2:Y:S04]  /*232f0*/  LDL.LU.64 R14, [R1+0x18] ;  /* 0x00001800010e7983 */ /* 0x001ea80000300a00 */
[----:B--2---:R0:W-:Y:S01]  /*23300*/  STL.64 [R1+0x1798], R14 ;  /* 0x0017980e01007387 */ /* 0x0041e20000100a00 */
[----:B------:R-:W4:Y:S02]  /*23310*/  LDL.LU R12, [R1+0x80] ;  /* 0x00008000010c7983 */ /* 0x000f240000300800 */
[----:B------:R-:W4:Y:S01]  /*23320*/  LDL.LU R13, [R1+0x84] ;  /* 0x00008400010d7983 */ /* 0x000f220000300800 */
[----:B0-----:R-:W4:Y:S01]  /*23330*/  LDL.LU R14, [R1+0x88] ;  /* 0x00008800010e7983 */ /* 0x001f220000300800 */
[----:B------:R-:W-:-:S02]  /*23340*/  IMAD.MOV.U32 R15, RZ, RZ, R2 ;  /* 0x000000ffff0f7224 */ /* 0x000fc400078e0002 */
[----:B------:R-:W2:Y:S02]  /*23350*/  LDL.LU R2, [R1+0x17a8] ;  /* 0x0017a80001027983 */ /* 0x000ea40000300800 */
[----:B-1----:R-:W-:Y:S01]  /*23360*/  STL [R1+0x1754], R22 ;  /* 0x0017541601007387 */ /* 0x002fe20000100800 */
[----:B------:R-:W-:Y:S01]  /*23370*/  STL [R1+0x1750], R23 ;  /* 0x0017501701007387 */ /* 0x000fe20000100800 */
[----:B------:R0:W-:Y:S03]  /*23380*/  STL.64 [R1+0x1788], R20 ;  /* 0x0017881401007387 */ /* 0x0001e60000100a00 */
[----:B0-----:R-:W3:Y:S01]  /*23390*/  LDL.LU R20, [R1+0xb0] ;  /* 0x0000b00001147983 */ /* 0x001ee20000300800 */
[----:B------:R-:W3:Y:S02]  /*233a0*/  LDL.LU R21, [R1+0xb4] ;  /* 0x0000b40001157983 */ /* 0x000ee40000300800 */
[----:B------:R-:W3:Y:S02]  /*233b0*/  LDL.LU R22, [R1+0xb8] ;  /* 0x0000b80001167983 */ /* 0x000ee40000300800 */
[----:B------:R-:W3:Y:S01]  /*233c0*/  LDL.LU R23, [R1+0xbc] ;  /* 0x0000bc0001177983 */ /* 0x000ee20000300800 */
[----:B----4-:R-:W-:Y:S01]  /*233d0*/  HMMA.16816.F32 R12, R24, R18, R12 ;  /* 0x00000012180c723c */ /* 0x010fe2000000180c */
[----:B--2---:R-:W0:Y:S04]  /*233e0*/  LDSM.16.MT88.4 R16, [R2+0x8800] ;  /* 0x008800000210783b */ /* 0x004e280000004200 */
[----:B0-----:R-:W-:Y:S11]  /*233f0*/  STL.64 [R1+0x16e0], R18 ;  /* 0x0016e01201007387 */ /* 0x001ff60000100a00 */
[----:B------:R-:W-:Y:S07]  /*23400*/  @!UPT UIADD3 URZ, URZ, URZ, URZ ;  /* 0x0000003f3f3ff290 */ /* 0x000fee000fffe03f */
[----:B------:R-:W-:Y:S02]  /*23410*/  STL.64 [R1+0x160], R12 ;  /* 0x0001600c01007387 */ /* 0x000fe40000100a00 */
[----:B------:R-:W-:Y:S02]  /*23420*/  STL.64 [R1+0x168], R14 ;  /* 0x0001680e01007387 */ /* 0x000fe40000100a00 */
[----:B------:R-:W0:Y:S04]  /*23430*/  LDSM.16.M88.4 R12, [R7] ;  /* 0x00000000070c783b */ /* 0x000e280000000200 */
[----:B------:R1:W-:Y:S02]  /*23440*/  STL.64 [R1+0x16d8], R16 ;  /* 0x0016d81001007387 */ /* 0x0003e40000100a00 */
[----:B-1----:R-:W-:-:S02]  /*23450*/  IMAD.MOV.U32 R16, RZ, RZ, R10 ;  /* 0x000000ffff107224 */ /* 0x002fc400078e000a */
[----:B------:R-:W-:Y:S01]  /*23460*/  IMAD.MOV.U32 R17, RZ, RZ, R11 ;  /* 0x000000ffff117224 */ /* 0x000fe200078e000b */
[----:B------:R-:W2:Y:S01]  /*23470*/  LDL.LU R10, [R1+0x17a4] ;  /* 0x0017a400010a7983 */ /* 0x000ea20000300800 */
[----:B------:R-:W2:Y:S03]  /*23480*/  LDL.LU R11, [R1+0x17a0] ;  /* 0x0017a000010b7983 */ /* 0x000ea60000300800 */
[----:B0-----:R-:W-:Y:S01]  /*23490*/  STL.64 [R1+0x1d0], R12 ;  /* 0x0001d00c01007387 */ /* 0x001fe20000100a00 */
[----:B------:R0:W-:Y:S03]  /*234a0*/  STL.64 [R1+0x1d8], R14 ;  /* 0x0001d80e01007387 */ /* 0x0001e60000100a00 */
[----:B0-----:R-:W4:Y:S01]  /*234b0*/  LDL.LU.64 R14, [R1+0x1798] ;  /* 0x00179800010e7983 */ /* 0x001f220000300a00 */
[----:B------:R-:W-:-:S02]  /*234c0*/  IMAD.MOV.U32 R18, RZ, RZ, R3 ;  /* 0x000000ffff127224 */ /* 0x000fc400078e0003 */
[----:B------:R-:W-:Y:S02]  /*234d0*/  IMAD.MOV.U32 R19, RZ, RZ, R0 ;  /* 0x000000ffff137224 */ /* 0x000fe400078e0000 */
[----:B------:R-:W-:Y:S02]  /*234e0*/  IMAD.MOV.U32 R9, RZ, RZ, R12 ;  /* 0x000000ffff097224 */ /* 0x000fe400078e000c */
[----:B------:R-:W-:-:S03]  /*234f0*/  IMAD.MOV.U32 R8, RZ, RZ, R13 ;  /* 0x000000ffff087224 */ /* 0x000fc600078e000d */
[C---:B----4-:R-:W-:Y:S11]  /*23500*/  HMMA.16816.F32 R16, R24.reuse, R14, R16 ;  /* 0x0000000e1810723c */ /* 0x050ff60000001810 */
[----:B------:R-:W-:Y:S11]  /*23510*/  @!UPT UIADD3 URZ, URZ, URZ, URZ ;  /* 0x0000003f3f3ff290 */ /* 0x000ff6000fffe03f */
[----:B------:R-:W-:Y:S01]  /*23520*/  @!UPT UIADD3 URZ, URZ, URZ, URZ ;  /* 0x0000003f3f3ff290 */ /* 0x000fe2000fffe03f */
[----:B------:R0:W-:Y:S02]  /*23530*/  STL.64 [R1+0x150], R16 ;  /* 0x0001501001007387 */ /* 0x0001e40000100a00 */
[----:B0-----:R-:W-:Y:S02]  /*23540*/  IMAD.MOV.U32 R17, RZ, RZ, R14 ;  /* 0x000000ffff117224 */ /* 0x001fe400078e000e */
[----:B------:R-:W-:Y:S02]  /*23550*/  IMAD.MOV.U32 R16, RZ, RZ, R15 ;  /* 0x000000ffff107224 */ /* 0x000fe400078e000f */
[----:B------:R-:W0:Y:S04]  /*23560*/  LDSM.16.M88.4 R12, [R7+0x1000] ;  /* 0x00100000070c783b */ /* 0x000e280000000200 */
[----:B------:R-:W-:Y:S04]  /*23570*/  STL.64 [R1+0x158], R18 ;  /* 0x0001581201007387 */ /* 0x000fe80000100a00 */
[----:B0-----:R-:W-:Y:S01]  /*23580*/  STL.64 [R1+0x1c0], R12 ;  /* 0x0001c00c01007387 */ /* 0x001fe20000100a00 */
[----:B------:R-:W-:Y:S02]  /*23590*/  STL.64 [R1+0x1c8], R14 ;  /* 0x0001c80e01007387 */ /* 0x000fe40000100a00 */
[----:B------:R-:W0:Y:S02]  /*235a0*/  LDSM.16.M88.4 R12, [R7+0x2000] ;  /* 0x00200000070c783b */ /* 0x000e240000000200 */
[----:B0-----:R-:W-:Y:S02]  /*235b0*/  STL.64 [R1+0x1f0], R12 ;  /* 0x0001f00c01007387 */ /* 0x001fe40000100a00 */
[----:B------:R0:W-:Y:S02]  /*235c0*/  STL.64 [R1+0x1f8], R14 ;  /* 0x0001f80e01007387 */ /* 0x0001e40000100a00 */
[----:B0-----:R-:W3:Y:S02]  /*235d0*/  LDL.LU.64 R14, [R1+0x1790] ;  /* 0x00179000010e7983 */ /* 0x001ee40000300a00 */
[----:B---3--:R-:W-:Y:S01]  /*235e0*/  HMMA.16816.F32 R20, R24, R14, R20 ;  /* 0x0000000e1814723c */ /* 0x008fe20000001814 */
[----:B------:R-:W-:-:S02]  /*235f0*/  IMAD.MOV.U32 R28, RZ, RZ, R14 ;  /* 0x000000ffff1c7224 */ /* 0x000fc400078e000e */
[----:B------:R-:W-:Y:S02]  /*23600*/  IMAD.MOV.U32 R29, RZ, RZ, R15 ;  /* 0x000000ffff1d7224 */ /* 0x000fe400078e000f */
[----:B------:R-:W0:Y:S11]  /*23610*/  LDSM.16.M88.4 R12, [R7+0x3000] ;  /* 0x00300000070c783b */ /* 0x000e360000000200 */
[----:B------:R-:W-:Y:S07]  /*23620*/  @!UPT UIADD3 URZ, URZ, URZ, URZ ;  /* 0x0000003f3f3ff290 */ /* 0x000fee000fffe03f */
[----:B------:R1:W-:Y:S01]  /*23630*/  STL.64 [R1+0x140], R20 ;  /* 0x0001401401007387 */ /* 0x0003e20000100a00 */
[----:B------:R-:W-:Y:S03]  /*23640*/  STL.64 [R1+0x148], R22 ;  /* 0x0001481601007387 */ /* 0x000fe60000100a00 */
[----:B-1----:R-:W3:Y:S04]  /*23650*/  LDL.LU.64 R20, [R1+0x1788] ;  /* 0x0017880001147983 */ /* 0x002ee80000300a00 */
[----:B0-----:R-:W-:Y:S01]  /*23660*/  STL.64 [R1+0x1e0], R12 ;  /* 0x0001e00c01007387 */ /* 0x001fe20000100a00 */
[----:B------:R-:W-:Y:S02]  /*23670*/  STL.64 [R1+0x1e8], R14 ;  /* 0x0001e80e01007387 */ /* 0x000fe40000100a00 */
[----:B------:R-:W0:Y:S02]  /*23680*/  LDSM.16.M88.4 R12, [R7+0x4000] ;  /* 0x00400000070c783b */ /* 0x000e240000000200 */
[----:B0-----:R-:W-:Y:S02]  /*23690*/  STL.64 [R1+0x210], R12 ;  /* 0x0002100c01007387 */ /* 0x001fe40000100a00 */
[----:B------:R-:W-:Y:S02]  /*236a0*/  STL.64 [R1+0x218], R14 ;  /* 0x0002180e01007387 */ /* 0x000fe40000100a00 */
[----:B------:R-:W0:Y:S04]  /*236b0*/  LDSM.16.M88.4 R12, [R7+0x5000] ;  /* 0x00500000070c783b */ /* 0x000e280000000200 */
[----:B0-----:R-:W-:Y:S01]  /*236c0*/  IMAD.MOV.U32 R3, RZ, RZ, R12 ;  /* 0x000000ffff037224 */ /* 0x001fe200078e000c */
[----:B------:R-:W-:Y:S01]  /*236d0*/  STL.64 [R1+0x238], R14 ;  /* 0x0002380e01007387 */ /* 0x000fe20000100a00 */
[----:B------:R-:W-:-:S02]  /*236e0*/  IMAD.MOV.U32 R0, RZ, RZ, R13 ;  /* 0x000000ffff007224 */ /* 0x000fc400078e000d */
[----:B------:R-:W0:Y:S02]  /*236f0*/  LDSM.16.M88.4 R12, [R7+0x6000] ;  /* 0x00600000070c783b */ /* 0x000e240000000200 */
[----:B------:R-:W1:Y:S04]  /*23700*/  LDSM.16.M88.4 R4, [R7+0x7000] ;  /* 0x007000000704783b */ /* 0x000e680000000200 */
[----:B0-----:R-:W-:Y:S01]  /*23710*/  STL.64 [R1+0x250], R12 ;  /* 0x0002500c01007387 */ /* 0x001fe20000100a00 */
[----:B------:R0:W-:Y:S02]  /*23720*/  STL.64 [R1+0x258], R14 ;  /* 0x0002580e01007387 */ /* 0x0001e40000100a00 */
[----:B-1----:R-:W-:Y:S02]  /*23730*/  IMAD.MOV.U32 R22, RZ, RZ, R4 ;  /* 0x000000ffff167224 */ /* 0x002fe400078e0004 */
[----:B------:R-:W-:Y:S01]  /*23740*/  IMAD.MOV.U32 R23, RZ, RZ, R5 ;  /* 0x000000ffff177224 */ /* 0x000fe200078e0005 */
[----:B0-----:R-:W4:Y:S01]  /*23750*/  LDL.LU.64 R14, [R1+0x1780] ;  /* 0x00178000010e7983 */ /* 0x001f220000300a00 */
[----:B------:R-:W2:Y:S02]  /*23760*/  LDL.LU.64 R12, [R1+0x1778] ;  /* 0x00177800010c7983 */ /* 0x000ea40000300a00 */
[----:B------:R0:W-:Y:S02]  /*23770*/  STL.64 [R1+0x278], R6 ;  /* 0x0002780601007387 */ /* 0x0001e40000100a00 */
[----:B0-----:R-:W2:Y:S01]  /*23780*/  LDL.LU.64 R6, [R1+0x1770] ;  /* 0x0017700001067983 */ /* 0x001ea20000300a00 */
[----:B------:R-:W2:Y:S02]  /*23790*/  LDL.LU.64 R4, [R1+0x1768] ;  /* 0x0017680001047983 */ /* 0x000ea40000300a00 */
[----:B--2---:R-:W-:Y:S11]  /*237a0*/  HMMA.16816.F32 R4, R24, R10, R4 ;  /* 0x0000000a1804723c */ /* 0x004ff60000001804 */
[----:B------:R-:W-:Y:S11]  /*237b0*/  @!UPT UIADD3 URZ, URZ, URZ, URZ ;  /* 0x0000003f3f3ff290 */ /* 0x000ff6000fffe03f */
[----:B------:R-:W-:Y:S01]  /*237c0*/  @!UPT UIADD3 URZ, URZ, URZ, URZ ;  /* 0x0000003f3f3ff290 */ /* 0x000fe2000fffe03f */
[----:B------:R-:W-:Y:S01]  /*237d0*/  STL.64 [R1+0x130], R4 ;  /* 0x0001300401007387 */ /* 0x000fe20000100a00 */
[----:B------:R0:W-:Y:S03]  /*237e0*/  STL.64 [R1+0x138], R6 ;  /* 0x0001380601007387 */ /* 0x0001e60000100a00 */
[----:B0-----:R-:W2:Y:S01]  /*237f0*/  LDL.LU.64 R6, [R1+0x1760] ;  /* 0x0017600001067983 */ /* 0x001ea20000300a00 */
[----:B------:R-:W2:Y:S02]  /*23800*/  LDL.LU.64 R4, [R1+0x1758] ;  /* 0x0017580001047983 */ /* 0x000ea40000300a00 */
[----:B------:R0:W-:Y:S02]  /*23810*/  STL.64 [R1+0x16f0], R10 ;  /* 0x0016f00a01007387 */ /* 0x0001e40000100a00 */
[----:B------:R4:W-:Y:S02]  /*23820*/  STL.64 [R1+0x16e8], R8 ;  /* 0x0016e80801007387 */ /* 0x0009e40000100a00 */
[----:B0-----:R-:W-:-:S02]  /*23830*/  IMAD.MOV.U32 R10, RZ, RZ, R13 ;  /* 0x000000ffff0a7224 */ /* 0x001fc400078e000d */
[----:B----4-:R-:W-:Y:S02]  /*23840*/  IMAD.MOV.U32 R9, RZ, RZ, R14 ;  /* 0x000000ffff097224 */ /* 0x010fe400078e000e */
[----:B------:R-:W-:Y:S01]  /*23850*/  IMAD.MOV.U32 R11, RZ, RZ, R12 ;  /* 0x000000ffff0b7224 */ /* 0x000fe200078e000c */
[----:B------:R-:W2:Y:S04]  /*23860*/  LDL.LU R8, [R1+0x90] ;  /* 0x0000900001087983 */ /* 0x000ea80000300800 */
[----:B------:R-:W0:Y:S04]  /*23870*/  LDSM.16.MT88.4 R12, [R15+0x8800] ;  /* 0x008800000f0c783b */ /* 0x000e280000004200 */
[----:B0-----:R-:W-:Y:S01]  /*23880*/  STL.64 [R1+0x1620], R14 ;  /* 0x0016200e01007387 */ /* 0x001fe20000100a00 */
[----:B------:R-:W-:Y:S02]  /*23890*/  STL.64 [R1+0x1618], R12 ;  /* 0x0016180c01007387 */ /* 0x000fe40000100a00 */
[----:B------:R-:W4:Y:S02]  /*238a0*/  LDL.LU R18, [R1+0x38] ;  /* 0x0000380001127983 */ /* 0x000f240000300800 */
[----:B------:R-:W4:Y:S02]  /*238b0*/  LDL.LU R19, [R1+0x3c] ;  /* 0x00003c0001137983 */ /* 0x000f240000300800 */
[----:B----4-:R0:W-:Y:S04]  /*238c0*/  STL.64 [R1+0x1718], R18 ;  /* 0x0017181201007387 */ /* 0x0101e80000100a00 */
[----:B0-----:R-:W4:Y:S01]  /*238d0*/  LDL.LU R18, [R1+0x48] ;  /* 0x0000480001127983 */ /* 0x001f220000300800 */
[----:B------:R-:W4:Y:S01]  /*238e0*/  LDL.LU R19, [R1+0x4c] ;  /* 0x00004c0001137983 */ /* 0x000f220000300800 */
[----:B--2---:R-:W-:Y:S01]  /*238f0*/  HMMA.16816.F32 R12, R24, R6, R8 ;  /* 0x00000006180c723c */ /* 0x004fe20000001808 */
[----:B------:R-:W0:Y:S01]  /*23900*/  LDSM.16.MT88.4 R24, [R2+0x8c00] ;  /* 0x008c00000218783b */ /* 0x000e220000004200 */
[----:B----4-:R1:W-:Y:S04]  /*23910*/  STL.64 [R1+0x1728], R18 ;  /* 0x0017281201007387 */ /* 0x0103e80000100a00 */
[----:B-1----:R-:W3:Y:S01]  /*23920*/  LDL.LU R18, [R1+0x58] ;  /* 0x0000580001127983 */ /* 0x002ee20000300800 */
[----:B------:R-:W3:Y:S02]  /*23930*/  LDL.LU R19, [R1+0x5c] ;  /* 0x00005c0001137983 */ /* 0x000ee40000300800 */
[----:B------:R-:W-:Y:S02]  /*23940*/  STL.64 [R1+0x1700], R6 ;  /* 0x0017000601007387 */ /* 0x000fe40000100a00 */
[----:B------:R-:W-:Y:S11]  /*23950*/  STL.64 [R1+0x16f8], R4 ;  /* 0x0016f80401007387 */ /* 0x000ff60000100a00 */
[----:B------:R-:W-:Y:S01]  /*23960*/  @!UPT UIADD3 URZ, URZ, URZ, URZ ;  /* 0x0000003f3f3ff290 */ /* 0x000fe2000fffe03f */
[----:B------:R-:W-:Y:S01]  /*23970*/  STL [R1+0x1634], R12 ;  /* 0x0016340c01007387 */ /* 0x000fe20000100800 */
[----:B------:R-:W-:Y:S02]  /*23980*/  STL [R1+0x1630], R13 ;  /* 0x0016300d01007387 */ /* 0x000fe40000100800 */
[----:B------:R-:W-:Y:S02]  /*23990*/  STL [R1+0x162c], R14 ;  /* 0x00162c0e01007387 */ /* 0x000fe40000100800 */
[----:B------:R-:W-:Y:S01]  /*239a0*/  STL [R1+0x1628], R15 ;  /* 0x0016280f01007387 */ /* 0x000fe20000100800 */
[----:B0-----:R-:W-:Y:S01]  /*239b0*/  STL.64 [R1+0x1570], R26 ;  /* 0x0015701a01007387 */ /* 0x001fe20000100a00 */
[----:B------:R0:W-:Y:S02]  /*239c0*/  STL.64 [R1+0x1568], R24 ;  /* 0x0015681801007387 */ /* 0x0001e40000100a00 */
[----:B0-----:R-:W-:Y:S02]  /*239d0*/  IMAD.MOV.U32 R24, RZ, RZ, R22 ;  /* 0x000000ffff187224 */ /* 0x001fe400078e0016 */
[----:B------:R-:W-:Y:S01]  /*239e0*/  IMAD.MOV.U32 R25, RZ, RZ, R23 ;  /* 0x000000ffff197224 */ /* 0x000fe200078e0017 */
[----:B------:R-:W3:Y:S02]  /*239f0*/  LDL.LU R22, [R1+0x1754] ;  /* 0x0017540001167983 */ /* 0x000ee40000300800 */
[----:B------:R-:W-:Y:S02]  /*23a00*/  STL [R1+0x1638], R24 ;  /* 0x0016381801007387 */ /* 0x000fe40000100800 */
[----:B------:R-:W3:Y:S02]  /*23a10*/  LDL.LU R23, [R1+0x1750] ;  /* 0x0017500001177983 */ /* 0x000ee40000300800 */
[----:B------:R-:W2:Y:S01]  /*23a20*/  LDL.LU R14, [R1+0x28] ;  /* 0x00002800010e7983 */ /* 0x000ea20000300800 */
[----:B------:R-:W2:Y:S04]  /*23a30*/  LDL.LU R15, [R1+0x2c] ;  /* 0x00002c00010f7983 */ /* 0x000ea80000300800 */
[----:B--2---:R0:W-:Y:S01]  /*23a40*/  STL.64 [R1+0x1720], R14 ;  /* 0x0017200e01007387 */ /* 0x0041e20000100a00 */
[----:B------:R-:W2:Y:S02]  /*23a50*/  LDL.LU R12, [R1+0xd0] ;  /* 0x0000d000010c7983 */ /* 0x000ea40000300800 */
[----:B------:R-:W2:Y:S01]  /*23a60*/  LDL.LU R13, [R1+0xd4] ;  /* 0x0000d400010d7983 */ /* 0x000ea20000300800 */
[----:B0-----:R-:W4:Y:S01]  /*23a70*/  LDL.LU R14, [R1+0xd8] ;  /* 0x0000d800010e7983 */ /* 0x001f220000300800 */
[----:B------:R-:W4:Y:S02]  /*23a80*/  LDL.LU R15, [R1+0xdc] ;  /* 0x0000dc00010f7983 */ /* 0x000f240000300800 */
[----:B------:R-:W-:-:S02]  /*23a90*/  IMAD.MOV.U32 R10, RZ, RZ, R28 ;  /* 0x000000ffff0a7224 */ /* 0x000fc400078e001c */
[----:B------:R-:W-:Y:S01]  /*23aa0*/  IMAD.MOV.U32 R11, RZ, RZ, R29 ;  /* 0x000000ffff0b7224 */ /* 0x000fe200078e001d */
[----:B----4-:R-:W-:Y:S01]  /*23ab0*/  STL.64 [R1+0x1738], R14 ;  /* 0x0017380e01007387 */ /* 0x010fe20000100a00 */
[----:B--2---:R0:W-:Y:S03]  /*23ac0*/  STL.64 [R1+0x1730], R12 ;  /* 0x0017300c01007387 */ /* 0x0041e60000100a00 */
[----:B0-----:R-:W3:Y:S01]  /*23ad0*/  LDL.LU R12, [R1+0xe0] ;  /* 0x0000e000010c7983 */ /* 0x001ee20000300800 */
[----:B------:R-:W3:Y:S02]  /*23ae0*/  LDL.LU R13, [R1+0xe4] ;  /* 0x0000e400010d7983 */ /* 0x000ee40000300800 */
[----:B------:R-:W3:Y:S02]  /*23af0*/  LDL.LU R14, [R1+0xe8] ;  /* 0x0000e800010e7983 */ /* 0x000ee40000300800 */
[----:B------:R-:W3:Y:S01]  /*23b00*/  LDL.LU R15, [R1+0xec] ;  /* 0x0000ec00010f7983 */ /* 0x000ee20000300800 */
[----:B------:R-:W2:Y:S01]  /*23b10*/  LDL.LU R28, [R1+0x174c] ;  /* 0x00174c00011c7983 */ /* 0x000ea20000300800 */
[----:B------:R-:W4:Y:S02]  /*23b20*/  LDL.LU R29, [R1+0x1748] ;  /* 0x00174800011d7983 */ /* 0x000f240000300800 */
[----:B------:R0:W-:Y:S02]  /*23b30*/  STL.64 [R1+0x1708], R10 ;  /* 0x0017080a01007387 */ /* 0x0001e40000100a00 */
[----:B0-----:R-:W-:-:S02]  /*23b40*/  IMAD.MOV.U32 R10, RZ, RZ, R17 ;  /* 0x000000ffff0a7224 */ /* 0x001fc400078e0011 */
[----:B------:R-:W-:-:S05]  /*23b50*/  IMAD.MOV.U32 R11, RZ, RZ, R16 ;  /* 0x000000ffff0b7224 */ /* 0x000fca00078e0010 */
[----:B------:R0:W-:Y:S01]  /*23b60*/  STL.64 [R1+0x1710], R10 ;  /* 0x0017100a01007387 */ /* 0x0001e20000100a00 */
[----:B------:R-:W4:Y:S02]  /*23b70*/  LDL.LU R8, [R1+0x100] ;  /* 0x0001000001087983 */ /* 0x000f240000300800 */
[----:B------:R-:W4:Y:S01]  /*23b80*/  LDL.LU R9, [R1+0x104] ;  /* 0x0001040001097983 */ /* 0x000f220000300800 */
[----:B0-----:R-:W4:Y:S01]  /*23b90*/  LDL.LU R10, [R1+0x108] ;  /* 0x00010800010a7983 */ /* 0x001f220000300800 */
[----:B------:R-:W4:Y:S01]  /*23ba0*/  LDL.LU R11, [R1+0x10c] ;  /* 0x00010c00010b7983 */ /* 0x000f220000300800 */
[C---:B---3--:R-:W-:Y:S01]  /*23bb0*/  HMMA.16816.F32 R16, R20.reuse, R18, R12 ;  /* 0x000000121410723c */ /* 0x048fe2000000180c */
[----:B--2---:R-:W-:Y:S02]  /*23bc0*/  IMAD.MOV.U32 R5, RZ, RZ, R28 ;  /* 0x000000ffff057224 */ /* 0x004fe400078e001c */
[----:B----4-:R-:W-:Y:S02]  /*23bd0*/  IMAD.MOV.U32 R4, RZ, RZ, R29 ;  /* 0x000000ffff047224 */ /* 0x010fe400078e001d */
[----:B------:R-:W2:Y:S01]  /*23be0*/  LDL.LU R29, [R1+0x1744] ;  /* 0x00174400011d7983 */ /* 0x000ea20000300800 */
[----:B------:R-:W3:Y:S02]  /*23bf0*/  LDL.LU R28, [R1+0x1740] ;  /* 0x00174000011c7983 */ /* 0x000ee40000300800 */
[----:B------:R-:W4:Y:S02]  /*23c00*/  LDL.LU R6, [R1+0x128] ;  /* 0x0001280001067983 */ /* 0x000f240000300800 */
[----:B------:R-:W4:Y:S01]  /*23c10*/  LDL.LU R7, [R1+0x12c] ;  /* 0x00012c0001077983 */ /* 0x000f220000300800 */
[----:B------:R0:W-:Y:S01]  /*23c20*/  STL [R1+0x163c], R25 ;  /* 0x00163c1901007387 */ /* 0x0001e20000100800 */
[----:B------:R-:W2:Y:S03]  /*23c30*/  LDL.LU R24, [R1+0xf0] ;  /* 0x0000f00001187983 */ /* 0x000ea60000300800 */
[----:B0-----:R-:W2:Y:S01]  /*23c40*/  LDL.LU R25, [R1+0xf4] ;  /* 0x0000f40001197983 */ /* 0x001ea20000300800 */
[----:B------:R-:W-:Y:S02]  /*23c50*/  STL [R1+0x1548], R2 ;  /* 0x0015480201007387 */ /* 0x000fe40000100800 */
[----:B------:R-:W2:Y:S02]  /*23c60*/  LDL.LU.64 R14, [R1+0x1738] ;  /* 0x00173800010e7983 */ /* 0x000ea40000300a00 */
[----:B------:R-:W2:Y:S03]  /*23c70*/  LDL.LU.64 R12, [R1+0x1730] ;  /* 0x00173000010c7983 */ /* 0x000ea60000300a00 */
[----:B------:R-:W-:Y:S01]  /*23c80*/  STL.64 [R1+0xb0], R16 ;  /* 0x0000b01001007387 */ /* 0x000fe20000100a00 */
[----:B------:R0:W-:Y:S03]  /*23c90*/  STL.64 [R1+0xb8], R18 ;  /* 0x0000b81201007387 */ /* 0x0001e60000100a00 */
[----:B0-----:R-:W2:Y:S02]  /*23ca0*/  LDL.LU.64 R18, [R1+0x1728] ;  /* 0x0017280001127983 */ /* 0x001ea40000300a00 */
[C---:B--2---:R-:W-:Y:S02]  /*23cb0*/  HMMA.16816.F32 R16, R20.reuse, R18, R12 ;  /* 0x000000121410723c */ /* 0x044fe4000000180c */
[----:B------:R-:W2:Y:S11]  /*23cc0*/  LDL.LU.64 R14, [R1+0x1720] ;  /* 0x00172000010e7983 */ /* 0x000eb60000300a00 */
[----:B------:R-:W-:Y:S10]  /*23cd0*/  @!UPT UIADD3 URZ, URZ, URZ, URZ ;  /* 0x0000003f3f3ff290 */ /* 0x000ff4000fffe03f */
[----:B------:R-:W-:Y:S01]  /*23ce0*/  STL.64 [R1+0xa0], R16 ;  /* 0x0000a01001007387 */ /* 0x000fe20000100a00 */
[----:B------:R0:W-:Y:S03]  /*23cf0*/  STL.64 [R1+0xa8], R18 ;  /* 0x0000a81201007387 */ /* 0x0001e60000100a00 */
[----:B0-----:R-:W4:Y:S01]  /*23d00*/  LDL.LU.64 R18, [R1+0x1718] ;  /* 0x0017180001127983 */ /* 0x001f220000300a00 */
[----:B------:R-:W-:Y:S02]  /*23d10*/  IMAD.MOV.U32 R26, RZ, RZ, R29 ;  /* 0x000000ffff1a7224 */ /* 0x000fe400078e001d */
[----:B---3--:R-:W-:Y:S01]  /*23d20*/  IMAD.MOV.U32 R27, RZ, RZ, R28 ;  /* 0x000000ffff1b7224 */ /* 0x008fe200078e001c */
[C---:B--2---:R-:W-:Y:S08]  /*23d30*/  HMMA.16816.F32 R8, R20.reuse, R14, R8 ;  /* 0x0000000e1408723c */ /* 0x044ff00000001808 */
[----:B----4-:R-:W-:Y:S11]  /*23d40*/  HMMA.16816.F32 R16, R20, R18, R24 ;  /* 0x000000121410723c */ /* 0x010ff60000001818 */
[----:B------:R-:W-:Y:S05]  /*23d50*/  @!UPT UIADD3 URZ, URZ, URZ, URZ ;  /* 0x0000003f3f3ff290 */ /* 0x000fea000fffe03f */
[----:B------:R-:W-:Y:S02]  /*23d60*/  IMAD.MOV.U32 R14, RZ, RZ, R10 ;  /* 0x000000ffff0e7224 */ /* 0x000fe400078e000a */
[----:B------:R-:W-:-:S06]  /*23d70*/  IMAD.MOV.U32 R15, RZ, RZ, R11 ;  /* 0x000000ffff0f7224 */ /* 0x000fcc00078e000b */
[----:B------:R-:W-:Y:S02]  /*23d80*/  IMAD.MOV.U32 R29, RZ, RZ, R16 ;  /* 0x000000ffff1d7224 */ /* 0x000fe400078e0010 */
[----:B------:R-:W-:Y:S02]  /*23d90*/  IMAD.MOV.U32 R26, RZ, RZ, R19 ;  /* 0x000000ffff1a7224 */ /* 0x000fe400078e0013 */
[----:B------:R-:W-:Y:S02]  /*23da0*/  IMAD.MOV.U32 R28, RZ, RZ, R17 ;  /* 0x000000ffff1c7224 */ /* 0x000fe400078e0011 */
[----:B------:R-:W-:Y:S01]  /*23db0*/  IMAD.MOV.U32 R27, RZ, RZ, R18 ;  /* 0x000000ffff1b7224 */ /* 0x000fe200078e0012 */
[----:B------:R-:W2:Y:S01]  /*23dc0*/  LDL.LU R16, [R1+0x1b0] ;  /* 0x0001b00001107983 */ /* 0x000ea20000300800 */
[----:B------:R-:W2:Y:S02]  /*23dd0*/  LDL.LU R17, [R1+0x1b4] ;  /* 0x0001b40001117983 */ /* 0x000ea40000300800 */
[----:B------:R-:W2:Y:S02]  /*23de0*/  LDL.LU R18, [R1+0x1b8] ;  /* 0x0001b80001127983 */ /* 0x000ea40000300800 */
[----:B------:R-:W2:Y:S01]  /*23df0*/  LDL.LU R19, [R1+0x1bc] ;  /* 0x0001bc0001137983 */ /* 0x000ea20000300800 */
[----:B------:R0:W-:Y:S01]  /*23e00*/  STL [R1+0x164c], R26 ;  /* 0x00164c1a01007387 */ /* 0x0001e20000100800 */
[----:B------:R1:W-:Y:S02]  /*23e10*/  STL [R1+0x1648], R27 ;  /* 0x0016481b01007387 */ /* 0x0003e40000100800 */
[----:B------:R-:W3:Y:S02]  /*23e20*/  LDL.LU R24, [R1+0x110] ;  /* 0x0001100001187983 */ /* 0x000ee40000300800 */
[----:B------:R-:W3:Y:S01]  /*23e30*/  LDL.LU R25, [R1+0x114] ;  /* 0x0001140001197983 */ /* 0x000ee20000300800 */
[----:B0-----:R-:W3:Y:S01]  /*23e40*/  LDL.LU R26, [R1+0x118] ;  /* 0x00011800011a7983 */ /* 0x001ee20000300800 */
[----:B-1----:R-:W3:Y:S02]  /*23e50*/  LDL.LU R27, [R1+0x11c] ;  /* 0x00011c00011b7983 */ /* 0x002ee40000300800 */
[----:B------:R0:W-:Y:S02]  /*23e60*/  STL [R1+0x1644], R28 ;  /* 0x0016441c01007387 */ /* 0x0001e40000100800 */
[----:B------:R1:W-:Y:S01]  /*23e70*/  STL [R1+0x1640], R29 ;  /* 0x0016401d01007387 */ /* 0x0003e20000100800 */
[----:B------:R-:W3:Y:S01]  /*23e80*/  LDL.LU.64 R10, [R1+0x1710] ;  /* 0x00171000010a7983 */ /* 0x000ee20000300a00 */
[----:B------:R-:W-:-:S02]  /*23e90*/  IMAD.MOV.U32 R12, RZ, RZ, R8 ;  /* 0x000000ffff0c7224 */ /* 0x000fc400078e0008 */
[----:B------:R-:W-:Y:S02]  /*23ea0*/  IMAD.MOV.U32 R13, RZ, RZ, R9 ;  /* 0x000000ffff0d7224 */ /* 0x000fe400078e0009 */
[----:B------:R-:W-:Y:S03]  /*23eb0*/  STL [R1+0x1658], R14 ;  /* 0x0016580e01007387 */ /* 0x000fe60000100800 */
[----:B------:R4:W-:Y:S01]  /*23ec0*/  STL [R1+0x1654], R13 ;  /* 0x0016540d01007387 */ /* 0x0009e20000100800 */
[----:B------:R0:W-:Y:S01]  /*23ed0*/  STL [R1+0x1650], R12 ;  /* 0x0016500c01007387 */ /* 0x0001e20000100800 */
[----:B---3--:R-:W-:Y:S11]  /*23ee0*/  HMMA.16816.F32 R8, R20, R10, R24 ;  /* 0x0000000a1408723c */ /* 0x008ff60000001818 */
[----:B------:R-:W-:Y:S11]  /*23ef0*/  @!UPT UIADD3 URZ, URZ, URZ, URZ ;  /* 0x0000003f3f3ff290 */ /* 0x000ff6000fffe03f */
[----:B------:R-:W-:Y:S02]  /*23f00*/  @!UPT UIADD3 URZ, URZ, URZ, URZ ;  /* 0x0000003f3f3ff290 */ /* 0x000fe4000fffe03f */
[----:B------:R-:W-:Y:S02]  /*23f10*/  IMAD.MOV.U32 R25, RZ, RZ, R10 ;  /* 0x000000ffff197224 */ /* 0x000fe400078e000a */
[----:B------:R-:W-:Y:S02]  /*23f20*/  IMAD.MOV.U32 R24, RZ, RZ, R11 ;  /* 0x000000ffff187224 */ /* 0x000fe400078e000b */
[----:B------:R-:W3:Y:S01]  /*23f30*/  LDL.LU.64 R10, [R1+0x1708] ;  /* 0x00170800010a7983 */ /* 0x000ee20000300a00 */
[----:B0-----:R-:W-:Y:S02]  /*23f40*/  IMAD.MOV.U32 R28, RZ, RZ, R8 ;  /* 0x000000ffff1c7224 */ /* 0x001fe400078e0008 */
[----:B-1----:R-:W-:-:S05]  /*23f50*/  IMAD.MOV.U32 R29, RZ, RZ, R9 ;  /* 0x000000ffff1d7224 */ /* 0x002fca00078e0009 */
[----:B------:R-:W-:Y:S01]  /*23f60*/  STL [R1+0x16ac], R29 ;  /* 0x0016ac1d01007387 */ /* 0x000fe20000100800 */
[----:B------:R-:W-:Y:S01]  /*23f70*/  STL [R1+0x16a8], R28 ;  /* 0x0016a81c01007387 */ /* 0x000fe20000100800 */
[C---:B---3--:R-:W-:Y:S02]  /*23f80*/  HMMA.16816.F32 R8, R20.reuse, R10, R4 ;  /* 0x0000000a1408723c */ /* 0x048fe40000001804 */
[----:B------:R-:W3:Y:S01]  /*23f90*/  LDL.LU.64 R6, [R1+0x1700] ;  /* 0x0017000001067983 */ /* 0x000ee20000300a00 */
[----:B------:R-:W2:Y:S11]  /*23fa0*/  LDL.LU.64 R4, [R1+0x16f8] ;  /* 0x0016f80001047983 */ /* 0x000eb60000300a00 */
[----:B------:R-:W-:Y:S10]  /*23fb0*/  @!UPT UIADD3 URZ, URZ, URZ, URZ ;  /* 0x0000003f3f3ff290 */ /* 0x000ff4000fffe03f */
[----:B------:R-:W-:Y:S02]  /*23fc0*/  IMAD.MOV.U32 R26, RZ, RZ, R10 ;  /* 0x000000ffff1a7224 */ /* 0x000fe400078e000a */
[----:B------:R-:W-:Y:S02]  /*23fd0*/  IMAD.MOV.U32 R27, RZ, RZ, R11 ;  /* 0x000000ffff1b7224 */ /* 0x000fe400078e000b */
[----:B------:R-:W2:Y:S01]  /*23fe0*/  LDL.LU.64 R10, [R1+0x16f0] ;  /* 0x0016f000010a7983 */ /* 0x000ea20000300a00 */
[----:B----4-:R-:W-:Y:S02]  /*23ff0*/  IMAD.MOV.U32 R13, RZ, RZ, R8 ;  /* 0x000000ffff0d7224 */ /* 0x010fe400078e0008 */
[----:B------:R-:W-:Y:S02]  /*24000*/  IMAD.MOV.U32 R12, RZ, RZ, R9 ;  /* 0x000000ffff0c7224 */ /* 0x000fe400078e0009 */
[----:B------:R-:W4:Y:S01]  /*24010*/  LDL.LU.64 R8, [R1+0x16e8] ;  /* 0x0016e80001087983 */ /* 0x000f220000300a00 */
[----:B------:R-:W-:Y:S02]  /*24020*/  STL [R1+0x16c8], R15 ;  /* 0x0016c80f01007387 */ /* 0x000fe40000100800 */
[----:B------:R0:W-:Y:S02]  /*24030*/  STL.64 [R1+0x16c0], R12 ;  /* 0x0016c00c01007387 */ /* 0x0001e40000100a00 */
[----:B0-----:R-:W3:Y:S01]  /*24040*/  LDL.LU R12, [R1+0x190] ;  /* 0x00019000010c7983 */ /* 0x001ee20000300800 */
[----:B------:R-:W3:Y:S02]  /*24050*/  LDL.LU R13, [R1+0x194] ;  /* 0x00019400010d7983 */ /* 0x000ee40000300800 */
[----:B------:R-:W3:Y:S02]  /*24060*/  LDL.LU R14, [R1+0x198] ;  /* 0x00019800010e7983 */ /* 0x000ee40000300800 */
[----:B------:R-:W3:Y:S01]  /*24070*/  LDL.LU R15, [R1+0x19c] ;  /* 0x00019c00010f7983 */ /* 0x000ee20000300800 */
[----:B------:R-:W-:Y:S01]  /*24080*/  STL.64 [R1+0x1668], R26 ;  /* 0x0016681a01007387 */ /* 0x000fe20000100a00 */
[----:B------:R0:W-:Y:S03]  /*24090*/  STL.64 [R1+0x1660], R24 ;  /* 0x0016601801007387 */ /* 0x0001e60000100a00 */
[----:B0-----:R-:W3:Y:S01]  /*240a0*/  LDL.LU R24, [R1+0x1a0] ;  /* 0x0001a00001187983 */ /* 0x001ee20000300800 */
[----:B------:R-:W3:Y:S02]  /*240b0*/  LDL.LU R25, [R1+0x1a4] ;  /* 0x0001a40001197983 */ /* 0x000ee40000300800 */
[----:B------:R-:W3:Y:S02]  /*240c0*/  LDL.LU R26, [R1+0x1a8] ;  /* 0x0001a800011a7983 */ /* 0x000ee40000300800 */
[----:B------:R-:W3:Y:S01]  /*240d0*/  LDL.LU R27, [R1+0x1ac] ;  /* 0x0001ac00011b7983 */ /* 0x000ee20000300800 */
[C---:B--2---:R-:W-:Y:S11]  /*240e0*/  HMMA.16816.F32 R16, R20.reuse, R10, R16 ;  /* 0x0000000a1410723c */ /* 0x044ff60000001810 */
[----:B------:R-:W-:Y:S11]  /*240f0*/  @!UPT UIADD3 URZ, URZ, URZ, URZ ;  /* 0x0000003f3f3ff290 */ /* 0x000ff6000fffe03f */
[----:B------:R-:W-:Y:S01]  /*24100*/  @!UPT UIADD3 URZ, URZ, URZ, URZ ;  /* 0x0000003f3f3ff290 */ /* 0x000fe2000fffe03f */
[----:B------:R0:W-:Y:S01]  /*24110*/  STL.64 [R1+0x50], R16 ;  /* 0x0000501001007387 */ /* 0x0001e20000100a00 */
[----:B------:R-:W-:Y:S02]  /*24120*/  IMAD.MOV.U32 R29, RZ, RZ, R18 ;  /* 0x000000ffff1d7224 */ /* 0x000fe400078e0012 */
[----:B------:R-:W-:Y:S02]  /*24130*/  IMAD.MOV.U32 R28, RZ, RZ, R19 ;  /* 0x000000ffff1c7224 */ /* 0x000fe400078e0013 */
[----:B------:R-:W2:Y:S04]  /*24140*/  LDL.LU.64 R18, [R1+0x16e0] ;  /* 0x0016e00001127983 */ /* 0x000ea80000300a00 */
[----:B0-----:R-:W2:Y:S01]  /*24150*/  LDL.LU.64 R16, [R1+0x16d8] ;  /* 0x0016d80001107983 */ /* 0x001ea20000300a00 */
[----:B---3--:R-:W-:Y:S11]  /*24160*/  HMMA.16816.F32 R20, R20, R6, R24 ;  /* 0x000000061414723c */ /* 0x008ff60000001818 */
[----:B------:R-:W-:Y:S11]  /*24170*/  @!UPT UIADD3 URZ, URZ, URZ, URZ ;  /* 0x0000003f3f3ff290 */ /* 0x000ff6000fffe03f */
[----:B------:R-:W-:Y:S02]  /*24180*/  @!UPT UIADD3 URZ, URZ, URZ, URZ ;  /* 0x0000003f3f3ff290 */ /* 0x000fe4000fffe03f */
[----:B------:R-:W-:Y:S02]  /*24190*/  IMAD.MOV.U32 R25, RZ, RZ, R20 ;  /* 0x000000ffff197224 */ /* 0x000fe400078e0014 */
[----:B------:R-:W-:Y:S02]  /*241a0*/  IMAD.MOV.U32 R24, RZ, RZ, R21 ;  /* 0x000000ffff187224 */ /* 0x000fe400078e0015 */
[----:B----4-:R-:W-:Y:S02]  /*241b0*/  IMAD.MOV.U32 R20, RZ, RZ, R9 ;  /* 0x000000ffff147224 */ /* 0x010fe400078e0009 */
[----:B------:R-:W-:Y:S02]  /*241c0*/  IMAD.MOV.U32 R21, RZ, RZ, R8 ;  /* 0x000000ffff157224 */ /* 0x000fe400078e0008 */
[----:B------:R-:W-:Y:S02]  /*241d0*/  IMAD.MOV.U32 R11, RZ, RZ, R22 ;  /* 0x000000ffff0b7224 */ /* 0x000fe400078e0016 */
[----:B------:R-:W-:Y:S01]  /*241e0*/  IMAD.MOV.U32 R10, RZ, RZ, R23 ;  /* 0x000000ffff0a7224 */ /* 0x000fe200078e0017 */
[----:B------:R-:W3:Y:S01]  /*241f0*/  LDL.LU R9, [R1+0x16d0] ;  /* 0x0016d00001097983 */ /* 0x000ee20000300800 */
[----:B------:R-:W3:Y:S02]  /*24200*/  LDL.LU R8, [R1+0x16cc] ;  /* 0x0016cc0001087983 */ /* 0x000ee40000300800 */
[----:B------:R-:W4:Y:S02]  /*24210*/  LDL.LU R6, [R1+0x188] ;  /* 0x0001880001067983 */ /* 0x000f240000300800 */
[----:B------:R-:W4:Y:S01]  /*24220*/  LDL.LU R7, [R1+0x18c] ;  /* 0x00018c0001077983 */ /* 0x000f220000300800 */
[----:B--2---:R-:W-:Y:S01]  /*24230*/  HMMA.16816.F32 R20, R16, R20, R12 ;  /* 0x000000141014723c */ /* 0x004fe2000000180c */
[----:B------:R-:W2:Y:S01]  /*24240*/  LDL.LU R15, [R1+0x16c8] ;  /* 0x0016c800010f7983 */ /* 0x000ea20000300800 */
[----:B------:R-:W2:Y:S11]  /*24250*/  LDL.LU.64 R12, [R1+0x16c0] ;  /* 0x0016c000010c7983 */ /* 0x000eb60000300a00 */
[----:B------:R-:W-:Y:S10]  /*24260*/  @!UPT UIADD3 URZ, URZ, URZ, URZ ;  /* 0x0000003f3f3ff290 */ /* 0x000ff4000fffe03f */
[----:B------:R-:W-:Y:S01]  /*24270*/  STL.64 [R1+0x1580], R22 ;  /* 0x0015801601007387 */ /* 0x000fe20000100a00 */
[----:B------:R0:W-:Y:S03]  /*24280*/  STL.64 [R1+0x1578], R20 ;  /* 0x0015781401007387 */ /* 0x0001e60000100a00 */
[----:B0-----:R-:W2:Y:S01]  /*24290*/  LDL.LU.64 R20, [R1+0x1c0] ;  /* 0x0001c00001147983 */ /* 0x001ea20000300a00 */
[----:B------:R-:W-:Y:S02]  /*242a0*/  IMAD.MOV.U32 R23, RZ, RZ, R10 ;  /* 0x000000ffff177224 */ /* 0x000fe400078e000a */
[----:B------:R-:W-:Y:S02]  /*242b0*/  IMAD.MOV.U32 R22, RZ, RZ, R11 ;  /* 0x000000ffff167224 */ /* 0x000fe400078e000b */
[----:B--2---:R-:W-:-:S05]  /*242c0*/  IMAD.MOV.U32 R14, RZ, RZ, R20 ;  /* 0x000000ffff0e7224 */ /* 0x004fca00078e0014 */
[----:B------:R-:W-:Y:S01]  /*242d0*/  STL.64 [R1+0x1678], R14 ;  /* 0x0016780e01007387 */ /* 0x000fe20000100a00 */
[----:B------:R0:W-:Y:S02]  /*242e0*/  STL.64 [R1+0x1670], R12 ;  /* 0x0016700c01007387 */ /* 0x0001e40000100a00 */
[----:B------:R-:W3:Y:S02]  /*242f0*/  LDL.LU R10, [R1+0x178] ;  /* 0x00017800010a7983 */ /* 0x000ee40000300800 */
[----:B------:R-:W3:Y:S01]  /*24300*/  LDL.LU R11, [R1+0x17c] ;  /* 0x00017c00010b7983 */ /* 0x000ee20000300800 */
[----:B0-----:R-:W2:Y:S01]  /*24310*/  LDL.LU.64 R12, [R1+0x210] ;  /* 0x00021000010c7983 */ /* 0x001ea20000300a00 */
[----:B----4-:R-:W-:Y:S01]  /*24320*/  HMMA.16816.F32 R4, R16, R20, R4 ;  /* 0x000000141004723c */ /* 0x010fe20000001804 */
[----:B------:R-:W-:-:S06]  /*24330*/  IMAD.MOV.U32 R2, RZ, RZ, R21 ;  /* 0x000000ffff027224 */ /* 0x000fcc00078e0015 */
[----:B------:R-:W-:Y:S02]  /*24340*/  IMAD.MOV.U32 R21, RZ, RZ, R24 ;  /* 0x000000ffff157224 */ /* 0x000fe400078e0018 */
[----:B------:R-:W-:Y:S01]  /*24350*/  IMAD.MOV.U32 R20, RZ, RZ, R25 ;  /* 0x000000ffff147224 */ /* 0x000fe200078e0019 */
[----:B--2---:R0:W-:Y:S01]  /*24360*/  STL.64 [R1+0x1690], R12 ;  /* 0x0016900c01007387 */ /* 0x0041e20000100a00 */
[----:B------:R-:W2:Y:S02]  /*24370*/  LDL.LU R24, [R1+0x140] ;  /* 0x0001400001187983 */ /* 0x000ea40000300800 */
[----:B------:R-:W2:Y:S02]  /*24380*/  LDL.LU R25, [R1+0x144] ;  /* 0x0001440001197983 */ /* 0x000ea40000300800 */
[----:B------:R-:W4:Y:S01]  /*24390*/  LDL.LU R26, [R1+0x148] ;  /* 0x00014800011a7983 */ /* 0x000f220000300800 */
[----:B------:R-:W4:Y:S04]  /*243a0*/  LDL.LU R27, [R1+0x14c] ;  /* 0x00014c00011b7983 */ /* 0x000f280000300800 */
[----:B0-----:R-:W2:Y:S01]  /*243b0*/  LDL.LU R12, [R1+0x160] ;  /* 0x00016000010c7983 */ /* 0x001ea20000300800 */
[----:B------:R-:W2:Y:S02]  /*243c0*/  LDL.LU R13, [R1+0x164] ;  /* 0x00016400010d7983 */ /* 0x000ea40000300800 */
[----:B------:R-:W2:Y:S02]  /*243d0*/  LDL.LU R14, [R1+0x168] ;  /* 0x00016800010e7983 */ /* 0x000ea40000300800 */
[----:B------:R-:W2:Y:S02]  /*243e0*/  LDL.LU R15, [R1+0x16c] ;  /* 0x00016c00010f7983 */ /* 0x000ea40000300800 */
[----:B--2---:R-:W-:Y:S01]  /*243f0*/  STL.64 [R1+0x16b8], R14 ;  /* 0x0016b80e01007387 */ /* 0x004fe20000100a00 */
[----:B------:R0:W-:Y:S03]  /*24400*/  STL.64 [R1+0x16b0], R12 ;  /* 0x0016b00c01007387 */ /* 0x0001e60000100a00 */
[----:B0-----:R-:W3:Y:S01]  /*24410*/  LDL.LU.64 R12, [R1+0x1f0] ;  /* 0x0001f000010c7983 */ /* 0x001ee20000300a00 */
[----:B----4-:R-:W-:Y:S02]  /*24420*/  STL.64 [R1+0x1688], R26 ;  /* 0x0016881a01007387 */ /* 0x010fe40000100a00 */
[----:B------:R0:W-:Y:S02]  /*24430*/  STL.64 [R1+0x1680], R24 ;  /* 0x0016801801007387 */ /* 0x0001e40000100a00 */
[----:B0-----:R-:W2:Y:S01]  /*24440*/  LDL.LU R24, [R1+0x150] ;  /* 0x0001500001187983 */ /* 0x001ea20000300800 */
[----:B------:R-:W2:Y:S02]  /*24450*/  LDL.LU R25, [R1+0x154] ;  /* 0x0001540001197983 */ /* 0x000ea40000300800 */
[----:B------:R-:W4:Y:S02]  /*24460*/  LDL.LU R26, [R1+0x158] ;  /* 0x00015800011a7983 */ /* 0x000f240000300800 */
[----:B------:R-:W4:Y:S01]  /*24470*/  LDL.LU R27, [R1+0x15c] ;  /* 0x00015c00011b7983 */ /* 0x000f220000300800 */
[----:B---3--:R-:W-:Y:S01]  /*24480*/  HMMA.16816.F32 R8, R16, R12, R8 ;  /* 0x0000000c1008723c */ /* 0x008fe20000001808 */
[----:B----4-:R-:W-:Y:S01]  /*24490*/  STL.64 [R1+0x16a0], R26 ;  /* 0x0016a01a01007387 */ /* 0x010fe20000100a00 */
[----:B--2---:R0:W-:Y:S03]  /*244a0*/  STL.64 [R1+0x1698], R24 ;  /* 0x0016981801007387 */ /* 0x0041e60000100a00 */
[----:B0-----:R-:W2:Y:S01]  /*244b0*/  LDL.LU.64 R24, [R1+0x1e0] ;  /* 0x0001e00001187983 */ /* 0x001ea20000300a00 */
[----:B------:R-:W-:Y:S02]  /*244c0*/  STL.64 [R1+0x1590], R22 ;  /* 0x0015901601007387 */ /* 0x000fe40000100a00 */
[----:B------:R0:W-:Y:S02]  /*244d0*/  STL.64 [R1+0x1588], R20 ;  /* 0x0015881401007387 */ /* 0x0001e40000100a00 */
[----:B0-----:R-:W3:Y:S01]  /*244e0*/  LDL.LU R20, [R1+0x250] ;  /* 0x0002500001147983 */ /* 0x001ee20000300800 */
[----:B------:R-:W3:Y:S02]  /*244f0*/  LDL.LU R21, [R1+0x254] ;  /* 0x0002540001157983 */ /* 0x000ee40000300800 */
[----:B------:R-:W-:Y:S02]  /*24500*/  STL.64 [R1+0x1560], R6 ;  /* 0x0015600601007387 */ /* 0x000fe40000100a00 */
[----:B------:R0:W-:Y:S02]  /*24510*/  STL.64 [R1+0x1558], R4 ;  /* 0x0015580401007387 */ /* 0x0001e40000100a00 */
[----:B------:R-:W-:-:S02]  /*24520*/  IMAD.MOV.U32 R23, RZ, RZ, R12 ;  /* 0x000000ffff177224 */ /* 0x000fc400078e000c */
[----:B------:R-:W-:Y:S01]  /*24530*/  IMAD.MOV.U32 R22, RZ, RZ, R13 ;  /* 0x000000ffff167224 */ /* 0x000fe200078e000d */
[----:B0-----:R-:W4:Y:S01]  /*24540*/  LDL.LU.64 R4, [R1+0x1d0] ;  /* 0x0001d00001047983 */ /* 0x001f220000300a00 */
[----:B------:R-:W3:Y:S02]  /*24550*/  LDL.LU.64 R6, [R1+0x1d8] ;  /* 0x0001d80001067983 */ /* 0x000ee40000300a00 */
[----:B------:R-:W3:Y:S02]  /*24560*/  LDL.LU.64 R14, [R1+0x16b8] ;  /* 0x0016b800010e7983 */ /* 0x000ee40000300a00 */
[----:B------:R-:W3:Y:S01]  /*24570*/  LDL.LU.64 R12, [R1+0x16b0] ;  /* 0x0016b000010c7983 */ /* 0x000ee20000300a00 */
[----:B------:R-:W-:Y:S01]  /*24580*/  STL.64 [R1+0x15a0], R10 ;  /* 0x0015a00a01007387 */ /* 0x000fe20000100a00 */
[----:B------:R0:W-:Y:S03]  /*24590*/  STL.64 [R1+0x1598], R8 ;  /* 0x0015980801007387 */ /* 0x0001e60000100a00 */
[----:B0-----:R-:W4:Y:S01]  /*245a0*/  LDL.LU R8, [R1+0x50] ;  /* 0x0000500001087983 */ /* 0x001f220000300800 */
[----:B------:R-:W4:Y:S02]  /*245b0*/  LDL.LU R9, [R1+0x54] ;  /* 0x0000540001097983 */ /* 0x000f240000300800 */
[----:B------:R-:W-:-:S02]  /*245c0*/  IMAD.MOV.U32 R10, RZ, RZ, R29 ;  /* 0x000000ffff0a7224 */ /* 0x000fc400078e001d */
[----:B------:R-:W-:Y:S01]  /*245d0*/  IMAD.MOV.U32 R11, RZ, RZ, R28 ;  /* 0x000000ffff0b7224 */ /* 0x000fe200078e001c */
[----:B------:R-:W4:Y:S01]  /*245e0*/  LDL.LU R29, [R1+0x16ac] ;  /* 0x0016ac00011d7983 */ /* 0x000f220000300800 */
[----:B------:R-:W4:Y:S03]  /*245f0*/  LDL.LU R28, [R1+0x16a8] ;  /* 0x0016a800011c7983 */ /* 0x000f260000300800 */
[----:B------:R2:W-:Y:S02]  /*24600*/  STL.64 [R1+0x15b0], R10 ;  /* 0x0015b00a01007387 */ /* 0x0005e40000100a00 */
[----:B--2---:R-:W-:Y:S02]  /*24610*/  IMAD.MOV.U32 R11, RZ, RZ, R24 ;  /* 0x000000ffff0b7224 */ /* 0x004fe400078e0018 */
[----:B------:R-:W-:Y:S01]  /*24620*/  IMAD.MOV.U32 R10, RZ, RZ, R25 ;  /* 0x000000ffff0a7224 */ /* 0x000fe200078e0019 */
[----:B---3--:R-:W-:Y:S01]  /*24630*/  HMMA.16816.F32 R12, R16, R24, R12 ;  /* 0x00000018100c723c */ /* 0x008fe2000000180c */
[----:B----4-:R-:W-:Y:S01]  /*24640*/  STL.64 [R1+0x15a8], R8 ;  /* 0x0015a80801007387 */ /* 0x010fe20000100a00 */
[----:B------:R-:W2:Y:S02]  /*24650*/  LDL.LU.64 R26, [R1+0x16a0] ;  /* 0x0016a000011a7983 */ /* 0x000ea40000300a00 */
[----:B------:R-:W2:Y:S11]  /*24660*/  LDL.LU.64 R24, [R1+0x1698] ;  /* 0x0016980001187983 */ /* 0x000eb60000300a00 */
[----:B------:R-:W-:Y:S08]  /*24670*/  @!UPT UIADD3 URZ, URZ, URZ, URZ ;  /* 0x0000003f3f3ff290 */ /* 0x000ff0000fffe03f */
[----:B------:R0:W-:Y:S04]  /*24680*/  STL.64 [R1+0x40], R12 ;  /* 0x0000400c01007387 */ /* 0x0001e80000100a00 */
[----:B0-----:R-:W2:Y:S01]  /*24690*/  LDL.LU.64 R12, [R1+0x1690] ;  /* 0x00169000010c7983 */ /* 0x001ea20000300a00 */
[----:B------:R-:W-:Y:S02]  /*246a0*/  IMAD.MOV.U32 R9, RZ, RZ, R0 ;  /* 0x000000ffff097224 */ /* 0x000fe400078e0000 */
[----:B------:R-:W-:Y:S02]  /*246b0*/  IMAD.MOV.U32 R8, RZ, RZ, R3 ;  /* 0x000000ffff087224 */ /* 0x000fe400078e0003 */
[----:B------:R-:W-:Y:S02]  /*246c0*/  IMAD.MOV.U32 R0, RZ, RZ, R15 ;  /* 0x000000ffff007224 */ /* 0x000fe400078e000f */
[----:B------:R-:W-:-:S03]  /*246d0*/  IMAD.MOV.U32 R3, RZ, RZ, R14 ;  /* 0x000000ffff037224 */ /* 0x000fc600078e000e */
[----:B------:R-:W-:Y:S02]  /*246e0*/  STL [R1+0x1550], R0 ;  /* 0x0015500001007387 */ /* 0x000fe40000100800 */
[----:B------:R-:W-:Y:S01]  /*246f0*/  STL [R1+0x154c], R3 ;  /* 0x00154c0301007387 */ /* 0x000fe20000100800 */
[----:B--2---:R-:W-:Y:S11]  /*24700*/  HMMA.16816.F32 R24, R16, R12, R24 ;  /* 0x0000000c1018723c */ /* 0x004ff60000001818 */
[----:B------:R-:W-:Y:S11]  /*24710*/  @!UPT UIADD3 URZ, URZ, URZ, URZ ;  /* 0x0000003f3f3ff290 */ /* 0x000ff6000fffe03f */
[----:B------:R-:W-:Y:S01]  /*24720*/  @!UPT UIADD3 URZ, URZ, URZ, URZ ;  /* 0x0000003f3f3ff290 */ /* 0x000fe2000fffe03f */
[----:B------:R-:W-:Y:S01]  /*24730*/  STL.64 [R1+0x30], R24 ;  /* 0x0000301801007387 */ /* 0x000fe20000100a00 */
[----:B------:R0:W-:Y:S03]  /*24740*/  STL.64 [R1+0x38], R26 ;  /* 0x0000381a01007387 */ /* 0x0001e60000100a00 */
[----:B0-----:R-:W2:Y:S01]  /*24750*/  LDL.LU.64 R26, [R1+0x1688] ;  /* 0x00168800011a7983 */ /* 0x001ea20000300a00 */
[----:B------:R-:W2:Y:S02]  /*24760*/  LDL.LU.64 R24, [R1+0x1680] ;  /* 0x0016800001187983 */ /* 0x000ea40000300a00 */
[----:B------:R-:W3:Y:S02]  /*24770*/  LDL.LU.64 R14, [R1+0x1678] ;  /* 0x00167800010e7983 */ /* 0x000ee40000300a00 */
[----:B------:R-:W-:Y:S02]  /*24780*/  IMAD.MOV.U32 R3, RZ, RZ, R12 ;  /* 0x000000ffff037224 */ /* 0x000fe400078e000c */
[----:B------:R-:W-:-:S02]  /*24790*/  IMAD.MOV.U32 R0, RZ, RZ, R13 ;  /* 0x000000ffff007224 */ /* 0x000fc400078e000d */
[----:B------:R-:W4:Y:S01]  /*247a0*/  LDL.LU.64 R12, [R1+0x1670] ;  /* 0x00167000010c7983 */ /* 0x000f220000300a00 */
        /* <DEDUP_REMOVED lines=8> */
[----:B0-----:R-:W-:Y:S02]  /*24830*/  IMAD.MOV.U32 R8, RZ, RZ, R3 ;  /* 0x000000ffff087224 */ /* 0x001fe400078e0003 */
[----:B------:R-:W-:-:S05]  /*24840*/  IMAD.MOV.U32 R9, RZ, RZ, R0 ;  /* 0x000000ffff097224 */ /* 0x000fca00078e0000 */
[----:B------:R0:W-:Y:S02]  /*24850*/  STL.64 [R1+0x15d8], R8 ;  /* 0x0015d80801007387 */ /* 0x0001e40000100a00 */
[----:B0-----:R-:W-:Y:S02]  /*24860*/  IMAD.MOV.U32 R8, RZ, RZ, R11 ;  /* 0x000000ffff087224 */ /* 0x001fe400078e000b */
[----:B------:R-:W-:-:S05]  /*24870*/  IMAD.MOV.U32 R9, RZ, RZ, R10 ;  /* 0x000000ffff097224 */ /* 0x000fca00078e000a */
[----:B------:R0:W-:Y:S02]  /*24880*/  STL.64 [R1+0x15f0], R8 ;  /* 0x0015f00801007387 */ /* 0x0001e40000100a00 */
[----:B0-----:R-:W-:Y:S02]  /*24890*/  IMAD.MOV.U32 R8, RZ, RZ, R23 ;  /* 0x000000ffff087224 */ /* 0x001fe400078e0017 */
[----:B------:R-:W-:-:S05]  /*248a0*/  IMAD.MOV.U32 R9, RZ, RZ, R22 ;  /* 0x000000ffff097224 */ /* 0x000fca00078e0016 */
[----:B------:R3:W-:Y:S02]  /*248b0*/  STL.64 [R1+0x15f8], R8 ;  /* 0x0015f80801007387 */ /* 0x0007e40000100a00 */
[----:B---3--:R-:W-:Y:S02]  /*248c0*/  IMAD.MOV.U32 R8, RZ, RZ, R14 ;  /* 0x000000ffff087224 */ /* 0x008fe400078e000e */
[----:B------:R-:W-:Y:S01]  /*248d0*/  IMAD.MOV.U32 R9, RZ, RZ, R2 ;  /* 0x000000ffff097224 */ /* 0x000fe200078e0002 */
[----:B------:R-:W3:Y:S04]  /*248e0*/  LDL.LU R14, [R1+0x1658] ;  /* 0x00165800010e7983 */ /* 0x000ee80000300800 */
[----:B------:R0:W-:Y:S04]  /*248f0*/  STL.64 [R1+0x1610], R8 ;  /* 0x0016100801007387 */ /* 0x0001e80000100a00 */
[----:B0-----:R-:W2:Y:S01]  /*24900*/  LDL.LU R8, [R1+0x130] ;  /* 0x0001300001087983 */ /* 0x001ea20000300800 */
[----:B------:R-:W2:Y:S02]  /*24910*/  LDL.LU R9, [R1+0x134] ;  /* 0x0001340001097983 */ /* 0x000ea40000300800 */
[----:B------:R-:W2:Y:S02]  /*24920*/  LDL.LU R10, [R1+0x138] ;  /* 0x00013800010a7983 */ /* 0x000ea40000300800 */
[----:B------:R-:W2:Y:S02]  /*24930*/  LDL.LU R11, [R1+0x13c] ;  /* 0x00013c00010b7983 */ /* 0x000ea40000300800 */
[----:B--2---:R-:W-:Y:S11]  /*24940*/  HMMA.16816.F32 R8, R16, R20, R8 ;  /* 0x000000141008723c */ /* 0x004ff60000001808 */
[----:B------:R-:W-:Y:S11]  /*24950*/  @!UPT UIADD3 URZ, URZ, URZ, URZ ;  /* 0x0000003f3f3ff290 */ /* 0x000ff6000fffe03f */
[----:B------:R-:W-:Y:S01]  /*24960*/  @!UPT UIADD3 URZ, URZ, URZ, URZ ;  /* 0x0000003f3f3ff290 */ /* 0x000fe2000fffe03f */
[----:B------:R0:W-:Y:S01]  /*24970*/  STL [R1+0x10], R8 ;  /* 0x0000100801007387 */ /* 0x0001e20000100800 */
[----:B------:R-:W-:Y:S02]  /*24980*/  IMAD.MOV.U32 R0, RZ, RZ, R9 ;  /* 0x000000ffff007224 */ /* 0x000fe400078e0009 */
[----:B------:R-:W-:Y:S02]  /*24990*/  IMAD.MOV.U32 R3, RZ, RZ, R10 ;  /* 0x000000ffff037224 */ /* 0x000fe400078e000a */
[----:B------:R-:W-:Y:S01]  /*249a0*/  IMAD.MOV.U32 R2, RZ, RZ, R11 ;  /* 0x000000ffff027224 */ /* 0x000fe200078e000b */
[----:B0-----:R-:W2:Y:S01]  /*249b0*/  LDL.LU R8, [R1+0xb0] ;  /* 0x0000b00001087983 */ /* 0x001ea20000300800 */
[----:B------:R-:W2:Y:S02]  /*249c0*/  LDL.LU R9, [R1+0xb4] ;  /* 0x0000b40001097983 */ /* 0x000ea40000300800 */
[----:B------:R-:W2:Y:S02]  /*249d0*/  LDL.LU R10, [R1+0xb8] ;  /* 0x0000b800010a7983 */ /* 0x000ea40000300800 */
[----:B------:R-:W2:Y:S01]  /*249e0*/  LDL.LU R11, [R1+0xbc] ;  /* 0x0000bc00010b7983 */ /* 0x000ea20000300800 */
[----:B------:R4:W-:Y:S02]  /*249f0*/  STL.64 [R1+0x15b8], R20 ;  /* 0x0015b81401007387 */ /* 0x0009e40000100a00 */
[----:B----4-:R-:W-:-:S02]  /*24a00*/  IMAD.MOV.U32 R20, RZ, RZ, R13 ;  /* 0x000000ffff147224 */ /* 0x010fc400078e000d */
[----:B------:R-:W-:Y:S01]  /*24a10*/  IMAD.MOV.U32 R21, RZ, RZ, R12 ;  /* 0x000000ffff157224 */ /* 0x000fe200078e000c */
[----:B------:R-:W4:Y:S01]  /*24a20*/  LDL.LU R13, [R1+0x1654] ;  /* 0x00165400010d7983 */ /* 0x000f220000300800 */
[----:B------:R-:W2:Y:S02]  /*24a30*/  LDL.LU R12, [R1+0x1650] ;  /* 0x00165000010c7983 */ /* 0x000ea40000300800 */
[----:B------:R-:W-:Y:S02]  /*24a40*/  IMAD.MOV.U32 R22, RZ, RZ, R26 ;  /* 0x000000ffff167224 */ /* 0x000fe400078e001a */
[----:B------:R-:W-:Y:S01]  /*24a50*/  IMAD.MOV.U32 R23, RZ, RZ, R27 ;  /* 0x000000ffff177224 */ /* 0x000fe200078e001b */
[----:B------:R-:W2:Y:S01]  /*24a60*/  LDL.LU R26, [R1+0x164c] ;  /* 0x00164c00011a7983 */ /* 0x000ea20000300800 */
[----:B------:R-:W2:Y:S03]  /*24a70*/  LDL.LU R27, [R1+0x1648] ;  /* 0x00164800011b7983 */ /* 0x000ea60000300800 */
[----:B------:R0:W-:Y:S01]  /*24a80*/  STL.64 [R1+0x15d0], R22 ;  /* 0x0015d01601007387 */ /* 0x0001e20000100a00 */
[----:B------:R1:W-:Y:S02]  /*24a90*/  STL.64 [R1+0x15c8], R20 ;  /* 0x0015c81401007387 */ /* 0x0003e40000100a00 */
[----:B0-----:R-:W-:-:S02]  /*24aa0*/  IMAD.MOV.U32 R22, RZ, RZ, R25 ;  /* 0x000000ffff167224 */ /* 0x001fc400078e0019 */
[----:B-1----:R-:W-:Y:S02]  /*24ab0*/  IMAD.MOV.U32 R20, RZ, RZ, R28 ;  /* 0x000000ffff147224 */ /* 0x002fe400078e001c */
[----:B------:R-:W-:Y:S01]  /*24ac0*/  IMAD.MOV.U32 R23, RZ, RZ, R24 ;  /* 0x000000ffff177224 */ /* 0x000fe200078e0018 */
[----:B------:R-:W2:Y:S01]  /*24ad0*/  LDL.LU R28, [R1+0x1644] ;  /* 0x00164400011c7983 */ /* 0x000ea20000300800 */
[----:B------:R-:W-:Y:S02]  /*24ae0*/  IMAD.MOV.U32 R21, RZ, RZ, R29 ;  /* 0x000000ffff157224 */ /* 0x000fe400078e001d */
[----:B------:R-:W2:Y:S02]  /*24af0*/  LDL.LU R29, [R1+0x1640] ;  /* 0x00164000011d7983 */ /* 0x000ea40000300800 */
[----:B------:R-:W2:Y:S01]  /*24b00*/  LDL.LU R25, [R1+0x163c] ;  /* 0x00163c0001197983 */ /* 0x000ea20000300800 */
[----:B------:R-:W2:Y:S01]  /*24b10*/  LDL.LU R24, [R1+0x1638] ;  /* 0x0016380001187983 */ /* 0x000ea20000300800 */
[----:B------:R3:W-:Y:S02]  /*24b20*/  STL.64 [R1+0x15e8], R22 ;  /* 0x0015e81601007387 */ /* 0x0007e40000100a00 */
[----:B------:R4:W-:Y:S02]  /*24b30*/  STL.64 [R1+0x15e0], R20 ;  /* 0x0015e01401007387 */ /* 0x0009e40000100a00 */
[----:B---3--:R-:W-:-:S02]  /*24b40*/  IMAD.MOV.U32 R22, RZ, RZ, R14 ;  /* 0x000000ffff167224 */ /* 0x008fc400078e000e */
[----:B------:R-:W-:Y:S02]  /*24b50*/  IMAD.MOV.U32 R23, RZ, RZ, R15 ;  /* 0x000000ffff177224 */ /* 0x000fe400078e000f */
[----:B----4-:R-:W-:Y:S02]  /*24b60*/  IMAD.MOV.U32 R21, RZ, RZ, R13 ;  /* 0x000000ffff157224 */ /* 0x010fe400078e000d */
[----:B--2---:R-:W-:Y:S02]  /*24b70*/  IMAD.MOV.U32 R20, RZ, RZ, R12 ;  /* 0x000000ffff147224 */ /* 0x004fe400078e000c */
[----:B------:R-:W2:Y:S01]  /*24b80*/  LDL.LU R12, [R1+0x1634] ;  /* 0x00163400010c7983 */ /* 0x000ea20000300800 */
[----:B------:R-:W2:Y:S02]  /*24b90*/  LDL.LU R13, [R1+0x1630] ;  /* 0x00163000010d7983 */ /* 0x000ea40000300800 */
[----:B------:R-:W2:Y:S02]  /*24ba0*/  LDL.LU R14, [R1+0x162c] ;  /* 0x00162c00010e7983 */ /* 0x000ea40000300800 */
[----:B------:R-:W2:Y:S01]  /*24bb0*/  LDL.LU R15, [R1+0x1628] ;  /* 0x00162800010f7983 */ /* 0x000ea20000300800 */
[----:B------:R-:W-:Y:S01]  /*24bc0*/  STL.64 [R1+0x1608], R22 ;  /* 0x0016081601007387 */ /* 0x000fe20000100a00 */
[----:B------:R0:W-:Y:S03]  /*24bd0*/  STL.64 [R1+0x1600], R20 ;  /* 0x0016001401007387 */ /* 0x0001e60000100a00 */
[----:B0-----:R-:W3:Y:S01]  /*24be0*/  LDL.LU R20, [R1+0xa0] ;  /* 0x0000a00001147983 */ /* 0x001ee20000300800 */
[----:B------:R-:W3:Y:S02]  /*24bf0*/  LDL.LU R21, [R1+0xa4] ;  /* 0x0000a40001157983 */ /* 0x000ee40000300800 */
[----:B------:R-:W3:Y:S02]  /*24c00*/  LDL.LU R22, [R1+0xa8] ;  /* 0x0000a80001167983 */ /* 0x000ee40000300800 */
[----:B------:R-:W3:Y:S01]  /*24c10*/  LDL.LU R23, [R1+0xac] ;  /* 0x0000ac0001177983 */ /* 0x000ee20000300800 */
[----:B--2---:R-:W-:Y:S01]  /*24c20*/  HMMA.16816.F32 R16, R16, R24, R12 ;  /* 0x000000181010723c */ /* 0x004fe2000000180c */
[----:B------:R-:W2:Y:S01]  /*24c30*/  LDL.LU.64 R14, [R1+0x1620] ;  /* 0x00162000010e7983 */ /* 0x000ea20000300a00 */
[----:B------:R-:W2:Y:S11]  /*24c40*/  LDL.LU.64 R12, [R1+0x1618] ;  /* 0x00161800010c7983 */ /* 0x000eb60000300a00 */
[----:B------:R-:W-:Y:S10]  /*24c50*/  @!UPT UIADD3 URZ, URZ, URZ, URZ ;  /* 0x0000003f3f3ff290 */ /* 0x000ff4000fffe03f */
[----:B------:R-:W-:Y:S01]  /*24c60*/  STL [R1+0x14e4], R16 ;  /* 0x0014e41001007387 */ /* 0x000fe20000100800 */
[----:B------:R-:W-:Y:S02]  /*24c70*/  STL [R1+0x14e0], R17 ;  /* 0x0014e01101007387 */ /* 0x000fe40000100800 */
[----:B------:R-:W-:Y:S02]  /*24c80*/  STL [R1+0x14dc], R18 ;  /* 0x0014dc1201007387 */ /* 0x000fe40000100800 */
[----:B------:R-:W-:Y:S01]  /*24c90*/  STL [R1+0x14d8], R19 ;  /* 0x0014d81301007387 */ /* 0x000fe20000100800 */
[----:B--2---:R-:W-:Y:S11]  /*24ca0*/  HMMA.16816.F32 R8, R12, R4, R8 ;  /* 0x000000040c08723c */ /* 0x004ff60000001808 */
[----:B------:R-:W-:Y:S11]  /*24cb0*/  @!UPT UIADD3 URZ, URZ, URZ, URZ ;  /* 0x0000003f3f3ff290 */ /* 0x000ff6000fffe03f */
[----:B------:R-:W-:Y:S01]  /*24cc0*/  @!UPT UIADD3 URZ, URZ, URZ, URZ ;  /* 0x0000003f3f3ff290 */ /* 0x000fe2000fffe03f */
[----:B------:R0:W-:Y:S01]  /*24cd0*/  STL.64 [R1+0x160], R8 ;  /* 0x0001600801007387 */ /* 0x0001e20000100a00 */
[----:B------:R3:W-:Y:S03]  /*24ce0*/  STL [R1+0x168], R10 ;  /* 0x0001680a01007387 */ /* 0x0007e60000100800 */
[----:B0-----:R-:W3:Y:S01]  /*24cf0*/  LDL.LU.64 R8, [R1+0x1610] ;  /* 0x0016100001087983 */ /* 0x001ee20000300a00 */
[----:B------:R-:W-:Y:S02]  /*24d00*/  IMAD.MOV.U32 R16, RZ, RZ, R29 ;  /* 0x000000ffff107224 */ /* 0x000fe400078e001d */
[----:B------:R-:W-:-:S05]  /*24d10*/  IMAD.MOV.U32 R29, RZ, RZ, R11 ;  /* 0x000000ffff1d7224 */ /* 0x000fca00078e000b */
[----:B------:R-:W-:Y:S01]  /*24d20*/  STL [R1+0x14e8], R29 ;  /* 0x0014e81d01007387 */ /* 0x000fe20000100800 */
[----:B---3--:R-:W-:Y:S03]  /*24d30*/  HMMA.16816.F32 R8, R12, R8, R20 ;  /* 0x000000080c08723c */ /* 0x008fe60000001814 */
[----:B------:R-:W2:Y:S01]  /*24d40*/  LDL.LU.64 R22, [R1+0x1608] ;  /* 0x0016080001167983 */ /* 0x000ea20000300a00 */
[----:B------:R-:W2:Y:S11]  /*24d50*/  LDL.LU.64 R20, [R1+0x1600] ;  /* 0x0016000001147983 */ /* 0x000eb60000300a00 */
[----:B------:R-:W-:Y:S08]  /*24d60*/  @!UPT UIADD3 URZ, URZ, URZ, URZ ;  /* 0x0000003f3f3ff290 */ /* 0x000ff0000fffe03f */
[----:B------:R0:W-:Y:S01]  /*24d70*/  STL.64 [R1+0x150], R8 ;  /* 0x0001500801007387 */ /* 0x0001e20000100a00 */
[----:B------:R1:W-:Y:S03]  /*24d80*/  STL.64 [R1+0x158], R10 ;  /* 0x0001580a01007387 */ /* 0x0003e60000100a00 */
[----:B0-----:R-:W1:Y:S01]  /*24d90*/  LDL.LU.64 R8, [R1+0x15f8] ;  /* 0x0015f80001087983 */ /* 0x001e620000300a00 */
[----:B------:R-:W-:Y:S02]  /*24da0*/  IMAD.MOV.U32 R17, RZ, RZ, R28 ;  /* 0x000000ffff117224 */ /* 0x000fe400078e001c */
[----:B------:R-:W-:Y:S02]  /*24db0*/  IMAD.MOV.U32 R18, RZ, RZ, R27 ;  /* 0x000000ffff127224 */ /* 0x000fe400078e001b */
[----:B------:R-:W-:-:S07]  /*24dc0*/  IMAD.MOV.U32 R19, RZ, RZ, R26 ;  /* 0x000000ffff137224 */ /* 0x000fce00078e001a */
[C---:B-1----:R-:W-:Y:S11]  /*24dd0*/  HMMA.16816.F32 R8, R12.reuse, R8, R16 ;  /* 0x000000080c08723c */ /* 0x042ff60000001810 */
[----:B------:R-:W-:Y:S11]  /*24de0*/  @!UPT UIADD3 URZ, URZ, URZ, URZ ;  /* 0x0000003f3f3ff290 */ /* 0x000ff6000fffe03f */
[----:B------:R-:W-:Y:S01]  /*24df0*/  @!UPT UIADD3 URZ, URZ, URZ, URZ ;  /* 0x0000003f3f3ff290 */ /* 0x000fe2000fffe03f */
[----:B------:R2:W-:Y:S01]  /*24e00*/  STL [R1+0x14c], R11 ;  /* 0x00014c0b01007387 */ /* 0x0005e20000100800 */
[----:B------:R-:W-:Y:S02]  /*24e10*/  IMAD.MOV.U32 R17, RZ, RZ, R8 ;  /* 0x000000ffff117224 */ /* 0x000fe400078e0008 */
[----:B------:R-:W-:Y:S02]  /*24e20*/  IMAD.MOV.U32 R18, RZ, RZ, R9 ;  /* 0x000000ffff127224 */ /* 0x000fe400078e0009 */
[----:B------:R-:W2:Y:S01]  /*24e30*/  LDL.LU.64 R8, [R1+0x15f0] ;  /* 0x0015f00001087983 */ /* 0x000ea20000300a00 */
[----:B------:R-:W-:Y:S02]  /*24e40*/  IMAD.MOV.U32 R19, RZ, RZ, R10 ;  /* 0x000000ffff137224 */ /* 0x000fe400078e000a */
[C---:B--2---:R-:W-:Y:S01]  /*24e50*/  HMMA.16816.F32 R8, R12.reuse, R8, R20 ;  /* 0x000000080c08723c */ /* 0x044fe20000001814 */
[----:B------:R-:W2:Y:S01]  /*24e60*/  LDL.LU.64 R22, [R1+0x15e8] ;  /* 0x0015e80001167983 */ /* 0x000ea20000300a00 */
[----:B------:R-:W2:Y:S11]  /*24e70*/  LDL.LU.64 R20, [R1+0x15e0] ;  /* 0x0015e00001147983 */ /* 0x000eb60000300a00 */
[----:B------:R-:W-:Y:S10]  /*24e80*/  @!UPT UIADD3 URZ, URZ, URZ, URZ ;  /* 0x0000003f3f3ff290 */ /* 0x000ff4000fffe03f */
[----:B------:R0:W-:Y:S01]  /*24e90*/  STL.64 [R1+0x130], R8 ;  /* 0x0001300801007387 */ /* 0x0001e20000100a00 */
[----:B------:R2:W-:Y:S03]  /*24ea0*/  STL [R1+0x138], R10 ;  /* 0x0001380a01007387 */ /* 0x0005e60000100800 */
[----:B0-----:R-:W2:Y:S01]  /*24eb0*/  LDL.LU.64 R8, [R1+0x15d8] ;  /* 0x0015d80001087983 */ /* 0x001ea20000300a00 */
[----:B------:R-:W-:Y:S02]  /*24ec0*/  IMAD.MOV.U32 R28, RZ, RZ, R11 ;  /* 0x000000ffff1c7224 */ /* 0x000fe400078e000b */
        /* <DEDUP_REMOVED lines=8> */
[----:B------:R-:W2:Y:S11]  /*24f50*/  LDL.LU.64 R20, [R1+0x15b8] ;  /* 0x0015b80001147983 */ /* 0x000eb60000300a00 */
[----:B------:R-:W-:Y:S10]  /*24f60*/  @!UPT UIADD3 URZ, URZ, URZ, URZ ;  /* 0x0000003f3f3ff290 */ /* 0x000ff4000fffe03f */
[----:B------:R-:W-:Y:S01]  /*24f70*/  STL.64 [R1+0x110], R8 ;  /* 0x0001100801007387 */ /* 0x000fe20000100a00 */
[----:B------:R0:W-:Y:S03]  /*24f80*/  STL.64 [R1+0x118], R10 ;  /* 0x0001180a01007387 */ /* 0x0001e60000100a00 */
[----:B0-----:R-:W2:Y:S01]  /*24f90*/  LDL.LU.64 R10, [R1+0x15b0] ;  /* 0x0015b000010a7983 */ /* 0x001ea20000300a00 */
[----:B------:R-:W2:Y:S02]  /*24fa0*/  LDL.LU.64 R8, [R1+0x15a8] ;  /* 0x0015a80001087983 */ /* 0x000ea40000300a00 */
[C---:B--2---:R-:W-:Y:S01]  /*24fb0*/  HMMA.16816.F32 R20, R12.reuse, R20, R8 ;  /* 0x000000140c14723c */ /* 0x044fe20000001808 */
[----:B------:R-:W2:Y:S01]  /*24fc0*/  LDL.LU.64 R10, [R1+0x15a0] ;  /* 0x0015a000010a7983 */ /* 0x000ea20000300a00 */
[----:B------:R-:W2:Y:S11]  /*24fd0*/  LDL.LU.64 R8, [R1+0x1598] ;  /* 0x0015980001087983 */ /* 0x000eb60000300a00 */
[----:B------:R-:W-:Y:S10]  /*24fe0*/  @!UPT UIADD3 URZ, URZ, URZ, URZ ;  /* 0x0000003f3f3ff290 */ /* 0x000ff4000fffe03f */
[----:B------:R-:W-:Y:S01]  /*24ff0*/  STL.64 [R1+0x100], R20 ;  /* 0x0001001401007387 */ /* 0x000fe20000100a00 */
[----:B------:R0:W-:Y:S03]  /*25000*/  STL.64 [R1+0x108], R22 ;  /* 0x0001081601007387 */ /* 0x0001e60000100a00 */
[----:B0-----:R-:W3:Y:S01]  /*25010*/  LDL.LU.64 R22, [R1+0x1590] ;  /* 0x0015900001167983 */ /* 0x001ee20000300a00 */
[----:B------:R-:W3:Y:S02]  /*25020*/  LDL.LU.64 R20, [R1+0x1588] ;  /* 0x0015880001147983 */ /* 0x000ee40000300a00 */
[----:B---3--:R-:W-:Y:S01]  /*25030*/  HMMA.16816.F32 R12, R12, R24, R20 ;  /* 0x000000180c0c723c */ /* 0x008fe20000001814 */
[----:B------:R-:W3:Y:S01]  /*25040*/  LDL.LU.64 R22, [R1+0x1580] ;  /* 0x0015800001167983 */ /* 0x000ee20000300a00 */
[----:B------:R-:W3:Y:S02]  /*25050*/  LDL.LU.64 R20, [R1+0x1578] ;  /* 0x0015780001147983 */ /* 0x000ee40000300a00 */
[----:B------:R-:W3:Y:S02]  /*25060*/  LDL.LU.64 R26, [R1+0x1570] ;  /* 0x00157000011a7983 */ /* 0x000ee40000300a00 */
[----:B------:R-:W3:Y:S02]  /*25070*/  LDL.LU.64 R24, [R1+0x1568] ;  /* 0x0015680001187983 */ /* 0x000ee40000300a00 */
[----:B------:R-:W-:-:S02]  /*25080*/  IMAD.MOV.U32 R16, RZ, RZ, R7 ;  /* 0x000000ffff107224 */ /* 0x000fc400078e0007 */
[----:B------:R-:W-:Y:S11]  /*25090*/  IMAD.MOV.U32 R29, RZ, RZ, R6 ;  /* 0x000000ffff1d7224 */ /* 0x000ff600078e0006 */
[----:B------:R-:W-:Y:S02]  /*250a0*/  @!UPT UIADD3 URZ, URZ, URZ, URZ ;  /* 0x0000003f3f3ff290 */ /* 0x000fe4000fffe03f */
[----:B------:R-:W-:Y:S01]  /*250b0*/  STL.64 [R1], R12 ;  /* 0x0000000c01007387 */ /* 0x000fe20000100a00 */
[----:B------:R0:W-:Y:S03]  /*250c0*/  STL.64 [R1+0x8], R14 ;  /* 0x0000080e01007387 */ /* 0x0001e60000100a00 */
[----:B0-----:R-:W2:Y:S01]  /*250d0*/  LDL.LU.64 R14, [R1+0x1f8] ;  /* 0x0001f800010e7983 */ /* 0x001ea20000300a00 */
[C---:B---3--:R-:W-:Y:S11]  /*250e0*/  HMMA.16816.F32 R20, R24.reuse, R6, R20 ;  /* 0x000000061814723c */ /* 0x048ff60000001814 */
[----:B------:R-:W-:Y:S11]  /*250f0*/  @!UPT UIADD3 URZ, URZ, URZ, URZ ;  /* 0x0000003f3f3ff290 */ /* 0x000ff6000fffe03f */
[----:B------:R-:W-:Y:S01]  /*25100*/  @!UPT UIADD3 URZ, URZ, URZ, URZ ;  /* 0x0000003f3f3ff290 */ /* 0x000fe2000fffe03f */
[----:B------:R-:W-:Y:S01]  /*25110*/  STL.64 [R1+0xf0], R20 ;  /* 0x0000f01401007387 */ /* 0x000fe20000100a00 */
[----:B------:R-:W-:Y:S02]  /*25120*/  STL.64 [R1+0xf8], R22 ;  /* 0x0000f81601007387 */ /* 0x000fe40000100a00 */
[----:B------:R-:W3:Y:S02]  /*25130*/  LDL.LU.64 R6, [R1+0x1560] ;  /* 0x0015600001067983 */ /* 0x000ee40000300a00 */
[----:B------:R-:W3:Y:S01]  /*25140*/  LDL.LU.64 R4, [R1+0x1558] ;  /* 0x0015580001047983 */ /* 0x000ee20000300a00 */
[----:B------:R0:W-:Y:S01]  /*25150*/  STL.64 [R1+0x14f8], R18 ;  /* 0x0014f81201007387 */ /* 0x0001e20000100a00 */
[----:B------:R-:W-:Y:S03]  /*25160*/  STL.64 [R1+0x14f0], R16 ;  /* 0x0014f01001007387 */ /* 0x000fe60000100a00 */
[----:B0-----:R-:W3:Y:S02]  /*25170*/  LDL.LU.64 R18, [R1+0x1c8] ;  /* 0x0001c80001127983 */ /* 0x001ee40000300a00 */
[C---:B---3--:R-:W-:Y:S11]  /*25180*/  HMMA.16816.F32 R4, R24.reuse, R18, R4 ;  /* 0x000000121804723c */ /* 0x048ff60000001804 */
[----:B------:R-:W-:Y:S11]  /*25190*/  @!UPT UIADD3 URZ, URZ, URZ, URZ ;  /* 0x0000003f3f3ff290 */ /* 0x000ff6000fffe03f */
[----:B------:R-:W-:Y:S01]  /*251a0*/  @!UPT UIADD3 URZ, URZ, URZ, URZ ;  /* 0x0000003f3f3ff290 */ /* 0x000fe2000fffe03f */
[----:B------:R-:W-:Y:S01]  /*251b0*/  STL.64 [R1+0xe0], R4 ;  /* 0x0000e00401007387 */ /* 0x000fe20000100a00 */
[----:B------:R2:W-:Y:S02]  /*251c0*/  STL.64 [R1+0xe8], R6 ;  /* 0x0000e80601007387 */ /* 0x0005e40000100a00 */
[----:B--2---:R-:W-:Y:S01]  /*251d0*/  HMMA.16816.F32 R4, R24, R14, R8 ;  /* 0x0000000e1804723c */ /* 0x004fe20000001808 */
[----:B------:R-:W-:Y:S02]  /*251e0*/  IMAD.MOV.U32 R23, RZ, RZ, R18 ;  /* 0x000000ffff177224 */ /* 0x000fe400078e0012 */
[----:B------:R-:W-:Y:S11]  /*251f0*/  IMAD.MOV.U32 R22, RZ, RZ, R19 ;  /* 0x000000ffff167224 */ /* 0x000ff600078e0013 */
[----:B------:R-:W-:Y:S09]  /*25200*/  @!UPT UIADD3 URZ, URZ, URZ, URZ ;  /* 0x0000003f3f3ff290 */ /* 0x000ff2000fffe03f */
[----:B------:R-:W-:Y:S01]  /*25210*/  STL.64 [R1+0xd0], R4 ;  /* 0x0000d00401007387 */ /* 0x000fe20000100a00 */
[----:B------:R-:W-:Y:S02]  /*25220*/  STL.64 [R1+0xd8], R6 ;  /* 0x0000d80601007387 */ /* 0x000fe40000100a00 */
[----:B------:R-:W2:Y:S02]  /*25230*/  LDL.LU.64 R18, [R1+0x258] ;  /* 0x0002580001127983 */ /* 0x000ea40000300a00 */
[----:B--2---:R0:W-:Y:S01]  /*25240*/  STL.64 [R1+0x1510], R18 ;  /* 0x0015101201007387 */ /* 0x0041e20000100a00 */
[----:B------:R-:W2:Y:S02]  /*25250*/  LDL.LU R16, [R1+0x20] ;  /* 0x0000200001107983 */ /* 0x000ea40000300800 */
[----:B------:R-:W2:Y:S01]  /*25260*/  LDL.LU R17, [R1+0x24] ;  /* 0x0000240001117983 */ /* 0x000ea20000300800 */
[----:B0-----:R-:W3:Y:S01]  /*25270*/  LDL.LU R18, [R1+0x28] ;  /* 0x0000280001127983 */ /* 0x001ee20000300800 */
[----:B------:R-:W3:Y:S02]  /*25280*/  LDL.LU R19, [R1+0x2c] ;  /* 0x00002c0001137983 */ /* 0x000ee40000300800 */
[----:B------:R-:W-:Y:S01]  /*25290*/  IMAD.MOV.U32 R9, RZ, RZ, R14 ;  /* 0x000000ffff097224 */ /* 0x000fe200078e000e */
[----:B---3--:R0:W-:Y:S04]  /*252a0*/  STL.64 [R1+0x1520], R18 ;  /* 0x0015201201007387 */ /* 0x0081e80000100a00 */
[----:B0-----:R-:W3:Y:S01]  /*252b0*/  LDL R19, [R1+0x2a4] ;  /* 0x0002a40001137983 */ /* 0x001ee20000100800 */
[----:B--2---:R-:W-:Y:S02]  /*252c0*/  STL.64 [R1+0x1518], R16 ;  /* 0x0015181001007387 */ /* 0x004fe40000100a00 */
[----:B------:R-:W2:Y:S02]  /*252d0*/  LDL R11, [R1+0x30c] ;  /* 0x00030c00010b7983 */ /* 0x000ea40000100800 */
[----:B------:R-:W-:-:S02]  /*252e0*/  IMAD.MOV.U32 R8, RZ, RZ, R15 ;  /* 0x000000ffff087224 */ /* 0x000fc400078e000f */
[----:B------:R-:W-:Y:S01]  /*252f0*/  IMAD.MOV.U32 R10, RZ, RZ, R3 ;  /* 0x000000ffff0a7224 */ /* 0x000fe200078e0003 */
[----:B--2---:R-:W-:Y:S02]  /*25300*/  STL [R1+0x1508], R11 ;  /* 0x0015080b01007387 */ /* 0x004fe40000100800 */
[----:B------:R0:W-:Y:S02]  /*25310*/  STL.64 [R1+0x1500], R8 ;  /* 0x0015000801007387 */ /* 0x0001e40000100a00 */
[----:B------:R1:W2:Y:S04]  /*25320*/  LDSM.16.MT88.4 R12, [R11+0x8c00] ;  /* 0x008c00000b0c783b */ /* 0x0002a80000004200 */
[----:B0-----:R-:W4:Y:S01]  /*25330*/  LDL.LU R8, [R1+0x10] ;  /* 0x0000100001087983 */ /* 0x001f220000300800 */
[----:B-1----:R-:W-:-:S02]  /*25340*/  IMAD.MOV.U32 R11, RZ, RZ, R2 ;  /* 0x000000ffff0b7224 */ /* 0x002fc400078e0002 */
[----:B------:R-:W-:Y:S02]  /*25350*/  IMAD.MOV.U32 R9, RZ, RZ, R0 ;  /* 0x000000ffff097224 */ /* 0x000fe400078e0000 */
[----:B------:R-:W2:Y:S01]  /*25360*/  LDL.LU R0, [R1+0x1550] ;  /* 0x0015500001007983 */ /* 0x000ea20000300800 */
[----:B------:R-:W2:Y:S02]  /*25370*/  LDL.LU R3, [R1+0x154c] ;  /* 0x00154c0001037983 */ /* 0x000ea40000300800 */
[----:B------:R-:W2:Y:S02]  /*25380*/  LDL.LU R2, [R1+0x1548] ;  /* 0x0015480001027983 */ /* 0x000ea40000300800 */
[----:B------:R0:W-:Y:S01]  /*25390*/  STL.64 [R1+0x1530], R10 ;  /* 0x0015300a01007387 */ /* 0x0001e20000100a00 */
[----:B----4-:R-:W-:Y:S01]  /*253a0*/  STL.64 [R1+0x1528], R8 ;  /* 0x0015280801007387 */ /* 0x010fe20000100a00 */
[----:B0-----:R-:W4:Y:S02]  /*253b0*/  LDL R10, [R1+0x218] ;  /* 0x00021800010a7983 */ /* 0x001f240000100800 */
[----:B------:R-:W4:Y:S01]  /*253c0*/  LDL R11, [R1+0x21c] ;  /* 0x00021c00010b7983 */ /* 0x000f220000100800 */
[----:B--2---:R-:W0:Y:S04]  /*253d0*/  LDSM.16.MT88.4 R4, [R2+0x9000] ;  /* 0x009000000204783b */ /* 0x004e280000004200 */
[----:B----4-:R1:W-:Y:S04]  /*253e0*/  STL.64 [R1+0x1540], R10 ;  /* 0x0015400a01007387 */ /* 0x0103e80000100a00 */
[----:B-1----:R-:W2:Y:S01]  /*253f0*/  LDL.LU.64 R10, [R1+0x1e8] ;  /* 0x0001e800010a7983 */ /* 0x002ea20000300a00 */
[----:B------:R1:W-:Y:S02]  /*25400*/  STL.64 [R1+0x14d0], R14 ;  /* 0x0014d00e01007387 */ /* 0x0003e40000100a00 */
[----:B------:R4:W-:Y:S01]  /*25410*/  STL.64 [R1+0x14c8], R12 ;  /* 0x0014c80c01007387 */ /* 0x0009e20000100a00 */
[----:B-1----:R-:W2:Y:S04]  /*25420*/  LDL R14, [R1+0x238] ;  /* 0x00023800010e7983 */ /* 0x002ea80000100800 */
[----:B------:R-:W2:Y:S04]  /*25430*/  LDL R15, [R1+0x23c] ;  /* 0x00023c00010f7983 */ /* 0x000ea80000100800 */
[----:B--2---:R1:W-:Y:S01]  /*25440*/  STL.64 [R1+0x1538], R14 ;  /* 0x0015380e01007387 */ /* 0x0043e20000100a00 */
[----:B----4-:R-:W2:Y:S02]  /*25450*/  LDL.LU R12, [R1+0x30] ;  /* 0x00003000010c7983 */ /* 0x010ea40000300800 */
[----:B------:R-:W2:Y:S01]  /*25460*/  LDL.LU R13, [R1+0x34] ;  /* 0x00003400010d7983 */ /* 0x000ea20000300800 */
[----:B-1----:R-:W2:Y:S01]  /*25470*/  LDL.LU R14, [R1+0x38] ;  /* 0x00003800010e7983 */ /* 0x002ea20000300800 */
[----:B------:R-:W2:Y:S02]  /*25480*/  LDL.LU R15, [R1+0x3c] ;  /* 0x00003c00010f7983 */ /* 0x000ea40000300800 */
[----:B0-----:R-:W-:Y:S02]  /*25490*/  STL.64 [R1+0x1470], R6 ;  /* 0x0014700601007387 */ /* 0x001fe40000100a00 */
[----:B------:R0:W-:Y:S02]  /*254a0*/  STL.64 [R1+0x1468], R4 ;  /* 0x0014680401007387 */ /* 0x0001e40000100a00 */
[----:B0-----:R-:W4:Y:S01]  /*254b0*/  LDL.LU R4, [R1+0x40] ;  /* 0x0000400001047983 */ /* 0x001f220000300800 */
[----:B------:R-:W4:Y:S02]  /*254c0*/  LDL.LU R5, [R1+0x44] ;  /* 0x0000440001057983 */ /* 0x000f240000300800 */
[----:B------:R-:W-:-:S02]  /*254d0*/  IMAD.MOV.U32 R6, RZ, RZ, R3 ;  /* 0x000000ffff067224 */ /* 0x000fc400078e0003 */
[----:B------:R-:W-:Y:S02]  /*254e0*/  IMAD.MOV.U32 R7, RZ, RZ, R0 ;  /* 0x000000ffff077224 */ /* 0x000fe400078e0000 */
[----:B------:R-:W-:Y:S02]  /*254f0*/  IMAD.MOV.U32 R21, RZ, RZ, R10 ;  /* 0x000000ffff157224 */ /* 0x000fe400078e000a */
[----:B------:R-:W-:-:S03]  /*25500*/  IMAD.MOV.U32 R20, RZ, RZ, R11 ;  /* 0x000000ffff147224 */ /* 0x000fc600078e000b */
[----:B----4-:R-:W-:Y:S01]  /*25510*/  HMMA.16816.F32 R4, R24, R10, R4 ;  /* 0x0000000a1804723c */ /* 0x010fe20000001804 */
[----:B---3--:R-:W0:Y:S11]  /*25520*/  LDSM.16.M88.4 R8, [R19+0x80] ;  /* 0x000080001308783b */ /* 0x008e360000000200 */
[----:B------:R-:W-:Y:S11]  /*25530*/  @!UPT UIADD3 URZ, URZ, URZ, URZ ;  /* 0x0000003f3f3ff290 */ /* 0x000ff6000fffe03f */
[----:B------:R1:W-:Y:S01]  /*25540*/  STL.64 [R1+0xc0], R4 ;  /* 0x0000c00401007387 */ /* 0x0003e20000100a00 */
[----:B------:R-:W-:Y:S03]  /*25550*/  STL.64 [R1+0xc8], R6 ;  /* 0x0000c80601007387 */ /* 0x000fe60000100a00 */
[----:B0-----:R-:W-:Y:S01]  /*25560*/  STL.64 [R1+0x180], R8 ;  /* 0x0001800801007387 */ /* 0x001fe20000100a00 */
[----:B-1----:R-:W-:Y:S02]  /*25570*/  IMAD.MOV.U32 R5, RZ, RZ, R8 ;  /* 0x000000ffff057224 */ /* 0x002fe400078e0008 */
[----:B------:R-:W-:Y:S02]  /*25580*/  STL.64 [R1+0x188], R10 ;  /* 0x0001880a01007387 */ /* 0x000fe40000100a00 */
[----:B------:R-:W-:Y:S02]  /*25590*/  IMAD.MOV.U32 R4, RZ, RZ, R9 ;  /* 0x000000ffff047224 */ /* 0x000fe400078e0009 */
[----:B------:R-:W0:Y:S04]  /*255a0*/  LDSM.16.M88.4 R8, [R19+0x1080] ;  /* 0x001080001308783b */ /* 0x000e280000000200 */
[----:B0-----:R-:W-:Y:S01]  /*255b0*/  STL.64 [R1+0x190], R8 ;  /* 0x0001900801007387 */ /* 0x001fe20000100a00 */
[----:B------:R-:W-:Y:S02]  /*255c0*/  STL.64 [R1+0x198], R10 ;  /* 0x0001980a01007387 */ /* 0x000fe40000100a00 */
[----:B------:R-:W0:Y:S02]  /*255d0*/  LDSM.16.M88.4 R8, [R19+0x2080] ;  /* 0x002080001308783b */ /* 0x000e240000000200 */
[----:B0-----:R-:W-:Y:S02]  /*255e0*/  STL.64 [R1+0x200], R8 ;  /* 0x0002000801007387 */ /* 0x001fe40000100a00 */
        /* <DEDUP_REMOVED lines=11> */
[----:B------:R-:W1:Y:S04]  /*256a0*/  LDSM.16.M88.4 R16, [R19+0x7080] ;  /* 0x007080001310783b */ /* 0x000e680000000200 */
[----:B0-----:R0:W-:Y:S04]  /*256b0*/  STL.64 [R1+0x288], R10 ;  /* 0x0002880a01007387 */ /* 0x0011e80000100a00 */
[----:B0-----:R-:W2:Y:S01]  /*256c0*/  LDL.LU.64 R10, [R1+0x1540] ;  /* 0x00154000010a7983 */ /* 0x001ea20000300a00 */
[----:B------:R-:W-:-:S02]  /*256d0*/  IMAD.MOV.U32 R3, RZ, RZ, R8 ;  /* 0x000000ffff037224 */ /* 0x000fc400078e0008 */
[----:B------:R-:W-:-:S05]  /*256e0*/  IMAD.MOV.U32 R0, RZ, RZ, R9 ;  /* 0x000000ffff007224 */ /* 0x000fca00078e0009 */
[----:B------:R-:W-:Y:S01]  /*256f0*/  STL [R1+0x1450], R0 ;  /* 0x0014500001007387 */ /* 0x000fe20000100800 */
[----:B------:R-:W-:Y:S01]  /*25700*/  STL [R1+0x144c], R3 ;  /* 0x00144c0301007387 */ /* 0x000fe20000100800 */
[C---:B--2---:R-:W-:Y:S02]  /*25710*/  HMMA.16816.F32 R8, R24.reuse, R10, R12 ;  /* 0x0000000a1808723c */ /* 0x044fe4000000180c */
[----:B------:R-:W2:Y:S11]  /*25720*/  LDL.LU.64 R14, [R1+0x1538] ;  /* 0x00153800010e7983 */ /* 0x000eb60000300a00 */
[----:B------:R-:W-:Y:S10]  /*25730*/  @!UPT UIADD3 URZ, URZ, URZ, URZ ;  /* 0x0000003f3f3ff290 */ /* 0x000ff4000fffe03f */
[----:B------:R-:W-:Y:S01]  /*25740*/  STL.64 [R1+0xb0], R8 ;  /* 0x0000b00801007387 */ /* 0x000fe20000100a00 */
[----:B------:R0:W-:Y:S03]  /*25750*/  STL.64 [R1+0xb8], R10 ;  /* 0x0000b80a01007387 */ /* 0x0001e60000100a00 */
[----:B0-----:R-:W3:Y:S01]  /*25760*/  LDL.LU.64 R10, [R1+0x1530] ;  /* 0x00153000010a7983 */ /* 0x001ee20000300a00 */
[----:B------:R-:W3:Y:S02]  /*25770*/  LDL.LU.64 R8, [R1+0x1528] ;  /* 0x0015280001087983 */ /* 0x000ee40000300a00 */
[----:B-1----:R-:W-:Y:S02]  /*25780*/  STL.64 [R1+0x290], R16 ;  /* 0x0002901001007387 */ /* 0x002fe40000100a00 */
[----:B------:R0:W-:Y:S02]  /*25790*/  STL.64 [R1+0x298], R18 ;  /* 0x0002981201007387 */ /* 0x0001e40000100a00 */
[----:B0-----:R-:W2:Y:S01]  /*257a0*/  LDL.LU.64 R18, [R1+0x1520] ;  /* 0x0015200001127983 */ /* 0x001ea20000300a00 */
[----:B------:R-:W2:Y:S02]  /*257b0*/  LDL.LU.64 R16, [R1+0x1518] ;  /* 0x0015180001107983 */ /* 0x000ea40000300a00 */
[C---:B--2---:R-:W-:Y:S01]  /*257c0*/  HMMA.16816.F32 R12, R24.reuse, R14, R16 ;  /* 0x0000000e180c723c */ /* 0x044fe20000001810 */
[----:B------:R-:W3:Y:S11]  /*257d0*/  LDL.LU.64 R18, [R1+0x1510] ;  /* 0x0015100001127983 */ /* 0x000ef60000300a00 */
[----:B------:R-:W-:Y:S11]  /*257e0*/  @!UPT UIADD3 URZ, URZ, URZ, URZ ;  /* 0x0000003f3f3ff290 */ /* 0x000ff6000fffe03f */
[----:B------:R-:W-:Y:S01]  /*257f0*/  @!UPT UIADD3 URZ, URZ, URZ, URZ ;  /* 0x0000003f3f3ff290 */ /* 0x000fe2000fffe03f */
[----:B------:R-:W-:Y:S01]  /*25800*/  IMAD.MOV.U32 R0, RZ, RZ, R14 ;  /* 0x000000ffff007224 */ /* 0x000fe200078e000e */
[----:B------:R-:W-:Y:S01]  /*25810*/  STL.64 [R1+0xa0], R12 ;  /* 0x0000a00c01007387 */ /* 0x000fe20000100a00 */
[----:B------:R-:W-:Y:S02]  /*25820*/  IMAD.MOV.U32 R3, RZ, RZ, R15 ;  /* 0x000000ffff037224 */ /* 0x000fe400078e000f */
[----:B------:R-:W2:Y:S01]  /*25830*/  LDL.LU.64 R14, [R1+0x278] ;  /* 0x00027800010e7983 */ /* 0x000ea20000300a00 */
[----:B------:R-:W-:Y:S01]  /*25840*/  STL [R1+0x1478], R0 ;  /* 0x0014780001007387 */ /* 0x000fe20000100800 */
[----:B---3--:R-:W-:Y:S11]  /*25850*/  HMMA.16816.F32 R8, R24, R18, R8 ;  /* 0x000000121808723c */ /* 0x008ff60000001808 */
[----:B------:R-:W-:Y:S11]  /*25860*/  @!UPT UIADD3 URZ, URZ, URZ, URZ ;  /* 0x0000003f3f3ff290 */ /* 0x000ff6000fffe03f */
[----:B------:R-:W-:Y:S01]  /*25870*/  @!UPT UIADD3 URZ, URZ, URZ, URZ ;  /* 0x0000003f3f3ff290 */ /* 0x000fe2000fffe03f */
[----:B------:R-:W-:Y:S01]  /*25880*/  STL.64 [R1+0x90], R8 ;  /* 0x0000900801007387 */ /* 0x000fe20000100a00 */
[----:B------:R0:W-:Y:S03]  /*25890*/  STL.64 [R1+0x98], R10 ;  /* 0x0000980a01007387 */ /* 0x0001e60000100a00 */
[----:B0-----:R-:W3:Y:S01]  /*258a0*/  LDL.LU R11, [R1+0x1508] ;  /* 0x00150800010b7983 */ /* 0x001ee20000300800 */
[----:B------:R-:W4:Y:S02]  /*258b0*/  LDL.LU.64 R8, [R1+0x1500] ;  /* 0x0015000001087983 */ /* 0x000f240000300a00 */
[----:B------:R-:W-:Y:S02]  /*258c0*/  IMAD.MOV.U32 R7, RZ, RZ, R18 ;  /* 0x000000ffff077224 */ /* 0x000fe400078e0012 */
[----:B------:R-:W-:Y:S02]  /*258d0*/  IMAD.MOV.U32 R6, RZ, RZ, R19 ;  /* 0x000000ffff067224 */ /* 0x000fe400078e0013 */
[----:B------:R-:W2:Y:S01]  /*258e0*/  LDL.LU.64 R18, [R1+0x14f8] ;  /* 0x0014f80001127983 */ /* 0x000ea20000300a00 */
[----:B------:R-:W2:Y:S02]  /*258f0*/  LDL.LU.64 R16, [R1+0x14f0] ;  /* 0x0014f00001107983 */ /* 0x000ea40000300a00 */
[----:B------:R4:W-:Y:S02]  /*25900*/  STL.64 [R1+0x1498], R6 ;  /* 0x0014980601007387 */ /* 0x0009e40000100a00 */
[----:B------:R0:W-:Y:S02]  /*25910*/  STL.64 [R1+0x1490], R4 ;  /* 0x0014900401007387 */ /* 0x0001e40000100a00 */
[----:B----4-:R-:W-:-:S02]  /*25920*/  IMAD.MOV.U32 R6, RZ, RZ, R9 ;  /* 0x000000ffff067224 */ /* 0x010fc400078e0009 */
[----:B------:R-:W-:Y:S02]  /*25930*/  IMAD.MOV.U32 R7, RZ, RZ, R8 ;  /* 0x000000ffff077224 */ /* 0x000fe400078e0008 */
[----:B---3--:R-:W1:Y:S04]  /*25940*/  LDSM.16.MT88.4 R8, [R11+0x9000] ;  /* 0x009000000b08783b */ /* 0x008e680000004200 */
[----:B------:R3:W-:Y:S01]  /*25950*/  STL.64 [R1+0x14a0], R6 ;  /* 0x0014a00601007387 */ /* 0x0007e20000100a00 */
[----:B0-----:R-:W4:Y:S02]  /*25960*/  LDL.LU R4, [R1+0x150] ;  /* 0x0001500001047983 */ /* 0x001f240000300800 */
[----:B------:R-:W4:Y:S01]  /*25970*/  LDL.LU R5, [R1+0x154] ;  /* 0x0001540001057983 */ /* 0x000f220000300800 */
[----:B---3--:R-:W3:Y:S01]  /*25980*/  LDL.LU R6, [R1+0x158] ;  /* 0x0001580001067983 */ /* 0x008ee20000300800 */
[----:B------:R-:W3:Y:S03]  /*25990*/  LDL.LU R7, [R1+0x15c] ;  /* 0x00015c0001077983 */ /* 0x000ee60000300800 */
[----:B---3--:R0:W-:Y:S01]  /*259a0*/  STL.64 [R1+0x14b0], R6 ;  /* 0x0014b00601007387 */ /* 0x0081e20000100a00 */
[----:B----4-:R-:W-:Y:S02]  /*259b0*/  STL.64 [R1+0x14a8], R4 ;  /* 0x0014a80401007387 */ /* 0x010fe40000100a00 */
[----:B0-----:R-:W-:-:S02]  /*259c0*/  IMAD.MOV.U32 R6, RZ, RZ, R29 ;  /* 0x000000ffff067224 */ /* 0x001fc400078e001d */
[----:B--2---:R-:W-:Y:S01]  /*259d0*/  IMAD.MOV.U32 R7, RZ, RZ, R16 ;  /* 0x000000ffff077224 */ /* 0x004fe200078e0010 */
[----:B------:R-:W2:Y:S01]  /*259e0*/  LDL.LU R29, [R1+0x14e8] ;  /* 0x0014e800011d7983 */ /* 0x000ea20000300800 */
[----:B------:R-:W3:Y:S02]  /*259f0*/  LDL.LU R16, [R1+0x14e4] ;  /* 0x0014e40001107983 */ /* 0x000ee40000300800 */
[----:B-1----:R0:W-:Y:S02]  /*25a00*/  STL [R1+0x13c4], R8 ;  /* 0x0013c40801007387 */ /* 0x0021e40000100800 */
[----:B------:R1:W-:Y:S01]  /*25a10*/  STL [R1+0x13c0], R9 ;  /* 0x0013c00901007387 */ /* 0x0003e20000100800 */
[----:B------:R4:W-:Y:S01]  /*25a20*/  STL [R1+0x13bc], R10 ;  /* 0x0013bc0a01007387 */ /* 0x0009e20000100800 */
[----:B------:R4:W-:Y:S02]  /*25a30*/  STL [R1+0x13b8], R11 ;  /* 0x0013b80b01007387 */ /* 0x0009e40000100800 */
[----:B0-----:R-:W-:-:S02]  /*25a40*/  IMAD.MOV.U32 R8, RZ, RZ, R17 ;  /* 0x000000ffff087224 */ /* 0x001fc400078e0011 */
[----:B-1----:R-:W-:Y:S01]  /*25a50*/  IMAD.MOV.U32 R9, RZ, RZ, R18 ;  /* 0x000000ffff097224 */ /* 0x002fe200078e0012 */
[----:B------:R-:W3:Y:S01]  /*25a60*/  LDL.LU R17, [R1+0x14e0] ;  /* 0x0014e00001117983 */ /* 0x000ee20000300800 */
[----:B------:R-:W3:Y:S02]  /*25a70*/  LDL.LU R18, [R1+0x14dc] ;  /* 0x0014dc0001127983 */ /* 0x000ee40000300800 */
[----:B----4-:R-:W-:Y:S02]  /*25a80*/  IMAD.MOV.U32 R10, RZ, RZ, R19 ;  /* 0x000000ffff0a7224 */ /* 0x010fe400078e0013 */
[----:B------:R-:W3:Y:S01]  /*25a90*/  LDL.LU R19, [R1+0x14d8] ;  /* 0x0014d80001137983 */ /* 0x000ee20000300800 */
[----:B------:R-:W4:Y:S02]  /*25aa0*/  LDL.LU R11, [R1+0x14c] ;  /* 0x00014c00010b7983 */ /* 0x000f240000300800 */
[----:B------:R-:W-:Y:S01]  /*25ab0*/  IMAD.MOV.U32 R0, RZ, RZ, R14 ;  /* 0x000000ffff007224 */ /* 0x000fe200078e000e */
[----:B---3--:R-:W-:Y:S01]  /*25ac0*/  HMMA.16816.F32 R16, R24, R14, R16 ;  /* 0x0000000e1810723c */ /* 0x008fe20000001810 */
[----:B----4-:R-:W-:Y:S01]  /*25ad0*/  STL.64 [R1+0x14c0], R10 ;  /* 0x0014c00a01007387 */ /* 0x010fe20000100a00 */
[----:B------:R0:W-:Y:S03]  /*25ae0*/  STL.64 [R1+0x14b8], R8 ;  /* 0x0014b80801007387 */ /* 0x0001e60000100a00 */
[----:B0-----:R-:W3:Y:S01]  /*25af0*/  LDL.LU R8, [R1+0x160] ;  /* 0x0001600001087983 */ /* 0x001ee20000300800 */
[----:B------:R-:W3:Y:S02]  /*25b00*/  LDL.LU R9, [R1+0x164] ;  /* 0x0001640001097983 */ /* 0x000ee40000300800 */
[----:B------:R-:W3:Y:S02]  /*25b10*/  LDL.LU R10, [R1+0x168] ;  /* 0x00016800010a7983 */ /* 0x000ee40000300800 */
[----:B--2---:R-:W-:-:S02]  /*25b20*/  IMAD.MOV.U32 R11, RZ, RZ, R29 ;  /* 0x000000ffff0b7224 */ /* 0x004fc400078e001d */
[----:B------:R-:W-:-:S11]  /*25b30*/  IMAD.MOV.U32 R29, RZ, RZ, R15 ;  /* 0x000000ffff1d7224 */ /* 0x000fd600078e000f */
[----:B------:R-:W-:Y:S01]  /*25b40*/  STL.64 [R1+0x10], R16 ;  /* 0x0000101001007387 */ /* 0x000fe20000100a00 */
[----:B------:R0:W-:Y:S02]  /*25b50*/  STL.64 [R1+0x18], R18 ;  /* 0x0000181201007387 */ /* 0x0001e40000100a00 */
[----:B------:R-:W3:Y:S02]  /*25b60*/  LDL.LU.64 R14, [R1+0x14d0] ;  /* 0x0014d000010e7983 */ /* 0x000ee40000300a00 */
[----:B------:R-:W3:Y:S02]  /*25b70*/  LDL.LU.64 R12, [R1+0x14c8] ;  /* 0x0014c800010c7983 */ /* 0x000ee40000300a00 */
[----:B------:R-:W-:Y:S02]  /*25b80*/  IMAD.MOV.U32 R26, RZ, RZ, R21 ;  /* 0x000000ffff1a7224 */ /* 0x000fe400078e0015 */
[----:B------:R-:W-:Y:S02]  /*25b90*/  IMAD.MOV.U32 R27, RZ, RZ, R20 ;  /* 0x000000ffff1b7224 */ /* 0x000fe400078e0014 */
[----:B0-----:R-:W-:-:S02]  /*25ba0*/  IMAD.MOV.U32 R18, RZ, RZ, R23 ;  /* 0x000000ffff127224 */ /* 0x001fc400078e0017 */
[----:B------:R-:W-:Y:S02]  /*25bb0*/  IMAD.MOV.U32 R19, RZ, RZ, R22 ;  /* 0x000000ffff137224 */ /* 0x000fe400078e0016 */
[----:B------:R-:W0:Y:S04]  /*25bc0*/  LDSM.16.MT88.4 R20, [R2+0x9400] ;  /* 0x009400000214783b */ /* 0x000e280000004200 */
[----:B0-----:R-:W-:Y:S01]  /*25bd0*/  STL.64 [R1+0x1320], R22 ;  /* 0x0013201601007387 */ /* 0x001fe20000100a00 */
[----:B------:R0:W-:Y:S03]  /*25be0*/  STL.64 [R1+0x1318], R20 ;  /* 0x0013181401007387 */ /* 0x0001e60000100a00 */
[----:B0-----:R-:W2:Y:S01]  /*25bf0*/  LDL.LU R20, [R1+0x130] ;  /* 0x0001300001147983 */ /* 0x001ea20000300800 */
[----:B------:R-:W2:Y:S02]  /*25c00*/  LDL.LU R21, [R1+0x134] ;  /* 0x0001340001157983 */ /* 0x000ea40000300800 */
[----:B------:R-:W2:Y:S02]  /*25c10*/  LDL.LU R22, [R1+0x138] ;  /* 0x0001380001167983 */ /* 0x000ea40000300800 */
[----:B------:R-:W-:Y:S02]  /*25c20*/  STL [R1+0x12e0], R2 ;  /* 0x0012e00201007387 */ /* 0x000fe40000100800 */
[----:B------:R-:W-:Y:S01]  /*25c30*/  IMAD.MOV.U32 R23, RZ, RZ, R28 ;  /* 0x000000ffff177224 */ /* 0x000fe200078e001c */
[C---:B---3--:R-:W-:Y:S01]  /*25c40*/  HMMA.16816.F32 R4, R12.reuse, R6, R8 ;  /* 0x000000060c04723c */ /* 0x048fe20000001808 */
[----:B------:R-:W3:Y:S01]  /*25c50*/  LDL.LU.64 R10, [R1+0x14c0] ;  /* 0x0014c000010a7983 */ /* 0x000ee20000300a00 */
[----:B------:R-:W3:Y:S11]  /*25c60*/  LDL.LU.64 R8, [R1+0x14b8] ;  /* 0x0014b80001087983 */ /* 0x000ef60000300a00 */
[----:B------:R-:W-:Y:S10]  /*25c70*/  @!UPT UIADD3 URZ, URZ, URZ, URZ ;  /* 0x0000003f3f3ff290 */ /* 0x000ff4000fffe03f */
[----:B------:R-:W-:Y:S01]  /*25c80*/  STL.64 [R1+0x80], R4 ;  /* 0x0000800401007387 */ /* 0x000fe20000100a00 */
[----:B------:R0:W-:Y:S02]  /*25c90*/  STL [R1+0x88], R6 ;  /* 0x0000880601007387 */ /* 0x0001e40000100800 */
[----:B------:R-:W-:Y:S02]  /*25ca0*/  IMAD.MOV.U32 R28, RZ, RZ, R7 ;  /* 0x000000ffff1c7224 */ /* 0x000fe400078e0007 */
[----:B0-----:R-:W4:Y:S01]  /*25cb0*/  LDL.LU.64 R6, [R1+0x14b0] ;  /* 0x0014b00001067983 */ /* 0x001f220000300a00 */
[----:B------:R-:W4:Y:S02]  /*25cc0*/  LDL.LU.64 R4, [R1+0x14a8] ;  /* 0x0014a80001047983 */ /* 0x000f240000300a00 */
[----:B------:R-:W-:Y:S01]  /*25cd0*/  STL [R1+0x13c8], R28 ;  /* 0x0013c81c01007387 */ /* 0x000fe20000100800 */
[C---:B----4-:R-:W-:Y:S01]  /*25ce0*/  HMMA.16816.F32 R16, R12.reuse, R18, R4 ;  /* 0x000000120c10723c */ /* 0x050fe20000001804 */
[----:B------:R-:W3:Y:S11]  /*25cf0*/  LDL.LU.64 R6, [R1+0x14a0] ;  /* 0x0014a00001067983 */ /* 0x000ef60000300a00 */
[----:B------:R-:W-:Y:S11]  /*25d00*/  @!UPT UIADD3 URZ, URZ, URZ, URZ ;  /* 0x0000003f3f3ff290 */ /* 0x000ff6000fffe03f */
[----:B------:R-:W-:Y:S01]  /*25d10*/  STL.64 [R1+0x70], R16 ;  /* 0x0000701001007387 */ /* 0x000fe20000100a00 */
[----:B------:R0:W-:Y:S03]  /*25d20*/  STL.64 [R1+0x78], R18 ;  /* 0x0000781201007387 */ /* 0x0001e60000100a00 */
[----:B0-----:R-:W4:Y:S01]  /*25d30*/  LDL.LU R18, [R1+0x218] ;  /* 0x0002180001127983 */ /* 0x001f220000300800 */
[----:B------:R-:W4:Y:S01]  /*25d40*/  LDL.LU R19, [R1+0x21c] ;  /* 0x00021c0001137983 */ /* 0x000f220000300800 */
[C---:B---3--:R-:W-:Y:S11]  /*25d50*/  HMMA.16816.F32 R4, R12.reuse, R6, R8 ;  /* 0x000000060c04723c */ /* 0x048ff60000001808 */
[----:B------:R-:W-:Y:S11]  /*25d60*/  @!UPT UIADD3 URZ, URZ, URZ, URZ ;  /* 0x0000003f3f3ff290 */ /* 0x000ff6000fffe03f */
[----:B------:R-:W-:Y:S02]  /*25d70*/  @!UPT UIADD3 URZ, URZ, URZ, URZ ;  /* 0x0000003f3f3ff290 */ /* 0x000fe4000fffe03f */
[----:B------:R-:W-:Y:S02]  /*25d80*/  IMAD.MOV.U32 R11, RZ, RZ, R7 ;  /* 0x000000ffff0b7224 */ /* 0x000fe400078e0007 */
[----:B------:R-:W-:Y:S02]  /*25d90*/  IMAD.MOV.U32 R10, RZ, RZ, R6 ;  /* 0x000000ffff0a7224 */ /* 0x000fe400078e0006 */
[----:B------:R-:W-:Y:S02]  /*25da0*/  IMAD.MOV.U32 R9, RZ, RZ, R5 ;  /* 0x000000ffff097224 */ /* 0x000fe400078e0005 */
[----:B------:R-:W-:Y:S01]  /*25db0*/  IMAD.MOV.U32 R8, RZ, RZ, R4 ;  /* 0x000000ffff087224 */ /* 0x000fe200078e0004 */
[----:B------:R-:W3:Y:S01]  /*25dc0*/  LDL.LU.64 R6, [R1+0x1498] ;  /* 0x0014980001067983 */ /* 0x000ee20000300a00 */
[----:B------:R-:W4:Y:S02]  /*25dd0*/  LDL.LU.64 R4, [R1+0x1490] ;  /* 0x0014900001047983 */ /* 0x000f240000300a00 */
[----:B------:R-:W-:Y:S02]  /*25de0*/  STL [R1+0x13d8], R11 ;  /* 0x0013d80b01007387 */ /* 0x000fe40000100800 */
[----:B------:R-:W-:Y:S01]  /*25df0*/  STL [R1+0x13d4], R10 ;  /* 0x0013d40a01007387 */ /* 0x000fe20000100800 */
[----:B------:R-:W-:Y:S01]  /*25e00*/  STL [R1+0x13d0], R9 ;  /* 0x0013d00901007387 */ /* 0x000fe20000100800 */
[----:B------:R0:W-:Y:S03]  /*25e10*/  STL [R1+0x13cc], R8 ;  /* 0x0013cc0801007387 */ /* 0x0001e60000100800 */
[----:B0-----:R-:W4:Y:S01]  /*25e20*/  LDL.LU R8, [R1+0x120] ;  /* 0x0001200001087983 */ /* 0x001f220000300800 */
[----:B------:R-:W4:Y:S02]  /*25e30*/  LDL.LU R9, [R1+0x124] ;  /* 0x0001240001097983 */ /* 0x000f240000300800 */
[----:B------:R-:W4:Y:S02]  /*25e40*/  LDL.LU R10, [R1+0x128] ;  /* 0x00012800010a7983 */ /* 0x000f240000300800 */
[----:B------:R-:W4:Y:S01]  /*25e50*/  LDL.LU R11, [R1+0x12c] ;  /* 0x00012c00010b7983 */ /* 0x000f220000300800 */
[C---:B--2---:R-:W-:Y:S11]  /*25e60*/  HMMA.16816.F32 R20, R12.reuse, R26, R20 ;  /* 0x0000001a0c14723c */ /* 0x044ff60000001814 */
[----:B------:R-:W-:Y:S11]  /*25e70*/  @!UPT UIADD3 URZ, URZ, URZ, URZ ;  /* 0x0000003f3f3ff290 */ /* 0x000ff6000fffe03f */
[----:B------:R-:W-:Y:S01]  /*25e80*/  @!UPT UIADD3 URZ, URZ, URZ, URZ ;  /* 0x0000003f3f3ff290 */ /* 0x000fe2000fffe03f */
[----:B------:R-:W-:Y:S01]  /*25e90*/  STL.64 [R1+0x50], R20 ;  /* 0x0000501401007387 */ /* 0x000fe20000100a00 */
[----:B------:R3:W-:Y:S02]  /*25ea0*/  STL [R1+0x58], R22 ;  /* 0x0000581601007387 */ /* 0x0007e40000100800 */
[----:B------:R-:W-:Y:S02]  /*25eb0*/  IMAD.MOV.U32 R28, RZ, RZ, R23 ;  /* 0x000000ffff1c7224 */ /* 0x000fe400078e0017 */
[----:B---3--:R-:W-:Y:S02]  /*25ec0*/  IMAD.MOV.U32 R22, RZ, RZ, R7 ;  /* 0x000000ffff167224 */ /* 0x008fe400078e0007 */
[----:B------:R-:W-:Y:S02]  /*25ed0*/  IMAD.MOV.U32 R23, RZ, RZ, R6 ;  /* 0x000000ffff177224 */ /* 0x000fe400078e0006 */
[----:B----4-:R-:W-:Y:S02]  /*25ee0*/  IMAD.MOV.U32 R24, RZ, RZ, R5 ;  /* 0x000000ffff187224 */ /* 0x010fe400078e0005 */
[----:B------:R-:W-:Y:S01]  /*25ef0*/  IMAD.MOV.U32 R25, RZ, RZ, R4 ;  /* 0x000000ffff197224 */ /* 0x000fe200078e0004 */
[----:B------:R0:W-:Y:S01]  /*25f00*/  STL.64 [R1+0x1488], R22 ;  /* 0x0014881601007387 */ /* 0x0001e20000100a00 */
[----:B------:R-:W2:Y:S02]  /*25f10*/  LDL.LU R20, [R1+0x110] ;  /* 0x0001100001147983 */ /* 0x000ea40000300800 */
[----:B------:R-:W2:Y:S01]  /*25f20*/  LDL.LU R21, [R1+0x114] ;  /* 0x0001140001157983 */ /* 0x000ea20000300800 */
[----:B------:R-:W-:Y:S01]  /*25f30*/  HMMA.16816.F32 R16, R12, R18, R8 ;  /* 0x000000120c10723c */ /* 0x000fe20000001808 */
[----:B0-----:R-:W2:Y:S01]  /*25f40*/  LDL.LU R22, [R1+0x118] ;  /* 0x0001180001167983 */ /* 0x001ea20000300800 */
[----:B------:R-:W2:Y:S02]  /*25f50*/  LDL.LU R23, [R1+0x11c] ;  /* 0x00011c0001177983 */ /* 0x000ea40000300800 */
[----:B------:R0:W-:Y:S02]  /*25f60*/  STL.64 [R1+0x1480], R24 ;  /* 0x0014801801007387 */ /* 0x0001e40000100a00 */
[----:B0-----:R-:W3:Y:S01]  /*25f70*/  LDL.LU R24, [R1+0x100] ;  /* 0x0001000001187983 */ /* 0x001ee20000300800 */
[----:B------:R-:W3:Y:S02]  /*25f80*/  LDL.LU R25, [R1+0x104] ;  /* 0x0001040001197983 */ /* 0x000ee40000300800 */
[----:B------:R-:W3:Y:S02]  /*25f90*/  LDL.LU R26, [R1+0x108] ;  /* 0x00010800011a7983 */ /* 0x000ee40000300800 */
[----:B------:R-:W3:Y:S01]  /*25fa0*/  LDL.LU R27, [R1+0x10c] ;  /* 0x00010c00011b7983 */ /* 0x000ee20000300800 */
[----:B------:R-:W4:Y:S01]  /*25fb0*/  LDL.LU R4, [R1] ;  /* 0x0000000001047983 */ /* 0x000f220000300800 */
[----:B------:R-:W4:Y:S02]  /*25fc0*/  LDL.LU R5, [R1+0x4] ;  /* 0x0000040001057983 */ /* 0x000f240000300800 */
[----:B------:R-:W4:Y:S02]  /*25fd0*/  LDL.LU R6, [R1+0x8] ;  /* 0x0000080001067983 */ /* 0x000f240000300800 */
[----:B------:R-:W4:Y:S01]  /*25fe0*/  LDL.LU R7, [R1+0xc] ;  /* 0x00000c0001077983 */ /* 0x000f220000300800 */
[----:B------:R-:W-:Y:S06]  /*25ff0*/  STL [R1+0x13dc], R28 ;  /* 0x0013dc1c01007387 */ /* 0x000fec0000100800 */
[----:B------:R-:W-:-:S02]  /*26000*/  IMAD.MOV.U32 R11, RZ, RZ, R16 ;  /* 0x000000ffff0b7224 */ /* 0x000fc400078e0010 */
[----:B------:R-:W-:Y:S02]  /*26010*/  IMAD.MOV.U32 R10, RZ, RZ, R17 ;  /* 0x000000ffff0a7224 */ /* 0x000fe400078e0011 */
[----:B------:R-:W2:Y:S02]  /*26020*/  LDL.LU R16, [R1+0xe0] ;  /* 0x0000e00001107983 */ /* 0x000ea40000300800 */
[----:B------:R-:W-:Y:S01]  /*26030*/  IMAD.MOV.U32 R9, RZ, RZ, R18 ;  /* 0x000000ffff097224 */ /* 0x000fe200078e0012 */
[----:B------:R-:W2:Y:S01]  /*26040*/  LDL.LU R17, [R1+0xe4] ;  /* 0x0000e40001117983 */ /* 0x000ea20000300800 */
[----:B------:R-:W-:Y:S02]  /*26050*/  IMAD.MOV.U32 R8, RZ, RZ, R19 ;  /* 0x000000ffff087224 */ /* 0x000fe400078e0013 */
[----:B------:R-:W2:Y:S02]  /*26060*/  LDL.LU R18, [R1+0xe8] ;  /* 0x0000e80001127983 */ /* 0x000ea40000300800 */
[----:B------:R-:W2:Y:S02]  /*26070*/  LDL.LU R19, [R1+0xec] ;  /* 0x0000ec0001137983 */ /* 0x000ea40000300800 */
[----:B--2---:R-:W-:Y:S01]  /*26080*/  STL.64 [R1+0x1460], R18 ;  /* 0x0014601201007387 */ /* 0x004fe20000100a00 */
[----:B------:R0:W-:Y:S03]  /*26090*/  STL.64 [R1+0x1458], R16 ;  /* 0x0014581001007387 */ /* 0x0001e60000100a00 */
[----:B0-----:R-:W2:Y:S01]  /*260a0*/  LDL.LU R16, [R1+0xf0] ;  /* 0x0000f00001107983 */ /* 0x001ea20000300800 */
[----:B------:R-:W2:Y:S02]  /*260b0*/  LDL.LU R17, [R1+0xf4] ;  /* 0x0000f40001117983 */ /* 0x000ea40000300800 */
[----:B------:R-:W2:Y:S02]  /*260c0*/  LDL.LU R18, [R1+0xf8] ;  /* 0x0000f80001127983 */ /* 0x000ea40000300800 */
[----:B------:R-:W2:Y:S01]  /*260d0*/  LDL.LU R19, [R1+0xfc] ;  /* 0x0000fc0001137983 */ /* 0x000ea20000300800 */
[----:B------:R-:W-:Y:S01]  /*260e0*/  STL [R1+0x13ec], R8 ;  /* 0x0013ec0801007387 */ /* 0x000fe20000100800 */
[----:B------:R-:W-:Y:S02]  /*260f0*/  STL [R1+0x13e8], R9 ;  /* 0x0013e80901007387 */ /* 0x000fe40000100800 */
[----:B------:R0:W-:Y:S02]  /*26100*/  STL [R1+0x13e4], R10 ;  /* 0x0013e40a01007387 */ /* 0x0001e40000100800 */
[----:B------:R1:W-:Y:S01]  /*26110*/  STL [R1+0x13e0], R11 ;  /* 0x0013e00b01007387 */ /* 0x0003e20000100800 */
[----:B0-----:R-:W2:Y:S01]  /*26120*/  LDL.LU R10, [R1+0x238] ;  /* 0x00023800010a7983 */ /* 0x001ea20000300800 */
[----:B-1----:R-:W2:Y:S02]  /*26130*/  LDL.LU R11, [R1+0x23c] ;  /* 0x00023c00010b7983 */ /* 0x002ea40000300800 */
[C---:B--2---:R-:W-:Y:S01]  /*26140*/  HMMA.16816.F32 R8, R12.reuse, R10, R20 ;  /* 0x0000000a0c08723c */ /* 0x044fe20000001814 */
[----:B------:R-:W3:Y:S11]  /*26150*/  LDL.LU.64 R22, [R1+0x1488] ;  /* 0x0014880001167983 */ /* 0x000ef60000300a00 */
[----:B------:R-:W-:Y:S11]  /*26160*/  @!UPT UIADD3 URZ, URZ, URZ, URZ ;  /* 0x0000003f3f3ff290 */ /* 0x000ff6000fffe03f */
[----:B------:R-:W-:Y:S01]  /*26170*/  @!UPT UIADD3 URZ, URZ, URZ, URZ ;  /* 0x0000003f3f3ff290 */ /* 0x000fe2000fffe03f */
[----:B------:R-:W-:Y:S01]  /*26180*/  IMAD.MOV.U32 R28, RZ, RZ, R11 ;  /* 0x000000ffff1c7224 */ /* 0x000fe200078e000b */
[----:B------:R-:W-:Y:S01]  /*26190*/  STL.64 [R1+0x30], R8 ;  /* 0x0000300801007387 */ /* 0x000fe20000100a00 */
[----:B------:R0:W-:Y:S03]  /*261a0*/  STL [R1+0x38], R10 ;  /* 0x0000380a01007387 */ /* 0x0001e60000100800 */
[----:B------:R-:W-:Y:S01]  /*261b0*/  STL [R1+0x13f0], R28 ;  /* 0x0013f01c01007387 */ /* 0x000fe20000100800 */
[----:B---3--:R-:W-:Y:S11]  /*261c0*/  HMMA.16816.F32 R24, R12, R22, R24 ;  /* 0x000000160c18723c */ /* 0x008ff60000001818 */
[----:B------:R-:W-:Y:S11]  /*261d0*/  @!UPT UIADD3 URZ, URZ, URZ, URZ ;  /* 0x0000003f3f3ff290 */ /* 0x000ff6000fffe03f */
[----:B------:R-:W-:Y:S02]  /*261e0*/  @!UPT UIADD3 URZ, URZ, URZ, URZ ;  /* 0x0000003f3f3ff290 */ /* 0x000fe4000fffe03f */
[----:B------:R-:W-:Y:S02]  /*261f0*/  IMAD.MOV.U32 R22, RZ, RZ, R26 ;  /* 0x000000ffff167224 */ /* 0x000fe400078e001a */
[----:B------:R-:W-:Y:S02]  /*26200*/  IMAD.MOV.U32 R11, RZ, RZ, R25 ;  /* 0x000000ffff0b7224 */ /* 0x000fe400078e0019 */
[----:B0-----:R-:W-:Y:S02]  /*26210*/  IMAD.MOV.U32 R10, RZ, RZ, R24 ;  /* 0x000000ffff0a7224 */ /* 0x001fe400078e0018 */
[----:B------:R-:W2:Y:S01]  /*26220*/  LDL.LU.64 R24, [R1+0x1480] ;  /* 0x0014800001187983 */ /* 0x000ea20000300a00 */
[----:B------:R-:W-:Y:S02]  /*26230*/  STL [R1+0x13fc], R22 ;  /* 0x0013fc1601007387 */ /* 0x000fe40000100800 */
[----:B------:R0:W-:Y:S02]  /*26240*/  STL [R1+0x13f8], R11 ;  /* 0x0013f80b01007387 */ /* 0x0001e40000100800 */
[----:B------:R1:W-:Y:S02]  /*26250*/  STL [R1+0x13f4], R10 ;  /* 0x0013f40a01007387 */ /* 0x0003e40000100800 */
[----:B0-----:R-:W-:-:S02]  /*26260*/  IMAD.MOV.U32 R11, RZ, RZ, R29 ;  /* 0x000000ffff0b7224 */ /* 0x001fc400078e001d */
[----:B-1----:R-:W-:Y:S02]  /*26270*/  IMAD.MOV.U32 R10, RZ, RZ, R0 ;  /* 0x000000ffff0a7224 */ /* 0x002fe400078e0000 */
[----:B------:R-:W3:Y:S05]  /*26280*/  LDL.LU R0, [R1+0x1478] ;  /* 0x0014780001007983 */ /* 0x000eea0000300800 */
[----:B----4-:R-:W-:Y:S01]  /*26290*/  HMMA.16816.F32 R12, R12, R10, R4 ;  /* 0x0000000a0c0c723c */ /* 0x010fe20000001804 */
[----:B------:R-:W2:Y:S01]  /*262a0*/  LDL.LU.64 R6, [R1+0x1470] ;  /* 0x0014700001067983 */ /* 0x000ea20000300a00 */
[----:B------:R-:W2:Y:S02]  /*262b0*/  LDL.LU.64 R4, [R1+0x1468] ;  /* 0x0014680001047983 */ /* 0x000ea40000300a00 */
[----:B------:R-:W-:Y:S11]  /*262c0*/  IMAD.MOV.U32 R23, RZ, RZ, R27 ;  /* 0x000000ffff177224 */ /* 0x000ff600078e001b */
[----:B------:R-:W-:Y:S09]  /*262d0*/  @!UPT UIADD3 URZ, URZ, URZ, URZ ;  /* 0x0000003f3f3ff290 */ /* 0x000ff2000fffe03f */
[----:B------:R-:W-:Y:S01]  /*262e0*/  IMAD.MOV.U32 R11, RZ, RZ, R14 ;  /* 0x000000ffff0b7224 */ /* 0x000fe200078e000e */
[----:B------:R0:W-:Y:S01]  /*262f0*/  STL [R1], R12 ;  /* 0x0000000c01007387 */ /* 0x0001e20000100800 */
[----:B------:R-:W-:-:S03]  /*26300*/  IMAD.MOV.U32 R29, RZ, RZ, R13 ;  /* 0x000000ffff1d7224 */ /* 0x000fc600078e000d */
[----:B------:R-:W-:Y:S01]  /*26310*/  STL [R1+0x1454], R11 ;  /* 0x0014540b01007387 */ /* 0x000fe20000100800 */
[----:B------:R-:W4:Y:S02]  /*26320*/  LDL.LU.64 R8, [R1+0x190] ;  /* 0x0001900001087983 */ /* 0x000f240000300a00 */
[----:B------:R-:W-:Y:S01]  /*26330*/  IMAD.MOV.U32 R2, RZ, RZ, R15 ;  /* 0x000000ffff027224 */ /* 0x000fe200078e000f */
[----:B0-----:R-:W3:Y:S01]  /*26340*/  LDL.LU R12, [R1+0xd0] ;  /* 0x0000d000010c7983 */ /* 0x001ee20000300800 */
[----:B------:R-:W3:Y:S02]  /*26350*/  LDL.LU R13, [R1+0xd4] ;  /* 0x0000d400010d7983 */ /* 0x000ee40000300800 */
[----:B------:R-:W3:Y:S02]  /*26360*/  LDL.LU R14, [R1+0xd8] ;  /* 0x0000d800010e7983 */ /* 0x000ee40000300800 */
[----:B------:R-:W3:Y:S01]  /*26370*/  LDL.LU R15, [R1+0xdc] ;  /* 0x0000dc00010f7983 */ /* 0x000ee20000300800 */
[C---:B--2---:R-:W-:Y:S01]  /*26380*/  HMMA.16816.F32 R24, R4.reuse, R24, R16 ;  /* 0x000000180418723c */ /* 0x044fe20000001810 */
[----:B------:R-:W4:Y:S01]  /*26390*/  LDL.LU.64 R18, [R1+0x1460] ;  /* 0x0014600001127983 */ /* 0x000f220000300a00 */
[----:B------:R-:W4:Y:S11]  /*263a0*/  LDL.LU.64 R16, [R1+0x1458] ;  /* 0x0014580001107983 */ /* 0x000f360000300a00 */
[----:B------:R-:W-:Y:S10]  /*263b0*/  @!UPT UIADD3 URZ, URZ, URZ, URZ ;  /* 0x0000003f3f3ff290 */ /* 0x000ff4000fffe03f */
[----:B------:R-:W-:Y:S01]  /*263c0*/  STL.64 [R1+0x1330], R26 ;  /* 0x0013301a01007387 */ /* 0x000fe20000100a00 */
[----:B------:R-:W-:Y:S02]  /*263d0*/  STL.64 [R1+0x1328], R24 ;  /* 0x0013281801007387 */ /* 0x000fe40000100a00 */
[----:B------:R-:W2:Y:S02]  /*263e0*/  LDL.LU R20, [R1+0x290] ;  /* 0x0002900001147983 */ /* 0x000ea40000300800 */
[----:B------:R-:W2:Y:S01]  /*263f0*/  LDL.LU R21, [R1+0x294] ;  /* 0x0002940001157983 */ /* 0x000ea20000300800 */
[----:B------:R-:W-:Y:S04]  /*26400*/  STL [R1+0x1438], R23 ;  /* 0x0014381701007387 */ /* 0x000fe80000100800 */
[----:B--2---:R0:W-:Y:S04]  /*26410*/  STL.64 [R1+0x1430], R20 ;  /* 0x0014301401007387 */ /* 0x0041e80000100a00 */
[----:B0-----:R-:W3:Y:S01]  /*26420*/  LDL.LU.64 R20, [R1+0x200] ;  /* 0x0002000001147983 */ /* 0x001ee20000300a00 */
[----:B------:R-:W2:Y:S01]  /*26430*/  LDL.LU R11, [R1+0x1454] ;  /* 0x00145400010b7983 */ /* 0x000ea20000300800 */
[----:B----4-:R-:W-:Y:S01]  /*26440*/  HMMA.16816.F32 R16, R4, R8, R16 ;  /* 0x000000080410723c */ /* 0x010fe20000001810 */
[----:B------:R-:W-:-:S02]  /*26450*/  IMAD.MOV.U32 R27, RZ, RZ, R8 ;  /* 0x000000ffff1b7224 */ /* 0x000fc400078e0008 */
[----:B------:R-:W-:Y:S01]  /*26460*/  IMAD.MOV.U32 R26, RZ, RZ, R9 ;  /* 0x000000ffff1a7224 */ /* 0x000fe200078e0009 */
[----:B------:R-:W4:Y:S11]  /*26470*/  LDL.LU.64 R24, [R1+0x220] ;  /* 0x0002200001187983 */ /* 0x000f360000300a00 */
[----:B------:R-:W-:Y:S08]  /*26480*/  @!UPT UIADD3 URZ, URZ, URZ, URZ ;  /* 0x0000003f3f3ff290 */ /* 0x000ff0000fffe03f */
[----:B------:R-:W-:Y:S01]  /*26490*/  STL [R1+0x1304], R16 ;  /* 0x0013041001007387 */ /* 0x000fe20000100800 */
[----:B------:R-:W-:Y:S02]  /*264a0*/  STL [R1+0x1300], R17 ;  /* 0x0013001101007387 */ /* 0x000fe40000100800 */
[----:B------:R-:W-:Y:S02]  /*264b0*/  STL [R1+0x12fc], R18 ;  /* 0x0012fc1201007387 */ /* 0x000fe40000100800 */
[----:B------:R-:W-:Y:S01]  /*264c0*/  STL [R1+0x12f8], R19 ;  /* 0x0012f81301007387 */ /* 0x000fe20000100800 */
[----:B---3--:R-:W-:Y:S01]  /*264d0*/  HMMA.16816.F32 R12, R4, R20, R12 ;  /* 0x00000014040c723c */ /* 0x008fe2000000180c */
[----:B------:R-:W-:Y:S02]  /*264e0*/  IMAD.MOV.U32 R8, RZ, RZ, R20 ;  /* 0x000000ffff087224 */ /* 0x000fe400078e0014 */
[----:B------:R-:W-:Y:S01]  /*264f0*/  IMAD.MOV.U32 R9, RZ, RZ, R21 ;  /* 0x000000ffff097224 */ /* 0x000fe200078e0015 */
[----:B--2---:R-:W-:Y:S04]  /*26500*/  STL [R1+0x1448], R11 ;  /* 0x0014480b01007387 */ /* 0x004fe80000100800 */
[----:B------:R0:W-:Y:S04]  /*26510*/  STL.64 [R1+0x1440], R8 ;  /* 0x0014400801007387 */ /* 0x0001e80000100a00 */
[----:B0-----:R-:W4:Y:S01]  /*26520*/  LDL.LU R8, [R1+0xc0] ;  /* 0x0000c00001087983 */ /* 0x001f220000300800 */
[----:B------:R-:W4:Y:S02]  /*26530*/  LDL.LU R9, [R1+0xc4] ;  /* 0x0000c40001097983 */ /* 0x000f240000300800 */
[----:B------:R-:W4:Y:S02]  /*26540*/  LDL.LU R10, [R1+0xc8] ;  /* 0x0000c800010a7983 */ /* 0x000f240000300800 */
[----:B------:R-:W4:Y:S01]  /*26550*/  LDL.LU R11, [R1+0xcc] ;  /* 0x0000cc00010b7983 */ /* 0x000f220000300800 */
[----:B------:R-:W2:Y:S01]  /*26560*/  LDL.LU R20, [R1+0xb0] ;  /* 0x0000b00001147983 */ /* 0x000ea20000300800 */
[----:B------:R-:W2:Y:S02]  /*26570*/  LDL.LU R21, [R1+0xb4] ;  /* 0x0000b40001157983 */ /* 0x000ea40000300800 */
[----:B------:R-:W2:Y:S02]  /*26580*/  LDL.LU R22, [R1+0xb8] ;  /* 0x0000b80001167983 */ /* 0x000ea40000300800 */
[----:B------:R-:W2:Y:S01]  /*26590*/  LDL.LU R23, [R1+0xbc] ;  /* 0x0000bc0001177983 */ /* 0x000ea20000300800 */
[----:B------:R-:W2:Y:S01]  /*265a0*/  LDL.LU.64 R16, [R1+0x240] ;  /* 0x0002400001107983 */ /* 0x000ea20000300a00 */
[----:B------:R0:W-:Y:S02]  /*265b0*/  STL.64 [R1+0x12f0], R14 ;  /* 0x0012f00e01007387 */ /* 0x0001e40000100a00 */
[----:B------:R1:W-:Y:S01]  /*265c0*/  STL.64 [R1+0x12e8], R12 ;  /* 0x0012e80c01007387 */ /* 0x0003e20000100a00 */
[----:B0-----:R-:W3:Y:S04]  /*265d0*/  LDL R14, [R1+0x198] ;  /* 0x00019800010e7983 */ /* 0x001ee80000100800 */
[----:B------:R-:W3:Y:S01]  /*265e0*/  LDL R15, [R1+0x19c] ;  /* 0x00019c00010f7983 */ /* 0x000ee20000100800 */
[----:B-1----:R-:W-:-:S02]  /*265f0*/  IMAD.MOV.U32 R12, RZ, RZ, R27 ;  /* 0x000000ffff0c7224 */ /* 0x002fc400078e001b */
[----:B------:R-:W-:Y:S01]  /*26600*/  IMAD.MOV.U32 R13, RZ, RZ, R26 ;  /* 0x000000ffff0d7224 */ /* 0x000fe200078e001a */
[----:B---3--:R-:W-:Y:S04]  /*26610*/  STL.64 [R1+0x1408], R14 ;  /* 0x0014080e01007387 */ /* 0x008fe80000100a00 */
[----:B------:R0:W-:Y:S02]  /*26620*/  STL.64 [R1+0x1400], R12 ;  /* 0x0014000c01007387 */ /* 0x0001e40000100a00 */
[----:B0-----:R-:W3:Y:S01]  /*26630*/  LDL.LU R12, [R1+0x90] ;  /* 0x00009000010c7983 */ /* 0x001ee20000300800 */
[----:B------:R-:W3:Y:S02]  /*26640*/  LDL.LU R13, [R1+0x94] ;  /* 0x00009400010d7983 */ /* 0x000ee40000300800 */
[----:B------:R-:W2:Y:S02]  /*26650*/  LDL.LU R14, [R1+0x98] ;  /* 0x00009800010e7983 */ /* 0x000ea40000300800 */
[----:B------:R-:W2:Y:S01]  /*26660*/  LDL.LU R15, [R1+0x9c] ;  /* 0x00009c00010f7983 */ /* 0x000ea20000300800 */
[----:B----4-:R-:W-:Y:S01]  /*26670*/  HMMA.16816.F32 R8, R4, R24, R8 ;  /* 0x000000180408723c */ /* 0x010fe20000001808 */
[----:B--2---:R0:W-:Y:S01]  /*26680*/  STL.64 [R1+0x1418], R14 ;  /* 0x0014180e01007387 */ /* 0x0041e20000100a00 */
[----:B---3--:R1:W-:Y:S02]  /*26690*/  STL.64 [R1+0x1410], R12 ;  /* 0x0014100c01007387 */ /* 0x0083e40000100a00 */
[----:B0-----:R-:W-:Y:S01]  /*266a0*/  IMAD.MOV.U32 R14, RZ, RZ, R0 ;  /* 0x000000ffff0e7224 */ /* 0x001fe200078e0000 */
[----:B-1----:R-:W2:Y:S01]  /*266b0*/  LDL.LU R12, [R1+0xa0] ;  /* 0x0000a000010c7983 */ /* 0x002ea20000300800 */
[----:B------:R-:W2:Y:S02]  /*266c0*/  LDL.LU R13, [R1+0xa4] ;  /* 0x0000a400010d7983 */ /* 0x000ea40000300800 */
[----:B------:R-:W3:Y:S02]  /*266d0*/  LDL.LU R0, [R1+0x1450] ;  /* 0x0014500001007983 */ /* 0x000ee40000300800 */
[----:B------:R-:W-:-:S02]  /*266e0*/  IMAD.MOV.U32 R15, RZ, RZ, R3 ;  /* 0x000000ffff0f7224 */ /* 0x000fc400078e0003 */
[----:B------:R-:W4:Y:S11]  /*266f0*/  LDL.LU R3, [R1+0x144c] ;  /* 0x00144c0001037983 */ /* 0x000f360000300800 */
[----:B------:R-:W-:Y:S02]  /*26700*/  STL.64 [R1+0xd0], R8 ;  /* 0x0000d00801007387 */ /* 0x000fe40000100a00 */
[----:B------:R0:W-:Y:S02]  /*26710*/  STL.64 [R1+0xd8], R10 ;  /* 0x0000d80a01007387 */ /* 0x0001e40000100a00 */
[----:B0-----:R-:W2:Y:S01]  /*26720*/  LDL.LU R11, [R1+0x1448] ;  /* 0x00144800010b7983 */ /* 0x001ea20000300800 */
[----:B------:R-:W2:Y:S02]  /*26730*/  LDL.LU.64 R8, [R1+0x1440] ;  /* 0x0014400001087983 */ /* 0x000ea40000300a00 */
[----:B------:R-:W-:-:S05]  /*26740*/  IMAD.MOV.U32 R10, RZ, RZ, R24 ;  /* 0x000000ffff0a7224 */ /* 0x000fca00078e0018 */
[----:B------:R-:W-:Y:S01]  /*26750*/  STL [R1+0x1428], R10 ;  /* 0x0014280a01007387 */ /* 0x000fe20000100800 */
[----:B------:R-:W-:Y:S03]  /*26760*/  HMMA.16816.F32 R20, R4, R16, R20 ;  /* 0x000000100414723c */ /* 0x000fe60000001814 */
[----:B--2---:R0:W-:Y:S04]  /*26770*/  STL.64 [R1+0x1420], R8 ;  /* 0x0014200801007387 */ /* 0x0041e80000100a00 */
[----:B0-----:R-:W2:Y:S01]  /*26780*/  LDL.LU.64 R8, [R1+0x260] ;  /* 0x0002600001087983 */ /* 0x001ea20000300a00 */
[----:B------:R-:W3:Y:S02]  /*26790*/  LDL.LU R24, [R1] ;  /* 0x0000000001187983 */ /* 0x000ee40000300800 */
[----:B------:R-:W-:-:S02]  /*267a0*/  IMAD.MOV.U32 R26, RZ, RZ, R11 ;  /* 0x000000ffff1a7224 */ /* 0x000fc400078e000b */
[----:B------:R-:W-:Y:S02]  /*267b0*/  IMAD.MOV.U32 R27, RZ, RZ, R2 ;  /* 0x000000ffff1b7224 */ /* 0x000fe400078e0002 */
[----:B------:R-:W-:Y:S02]  /*267c0*/  IMAD.MOV.U32 R28, RZ, RZ, R25 ;  /* 0x000000ffff1c7224 */ /* 0x000fe400078e0019 */
[----:B------:R-:W-:-:S08]  /*267d0*/  IMAD.MOV.U32 R25, RZ, RZ, R29 ;  /* 0x000000ffff197224 */ /* 0x000fd000078e001d */
[----:B------:R-:W-:Y:S02]  /*267e0*/  IMAD.MOV.U32 R18, RZ, RZ, R22 ;  /* 0x000000ffff127224 */ /* 0x000fe400078e0016 */
[----:B------:R-:W-:Y:S01]  /*267f0*/  IMAD.MOV.U32 R19, RZ, RZ, R23 ;  /* 0x000000ffff137224 */ /* 0x000fe200078e0017 */
[----:B------:R0:W-:Y:S02]  /*26800*/  STL.64 [R1+0x1340], R26 ;  /* 0x0013401a01007387 */ /* 0x0001e40000100a00 */
[----:B0-----:R-:W-:Y:S02]  /*26810*/  IMAD.MOV.U32 R27, RZ, RZ, R16 ;  /* 0x000000ffff1b7224 */ /* 0x001fe400078e0010 */
[----:B------:R-:W-:Y:S02]  /*26820*/  IMAD.MOV.U32 R26, RZ, RZ, R17 ;  /* 0x000000ffff1a7224 */ /* 0x000fe400078e0011 */
[----:B------:R-:W-:Y:S02]  /*26830*/  IMAD.MOV.U32 R16, RZ, RZ, R20 ;  /* 0x000000ffff107224 */ /* 0x000fe400078e0014 */
[----:B------:R-:W-:Y:S01]  /*26840*/  IMAD.MOV.U32 R17, RZ, RZ, R21 ;  /* 0x000000ffff117224 */ /* 0x000fe200078e0015 */
[----:B--2---:R-:W-:Y:S01]  /*26850*/  HMMA.16816.F32 R12, R4, R8, R12 ;  /* 0x00000008040c723c */ /* 0x004fe2000000180c */
[----:B---3--:R4:W-:Y:S01]  /*26860*/  STL.64 [R1+0x1338], R24 ;  /* 0x0013381801007387 */ /* 0x0089e20000100a00 */
[----:B------:R-:W2:Y:S02]  /*26870*/  LDL.LU R23, [R1+0x1438] ;  /* 0x0014380001177983 */ /* 0x000ea40000300800 */
[----:B------:R-:W3:Y:S02]  /*26880*/  LDL.LU.64 R20, [R1+0x1430] ;  /* 0x0014300001147983 */ /* 0x000ee40000300a00 */
[----:B------:R-:W-:Y:S01]  /*26890*/  STL.64 [R1+0x1310], R18 ;  /* 0x0013101201007387 */ /* 0x000fe20000100a00 */
[----:B------:R0:W-:Y:S01]  /*268a0*/  STL.64 [R1+0x1308], R16 ;  /* 0x0013081001007387 */ /* 0x0001e20000100a00 */
[----:B------:R-:W-:-:S02]  /*268b0*/  IMAD.MOV.U32 R22, RZ, RZ, R8 ;  /* 0x000000ffff167224 */ /* 0x000fc400078e0008 */
[----:B------:R-:W-:Y:S02]  /*268c0*/  IMAD.MOV.U32 R11, RZ, RZ, R9 ;  /* 0x000000ffff0b7224 */ /* 0x000fe400078e0009 */
[----:B----4-:R-:W-:Y:S01]  /*268d0*/  IMAD.MOV.U32 R24, RZ, RZ, R3 ;  /* 0x000000ffff187224 */ /* 0x010fe200078e0003 */
[----:B0-----:R-:W4:Y:S01]  /*268e0*/  LDL.LU.64 R16, [R1+0x180] ;  /* 0x0001800001107983 */ /* 0x001f220000300a00 */
[----:B------:R-:W2:Y:S02]  /*268f0*/  LDL.LU.64 R18, [R1+0x188] ;  /* 0x0001880001127983 */ /* 0x000ea40000300a00 */
[----:B------:R-:W2:Y:S02]  /*26900*/  LDL.LU R10, [R1+0x1428] ;  /* 0x00142800010a7983 */ /* 0x000ea40000300800 */
[----:B------:R-:W2:Y:S05]  /*26910*/  LDL.LU.64 R8, [R1+0x1420] ;  /* 0x0014200001087983 */ /* 0x000eaa0000300a00 */
[----:B------:R-:W-:Y:S01]  /*26920*/  STL [R1+0x160], R12 ;  /* 0x0001600c01007387 */ /* 0x000fe20000100800 */
[----:B------:R0:W-:Y:S02]  /*26930*/  STL [R1+0x168], R14 ;  /* 0x0001680e01007387 */ /* 0x0001e40000100800 */
[----:B------:R-:W-:-:S02]  /*26940*/  IMAD.MOV.U32 R3, RZ, RZ, R15 ;  /* 0x000000ffff037224 */ /* 0x000fc400078e000f */
[----:B------:R-:W-:Y:S01]  /*26950*/  IMAD.MOV.U32 R2, RZ, RZ, R13 ;  /* 0x000000ffff027224 */ /* 0x000fe200078e000d */
[----:B0-----:R-:W2:Y:S01]  /*26960*/  LDL.LU.64 R14, [R1+0x1418] ;  /* 0x00141800010e7983 */ /* 0x001ea20000300a00 */
[----:B------:R-:W2:Y:S02]  /*26970*/  LDL.LU.64 R12, [R1+0x1410] ;  /* 0x00141000010c7983 */ /* 0x000ea40000300a00 */
[----:B------:R-:W-:-:S07]  /*26980*/  IMAD.MOV.U32 R25, RZ, RZ, R0 ;  /* 0x000000ffff197224 */ /* 0x000fce00078e0000 */
[----:B--2---:R-:W-:Y:S11]  /*26990*/  HMMA.16816.F32 R12, R4, R24, R12 ;  /* 0x00000018040c723c */ /* 0x004ff6000000180c */
[----:B------:R-:W-:Y:S11]  /*269a0*/  @!UPT UIADD3 URZ, URZ, URZ, URZ ;  /* 0x0000003f3f3ff290 */ /* 0x000ff6000fffe03f */
[----:B------:R-:W-:Y:S01]  /*269b0*/  @!UPT UIADD3 URZ, URZ, URZ, URZ ;  /* 0x0000003f3f3ff290 */ /* 0x000fe2000fffe03f */
[----:B------:R0:W-:Y:S01]  /*269c0*/  STL.64 [R1+0x170], R12 ;  /* 0x0001700c01007387 */ /* 0x0001e20000100a00 */
[----:B------:R-:W-:Y:S02]  /*269d0*/  IMAD.MOV.U32 R29, RZ, RZ, R14 ;  /* 0x000000ffff1d7224 */ /* 0x000fe400078e000e */
[----:B------:R-:W-:Y:S02]  /*269e0*/  IMAD.MOV.U32 R0, RZ, RZ, R15 ;  /* 0x000000ffff007224 */ /* 0x000fe400078e000f */
[----:B------:R-:W2:Y:S04]  /*269f0*/  LDL.LU.64 R14, [R1+0x1408] ;  /* 0x00140800010e7983 */ /* 0x000ea80000300a00 */
[----:B0-----:R-:W2:Y:S01]  /*26a00*/  LDL.LU.64 R12, [R1+0x1400] ;  /* 0x00140000010c7983 */ /* 0x001ea20000300a00 */
[----:B------:R0:W-:Y:S02]  /*26a10*/  STL.64 [R1+0x1350], R24 ;  /* 0x0013501801007387 */ /* 0x0001e40000100a00 */
[----:B0-----:R-:W-:-:S02]  /*26a20*/  IMAD.MOV.U32 R24, RZ, RZ, R22 ;  /* 0x000000ffff187224 */ /* 0x001fc400078e0016 */
[----:B------:R-:W-:Y:S01]  /*26a30*/  IMAD.MOV.U32 R25, RZ, RZ, R11 ;  /* 0x000000ffff197224 */ /* 0x000fe200078e000b */
[----:B------:R-:W2:Y:S01]  /*26a40*/  LDL.LU R22, [R1+0x13fc] ;  /* 0x0013fc0001167983 */ /* 0x000ea20000300800 */
[----:B------:R-:W2:Y:S03]  /*26a50*/  LDL.LU R11, [R1+0x13f8] ;  /* 0x0013f800010b7983 */ /* 0x000ea60000300800 */
[----:B------:R0:W-:Y:S02]  /*26a60*/  STL.64 [R1+0x1368], R24 ;  /* 0x0013681801007387 */ /* 0x0001e40000100a00 */
[----:B0-----:R-:W-:Y:S02]  /*26a70*/  IMAD.MOV.U32 R24, RZ, RZ, R27 ;  /* 0x000000ffff187224 */ /* 0x001fe400078e001b */
[----:B------:R-:W-:-:S05]  /*26a80*/  IMAD.MOV.U32 R25, RZ, RZ, R26 ;  /* 0x000000ffff197224 */ /* 0x000fca00078e001a */
[----:B------:R0:W-:Y:S02]  /*26a90*/  STL.64 [R1+0x1380], R24 ;  /* 0x0013801801007387 */ /* 0x0001e40000100a00 */
[----:B0-----:R-:W-:Y:S02]  /*26aa0*/  IMAD.MOV.U32 R24, RZ, RZ, R10 ;  /* 0x000000ffff187224 */ /* 0x001fe400078e000a */
[----:B------:R-:W-:Y:S01]  /*26ab0*/  IMAD.MOV.U32 R25, RZ, RZ, R28 ;  /* 0x000000ffff197224 */ /* 0x000fe200078e001c */
[----:B------:R-:W2:Y:S01]  /*26ac0*/  LDL.LU R10, [R1+0x13f4] ;  /* 0x0013f400010a7983 */ /* 0x000ea20000300800 */
[----:B------:R-:W2:Y:S03]  /*26ad0*/  LDL.LU R28, [R1+0x13f0] ;  /* 0x0013f000011c7983 */ /* 0x000ea60000300800 */
[----:B------:R0:W-:Y:S04]  /*26ae0*/  STL.64 [R1+0x1398], R24 ;  /* 0x0013981801007387 */ /* 0x0001e80000100a00 */
[----:B0-----:R-:W3:Y:S01]  /*26af0*/  LDL.LU R24, [R1+0x10] ;  /* 0x0000100001187983 */ /* 0x001ee20000300800 */
[----:B------:R-:W3:Y:S02]  /*26b00*/  LDL.LU R25, [R1+0x14] ;  /* 0x0000140001197983 */ /* 0x000ee40000300800 */
[----:B------:R-:W3:Y:S02]  /*26b10*/  LDL.LU R26, [R1+0x18] ;  /* 0x00001800011a7983 */ /* 0x000ee40000300800 */
[----:B------:R-:W3:Y:S01]  /*26b20*/  LDL.LU R27, [R1+0x1c] ;  /* 0x00001c00011b7983 */ /* 0x000ee20000300800 */
[----:B------:R0:W-:Y:S01]  /*26b30*/  STL [R1+0x12b0], R0 ;  /* 0x0012b00001007387 */ /* 0x0001e20000100800 */
[----:B------:R-:W-:Y:S01]  /*26b40*/  STL [R1+0x12ac], R29 ;  /* 0x0012ac1d01007387 */ /* 0x000fe20000100800 */
[----:B---3--:R-:W-:Y:S07]  /*26b50*/  HMMA.16816.F32 R4, R4, R20, R24 ;  /* 0x000000140404723c */ /* 0x008fee0000001818 */
[----:B------:R-:W-:-:S02]  /*26b60*/  IMAD.MOV.U32 R24, RZ, RZ, R8 ;  /* 0x000000ffff187224 */ /* 0x000fc400078e0008 */
[----:B------:R-:W-:Y:S01]  /*26b70*/  IMAD.MOV.U32 R25, RZ, RZ, R9 ;  /* 0x000000ffff197224 */ /* 0x000fe200078e0009 */
[----:B------:R-:W3:Y:S11]  /*26b80*/  LDL.LU R8, [R1+0x13ec] ;  /* 0x0013ec0001087983 */ /* 0x000ef60000300800 */
[----:B------:R-:W-:Y:S02]  /*26b90*/  @!UPT UIADD3 URZ, URZ, URZ, URZ ;  /* 0x0000003f3f3ff290 */ /* 0x000fe4000fffe03f */
[----:B------:R-:W-:Y:S01]  /*26ba0*/  STL.64 [R1+0x150], R4 ;  /* 0x0001500401007387 */ /* 0x000fe20000100a00 */
[----:B------:R-:W-:Y:S02]  /*26bb0*/  STL.64 [R1+0x158], R6 ;  /* 0x0001580601007387 */ /* 0x000fe40000100a00 */
[----:B------:R-:W3:Y:S02]  /*26bc0*/  LDL.LU R9, [R1+0x13e8] ;  /* 0x0013e80001097983 */ /* 0x000ee40000300800 */
[----:B0-----:R-:W3:Y:S01]  /*26bd0*/  LDL R0, [R1+0x30c] ;  /* 0x00030c0001007983 */ /* 0x001ee20000100800 */
[----:B------:R0:W-:Y:S04]  /*26be0*/  STL.64 [R1+0x13b0], R24 ;  /* 0x0013b01801007387 */ /* 0x0001e80000100a00 */
[----:B0-----:R-:W4:Y:S01]  /*26bf0*/  LDL.LU R24, [R1+0x70] ;  /* 0x0000700001187983 */ /* 0x001f220000300800 */
[----:B------:R-:W4:Y:S02]  /*26c00*/  LDL.LU R25, [R1+0x74] ;  /* 0x0000740001197983 */ /* 0x000f240000300800 */
[----:B------:R-:W4:Y:S02]  /*26c10*/  LDL.LU R26, [R1+0x78] ;  /* 0x00007800011a7983 */ /* 0x000f240000300800 */
[----:B------:R-:W4:Y:S01]  /*26c20*/  LDL.LU R27, [R1+0x7c] ;  /* 0x00007c00011b7983 */ /* 0x000f220000300800 */
[----:B------:R2:W-:Y:S02]  /*26c30*/  STL.64 [R1+0x1348], R20 ;  /* 0x0013481401007387 */ /* 0x0005e40000100a00 */
[----:B--2---:R-:W-:-:S02]  /*26c40*/  IMAD.MOV.U32 R20, RZ, RZ, R10 ;  /* 0x000000ffff147224 */ /* 0x004fc400078e000a */
[----:B------:R-:W-:Y:S01]  /*26c50*/  IMAD.MOV.U32 R21, RZ, RZ, R11 ;  /* 0x000000ffff157224 */ /* 0x000fe200078e000b */
[----:B------:R-:W2:Y:S01]  /*26c60*/  LDL.LU R10, [R1+0x13e4] ;  /* 0x0013e400010a7983 */ /* 0x000ea20000300800 */
[----:B------:R-:W2:Y:S02]  /*26c70*/  LDL.LU R11, [R1+0x13e0] ;  /* 0x0013e000010b7983 */ /* 0x000ea40000300800 */
[----:B------:R-:W-:Y:S01]  /*26c80*/  STL.64 [R1+0x1360], R22 ;  /* 0x0013601601007387 */ /* 0x000fe20000100a00 */
[----:B------:R0:W-:Y:S04]  /*26c90*/  STL.64 [R1+0x1358], R20 ;  /* 0x0013581401007387 */ /* 0x0001e80000100a00 */
[----:B0-----:R-:W2:Y:S01]  /*26ca0*/  LDL.LU R20, [R1+0x30] ;  /* 0x0000300001147983 */ /* 0x001ea20000300800 */
[----:B------:R-:W2:Y:S02]  /*26cb0*/  LDL.LU R21, [R1+0x34] ;  /* 0x0000340001157983 */ /* 0x000ea40000300800 */
[----:B------:R-:W2:Y:S02]  /*26cc0*/  LDL.LU R22, [R1+0x38] ;  /* 0x0000380001167983 */ /* 0x000ea40000300800 */
[----:B------:R-:W-:-:S02]  /*26cd0*/  IMAD.MOV.U32 R23, RZ, RZ, R28 ;  /* 0x000000ffff177224 */ /* 0x000fc400078e001c */
[----:B------:R-:W4:Y:S04]  /*26ce0*/  LDL.LU R28, [R1+0x13dc] ;  /* 0x0013dc00011c7983 */ /* 0x000f280000300800 */
[----:B---3--:R-:W0:Y:S04]  /*26cf0*/  LDSM.16.MT88.4 R4, [R0+0x9400] ;  /* 0x009400000004783b */ /* 0x008e280000004200 */
[----:B--2---:R1:W-:Y:S01]  /*26d00*/  STL.64 [R1+0x1378], R22 ;  /* 0x0013781601007387 */ /* 0x0043e20000100a00 */
[----:B------:R2:W-:Y:S02]  /*26d10*/  STL.64 [R1+0x1370], R20 ;  /* 0x0013701401007387 */ /* 0x0005e40000100a00 */
[----:B-1----:R-:W-:-:S02]  /*26d20*/  IMAD.MOV.U32 R22, RZ, RZ, R9 ;  /* 0x000000ffff167224 */ /* 0x002fc400078e0009 */
[----:B--2---:R-:W-:Y:S02]  /*26d30*/  IMAD.MOV.U32 R20, RZ, RZ, R11 ;  /* 0x000000ffff147224 */ /* 0x004fe400078e000b */
[----:B------:R-:W-:Y:S01]  /*26d40*/  IMAD.MOV.U32 R23, RZ, RZ, R8 ;  /* 0x000000ffff177224 */ /* 0x000fe200078e0008 */
[----:B------:R-:W2:Y:S01]  /*26d50*/  LDL.LU R11, [R1+0x13d8] ;  /* 0x0013d800010b7983 */ /* 0x000ea20000300800 */
[----:B------:R-:W-:Y:S02]  /*26d60*/  IMAD.MOV.U32 R21, RZ, RZ, R10 ;  /* 0x000000ffff157224 */ /* 0x000fe400078e000a */
[----:B------:R-:W3:Y:S02]  /*26d70*/  LDL.LU R10, [R1+0x13d4] ;  /* 0x0013d400010a7983 */ /* 0x000ee40000300800 */
[----:B------:R-:W2:Y:S01]  /*26d80*/  LDL.LU R9, [R1+0x13d0] ;  /* 0x0013d00001097983 */ /* 0x000ea20000300800 */
[----:B------:R-:W2:Y:S01]  /*26d90*/  LDL.LU R8, [R1+0x13cc] ;  /* 0x0013cc0001087983 */ /* 0x000ea20000300800 */
[----:B------:R-:W-:Y:S02]  /*26da0*/  STL.64 [R1+0x1390], R22 ;  /* 0x0013901601007387 */ /* 0x000fe40000100a00 */
[----:B------:R1:W-:Y:S02]  /*26db0*/  STL.64 [R1+0x1388], R20 ;  /* 0x0013881401007387 */ /* 0x0003e40000100a00 */
[----:B-1----:R-:W2:Y:S01]  /*26dc0*/  LDL.LU R20, [R1+0x50] ;  /* 0x0000500001147983 */ /* 0x002ea20000300800 */
[----:B------:R-:W2:Y:S02]  /*26dd0*/  LDL.LU R21, [R1+0x54] ;  /* 0x0000540001157983 */ /* 0x000ea40000300800 */
[----:B------:R-:W2:Y:S02]  /*26de0*/  LDL.LU R22, [R1+0x58] ;  /* 0x0000580001167983 */ /* 0x000ea40000300800 */
[----:B----4-:R-:W-:-:S02]  /*26df0*/  IMAD.MOV.U32 R23, RZ, RZ, R28 ;  /* 0x000000ffff177224 */ /* 0x010fc400078e001c */
[----:B------:R-:W4:Y:S04]  /*26e00*/  LDL.LU R28, [R1+0x13c8] ;  /* 0x0013c800011c7983 */ /* 0x000f280000300800 */
[----:B--2---:R-:W-:Y:S01]  /*26e10*/  STL.64 [R1+0x13a8], R22 ;  /* 0x0013a81601007387 */ /* 0x004fe20000100a00 */
[----:B------:R1:W-:Y:S02]  /*26e20*/  STL.64 [R1+0x13a0], R20 ;  /* 0x0013a01401007387 */ /* 0x0003e40000100a00 */
[----:B-1----:R-:W-:Y:S02]  /*26e30*/  IMAD.MOV.U32 R20, RZ, RZ, R8 ;  /* 0x000000ffff147224 */ /* 0x002fe400078e0008 */
[----:B------:R-:W-:Y:S01]  /*26e40*/  IMAD.MOV.U32 R21, RZ, RZ, R9 ;  /* 0x000000ffff157224 */ /* 0x000fe200078e0009 */
[----:B------:R-:W2:Y:S01]  /*26e50*/  LDL.LU R8, [R1+0x13c4] ;  /* 0x0013c40001087983 */ /* 0x000ea20000300800 */
[----:B------:R-:W2:Y:S02]  /*26e60*/  LDL.LU R9, [R1+0x13c0] ;  /* 0x0013c00001097983 */ /* 0x000ea40000300800 */
[----:B---3--:R-:W-:-:S02]  /*26e70*/  IMAD.MOV.U32 R22, RZ, RZ, R10 ;  /* 0x000000ffff167224 */ /* 0x008fc400078e000a */
[----:B------:R-:W-:Y:S01]  /*26e80*/  IMAD.MOV.U32 R23, RZ, RZ, R11 ;  /* 0x000000ffff177224 */ /* 0x000fe200078e000b */
[----:B------:R-:W2:Y:S01]  /*26e90*/  LDL.LU R10, [R1+0x13bc] ;  /* 0x0013bc00010a7983 */ /* 0x000ea20000300800 */
[----:B------:R-:W2:Y:S02]  /*26ea0*/  LDL.LU R11, [R1+0x13b8] ;  /* 0x0013b800010b7983 */ /* 0x000ea40000300800 */
[----:B0-----:R-:W-:Y:S02]  /*26eb0*/  STL.64 [R1+0x12a0], R6 ;  /* 0x0012a00601007387 */ /* 0x001fe40000100a00 */
[----:B------:R0:W-:Y:S02]  /*26ec0*/  STL.64 [R1+0x1298], R4 ;  /* 0x0012980401007387 */ /* 0x0001e40000100a00 */
[----:B0-----:R-:W3:Y:S01]  /*26ed0*/  LDL.LU R4, [R1+0x80] ;  /* 0x0000800001047983 */ /* 0x001ee20000300800 */
[----:B------:R-:W3:Y:S02]  /*26ee0*/  LDL.LU R5, [R1+0x84] ;  /* 0x0000840001057983 */ /* 0x000ee40000300800 */
[----:B------:R-:W3:Y:S02]  /*26ef0*/  LDL.LU R6, [R1+0x88] ;  /* 0x0000880001067983 */ /* 0x000ee40000300800 */
[----:B----4-:R-:W-:Y:S01]  /*26f00*/  IMAD.MOV.U32 R7, RZ, RZ, R28 ;  /* 0x000000ffff077224 */ /* 0x010fe200078e001c */
[C---:B--2---:R-:W-:Y:S08]  /*26f10*/  HMMA.16816.F32 R24, R8.reuse, R12, R24 ;  /* 0x0000000c0818723c */ /* 0x044ff00000001818 */
[----:B---3--:R-:W-:Y:S11]  /*26f20*/  HMMA.16816.F32 R4, R8, R16, R4 ;  /* 0x000000100804723c */ /* 0x008ff60000001804 */
[----:B------:R-:W-:Y:S05]  /*26f30*/  @!UPT UIADD3 URZ, URZ, URZ, URZ ;  /* 0x0000003f3f3ff290 */ /* 0x000fea000fffe03f */
[----:B------:R-:W-:Y:S02]  /*26f40*/  IMAD.MOV.U32 R0, RZ, RZ, R24 ;  /* 0x000000ffff007224 */ /* 0x000fe400078e0018 */
[----:B------:R-:W-:-:S05]  /*26f50*/  IMAD.MOV.U32 R29, RZ, RZ, R25 ;  /* 0x000000ffff1d7224 */ /* 0x000fca00078e0019 */
[----:B------:R-:W-:Y:S01]  /*26f60*/  STL.64 [R1+0x140], R4 ;  /* 0x0001400401007387 */ /* 0x000fe20000100a00 */
[----:B------:R0:W-:Y:S02]  /*26f70*/  STL.64 [R1+0x148], R6 ;  /* 0x0001480601007387 */ /* 0x0001e40000100a00 */
[----:B------:R-:W2:Y:S02]  /*26f80*/  LDL.LU.64 R24, [R1+0x13b0] ;  /* 0x0013b00001187983 */ /* 0x000ea40000300a00 */
[----:B0-----:R-:W-:Y:S02]  /*26f90*/  IMAD.MOV.U32 R7, RZ, RZ, R26 ;  /* 0x000000ffff077224 */ /* 0x001fe400078e001a */
        /* <DEDUP_REMOVED lines=8> */
[----:B--2---:R-:W-:Y:S02]  /*27020*/  HMMA.16816.F32 R24, R8, R24, R20 ;  /* 0x000000180818723c */ /* 0x004fe40000001814 */
[----:B------:R-:W2:Y:S01]  /*27030*/  LDL.LU.64 R22, [R1+0x1390] ;  /* 0x0013900001167983 */ /* 0x000ea20000300a00 */
[----:B------:R-:W2:Y:S11]  /*27040*/  LDL.LU.64 R20, [R1+0x1388] ;  /* 0x0013880001147983 */ /* 0x000eb60000300a00 */
[----:B------:R-:W-:Y:S09]  /*27050*/  @!UPT UIADD3 URZ, URZ, URZ, URZ ;  /* 0x0000003f3f3ff290 */ /* 0x000ff2000fffe03f */
[----:B------:R0:W-:Y:S01]  /*27060*/  STL.64 [R1+0x110], R24 ;  /* 0x0001101801007387 */ /* 0x0001e20000100a00 */
[----:B------:R2:W-:Y:S03]  /*27070*/  STL [R1+0x118], R26 ;  /* 0x0001181a01007387 */ /* 0x0005e60000100800 */
[----:B0-----:R-:W2:Y:S01]  /*27080*/  LDL.LU.64 R24, [R1+0x1380] ;  /* 0x0013800001187983 */ /* 0x001ea20000300a00 */
[----:B------:R-:W-:-:S05]  /*27090*/  IMAD.MOV.U32 R28, RZ, RZ, R27 ;  /* 0x000000ffff1c7224 */ /* 0x000fca00078e001b */
[----:B------:R-:W-:Y:S01]  /*270a0*/  STL [R1+0x1290], R28 ;  /* 0x0012901c01007387 */ /* 0x000fe20000100800 */
[C---:B--2---:R-:W-:Y:S03]  /*270b0*/  HMMA.16816.F32 R24, R8.reuse, R24, R20 ;  /* 0x000000180818723c */ /* 0x044fe60000001814 */
[----:B------:R-:W2:Y:S01]  /*270c0*/  LDL.LU.64 R22, [R1+0x1378] ;  /* 0x0013780001167983 */ /* 0x000ea20000300a00 */
[----:B------:R-:W2:Y:S11]  /*270d0*/  LDL.LU.64 R20, [R1+0x1370] ;  /* 0x0013700001147983 */ /* 0x000eb60000300a00 */
[----:B------:R-:W-:Y:S08]  /*270e0*/  @!UPT UIADD3 URZ, URZ, URZ, URZ ;  /* 0x0000003f3f3ff290 */ /* 0x000ff0000fffe03f */
        /* <DEDUP_REMOVED lines=17> */
[----:B--2---:R-:W-:Y:S01]  /*27200*/  HMMA.16816.F32 R8, R8, R20, R24 ;  /* 0x000000140808723c */ /* 0x004fe20000001818 */
[----:B------:R-:W2:Y:S01]  /*27210*/  LDL.LU.64 R26, [R1+0x1330] ;  /* 0x00133000011a7983 */ /* 0x000ea20000300a00 */
[----:B------:R-:W2:Y:S02]  /*27220*/  LDL.LU.64 R24, [R1+0x1328] ;  /* 0x0013280001187983 */ /* 0x000ea40000300a00 */
[----:B------:R-:W2:Y:S02]  /*27230*/  LDL.LU.64 R22, [R1+0x1320] ;  /* 0x0013200001167983 */ /* 0x000ea40000300a00 */
[----:B------:R-:W2:Y:S11]  /*27240*/  LDL.LU.64 R20, [R1+0x1318] ;  /* 0x0013180001147983 */ /* 0x000eb60000300a00 */
[----:B------:R-:W-:Y:S06]  /*27250*/  @!UPT UIADD3 URZ, URZ, URZ, URZ ;  /* 0x0000003f3f3ff290 */ /* 0x000fec000fffe03f */
[----:B------:R-:W-:Y:S01]  /*27260*/  STL.64 [R1+0xb0], R8 ;  /* 0x0000b00801007387 */ /* 0x000fe20000100a00 */
[----:B------:R0:W-:Y:S03]  /*27270*/  STL.64 [R1+0xb8], R10 ;  /* 0x0000b80a01007387 */ /* 0x0001e60000100a00 */
[----:B0-----:R-:W3:Y:S04]  /*27280*/  LDL R10, [R1+0x228] ;  /* 0x00022800010a7983 */ /* 0x001ee80000100800 */
[----:B------:R-:W3:Y:S01]  /*27290*/  LDL R11, [R1+0x22c] ;  /* 0x00022c00010b7983 */ /* 0x000ee20000100800 */
[----:B------:R-:W-:Y:S02]  /*272a0*/  IMAD.MOV.U32 R5, RZ, RZ, R18 ;  /* 0x000000ffff057224 */ /* 0x000fe400078e0012 */
[----:B------:R-:W-:Y:S01]  /*272b0*/  IMAD.MOV.U32 R4, RZ, RZ, R19 ;  /* 0x000000ffff047224 */ /* 0x000fe200078e0013 */
[----:B--2---:R-:W-:Y:S01]  /*272c0*/  HMMA.16816.F32 R24, R20, R18, R24 ;  /* 0x000000121418723c */ /* 0x004fe20000001818 */
[----:B---3--:R0:W-:Y:S04]  /*272d0*/  STL.64 [R1+0x12d8], R10 ;  /* 0x0012d80a01007387 */ /* 0x0081e80000100a00 */
[----:B0-----:R-:W2:Y:S11]  /*272e0*/  LDL.64 R10, [R1+0x208] ;  /* 0x00020800010a7983 */ /* 0x001eb60000100a00 */
[----:B------:R-:W-:Y:S07]  /*272f0*/  @!UPT UIADD3 URZ, URZ, URZ, URZ ;  /* 0x0000003f3f3ff290 */ /* 0x000fee000fffe03f */
[----:B------:R-:W-:Y:S02]  /*27300*/  STL.64 [R1+0xa0], R24 ;  /* 0x0000a01801007387 */ /* 0x000fe40000100a00 */
[----:B------:R-:W-:Y:S02]  /*27310*/  STL.64 [R1+0xa8], R26 ;  /* 0x0000a81a01007387 */ /* 0x000fe40000100a00 */
[----:B------:R-:W3:Y:S01]  /*27320*/  LDL.LU.64 R18, [R1+0x1310] ;  /* 0x0013100001127983 */ /* 0x000ee20000300a00 */
[----:B------:R-:W4:Y:S01]  /*27330*/  LDL.LU.64 R16, [R1+0x1308] ;  /* 0x0013080001107983 */ /* 0x000f220000300a00 */
[----:B------:R-:W-:Y:S02]  /*27340*/  STL.64 [R1+0x12c0], R6 ;  /* 0x0012c00601007387 */ /* 0x000fe40000100a00 */
[----:B------:R4:W-:Y:S02]  /*27350*/  STL.64 [R1+0x12b8], R4 ;  /* 0x0012b80401007387 */ /* 0x0009e40000100a00 */
[----:B----4-:R-:W-:-:S02]  /*27360*/  IMAD.MOV.U32 R4, RZ, RZ, R16 ;  /* 0x000000ffff047224 */ /* 0x010fc400078e0010 */
[----:B------:R-:W-:Y:S01]  /*27370*/  IMAD.MOV.U32 R5, RZ, RZ, R17 ;  /* 0x000000ffff057224 */ /* 0x000fe200078e0011 */
[----:B------:R-:W4:Y:S01]  /*27380*/  LDL.LU R16, [R1+0x1304] ;  /* 0x0013040001107983 */ /* 0x000f220000300800 */
[----:B------:R-:W4:Y:S02]  /*27390*/  LDL.LU R17, [R1+0x1300] ;  /* 0x0013000001117983 */ /* 0x000f240000300800 */
[----:B---3--:R-:W-:Y:S02]  /*273a0*/  IMAD.MOV.U32 R6, RZ, RZ, R18 ;  /* 0x000000ffff067224 */ /* 0x008fe400078e0012 */
[----:B------:R-:W-:Y:S01]  /*273b0*/  IMAD.MOV.U32 R7, RZ, RZ, R19 ;  /* 0x000000ffff077224 */ /* 0x000fe200078e0013 */
[----:B------:R-:W4:Y:S01]  /*273c0*/  LDL.LU R18, [R1+0x12fc] ;  /* 0x0012fc0001127983 */ /* 0x000f220000300800 */
[----:B------:R-:W4:Y:S03]  /*273d0*/  LDL.LU R19, [R1+0x12f8] ;  /* 0x0012f80001137983 */ /* 0x000f260000300800 */
[----:B------:R-:W-:Y:S01]  /*273e0*/  STL.64 [R1+0x12d0], R6 ;  /* 0x0012d00601007387 */ /* 0x000fe20000100a00 */
[----:B------:R0:W-:Y:S03]  /*273f0*/  STL.64 [R1+0x12c8], R4 ;  /* 0x0012c80401007387 */ /* 0x0001e60000100a00 */
[----:B0-----:R-:W3:Y:S01]  /*27400*/  LDL.LU R4, [R1+0xd0] ;  /* 0x0000d00001047983 */ /* 0x001ee20000300800 */
[----:B------:R-:W3:Y:S02]  /*27410*/  LDL.LU R5, [R1+0xd4] ;  /* 0x0000d40001057983 */ /* 0x000ee40000300800 */
[----:B------:R-:W3:Y:S02]  /*27420*/  LDL.LU R6, [R1+0xd8] ;  /* 0x0000d80001067983 */ /* 0x000ee40000300800 */
[----:B------:R-:W3:Y:S01]  /*27430*/  LDL.LU R7, [R1+0xdc] ;  /* 0x0000dc0001077983 */ /* 0x000ee20000300800 */
[----:B------:R-:W3:Y:S04]  /*27440*/  LDL R26, [R1+0x248] ;  /* 0x00024800011a7983 */ /* 0x000ee80000100800 */
[----:B------:R-:W3:Y:S01]  /*27450*/  LDL R27, [R1+0x24c] ;  /* 0x00024c00011b7983 */ /* 0x000ee20000100800 */
[C---:B----4-:R-:W-:Y:S03]  /*27460*/  HMMA.16816.F32 R16, R20.reuse, R14, R16 ;  /* 0x0000000e1410723c */ /* 0x050fe60000001810 */
[----:B------:R-:W4:Y:S01]  /*27470*/  LDL.LU.64 R14, [R1+0x12f0] ;  /* 0x0012f000010e7983 */ /* 0x000f220000300a00 */
[----:B------:R-:W4:Y:S02]  /*27480*/  LDL.LU.64 R12, [R1+0x12e8] ;  /* 0x0012e800010c7983 */ /* 0x000f240000300a00 */
[----:B--2---:R-:W-:Y:S11]  /*27490*/  IMAD.MOV.U32 R28, RZ, RZ, R11 ;  /* 0x000000ffff1c7224 */ /* 0x004ff600078e000b */
[----:B------:R-:W-:Y:S06]  /*274a0*/  @!UPT UIADD3 URZ, URZ, URZ, URZ ;  /* 0x0000003f3f3ff290 */ /* 0x000fec000fffe03f */
[----:B------:R0:W-:Y:S01]  /*274b0*/  STL.64 [R1+0x90], R16 ;  /* 0x0000901001007387 */ /* 0x0001e20000100a00 */
[----:B------:R1:W-:Y:S03]  /*274c0*/  STL.64 [R1+0x98], R18 ;  /* 0x0000981201007387 */ /* 0x0003e60000100a00 */
[----:B0-----:R-:W2:Y:S01]  /*274d0*/  LDL.LU R16, [R1+0x160] ;  /* 0x0001600001107983 */ /* 0x001ea20000300800 */
[----:B------:R-:W-:Y:S02]  /*274e0*/  IMAD.MOV.U32 R17, RZ, RZ, R2 ;  /* 0x000000ffff117224 */ /* 0x000fe400078e0002 */
[----:B------:R-:W2:Y:S02]  /*274f0*/  LDL.LU R2, [R1+0x12e0] ;  /* 0x0012e00001027983 */ /* 0x000ea40000300800 */
[----:B-1----:R-:W2:Y:S01]  /*27500*/  LDL.LU R18, [R1+0x168] ;  /* 0x0001680001127983 */ /* 0x002ea20000300800 */
[C---:B----4-:R-:W-:Y:S01]  /*27510*/  HMMA.16816.F32 R12, R20.reuse, R10, R12 ;  /* 0x0000000a140c723c */ /* 0x050fe2000000180c */
[----:B------:R-:W3:Y:S11]  /*27520*/  LDL.LU.64 R10, [R1+0x12d8] ;  /* 0x0012d800010a7983 */ /* 0x000ef60000300a00 */
[----:B------:R-:W-:Y:S11]  /*27530*/  @!UPT UIADD3 URZ, URZ, URZ, URZ ;  /* 0x0000003f3f3ff290 */ /* 0x000ff6000fffe03f */
[----:B------:R-:W-:Y:S01]  /*27540*/  STL.64 [R1+0x80], R12 ;  /* 0x0000800c01007387 */ /* 0x000fe20000100a00 */
[----:B------:R0:W-:Y:S03]  /*27550*/  STL.64 [R1+0x88], R14 ;  /* 0x0000880e01007387 */ /* 0x0001e60000100a00 */
[----:B0-----:R-:W4:Y:S01]  /*27560*/  LDL R15, [R1+0xd34] ;  /* 0x000d3400010f7983 */ /* 0x001f220000100800 */
[C---:B---3--:R-:W-:Y:S03]  /*27570*/  HMMA.16816.F32 R4, R20.reuse, R10, R4 ;  /* 0x0000000a1404723c */ /* 0x048fe60000001804 */
[----:B--2---:R-:W0:Y:S04]  /*27580*/  LDSM.16.MT88.4 R8, [R2+0x9800] ;  /* 0x009800000208783b */ /* 0x004e280000004200 */
[----:B0-----:R0:W-:Y:S11]  /*27590*/  STL [R1+0x122c], R11 ;  /* 0x00122c0b01007387 */ /* 0x0011f60000100800 */
[----:B------:R-:W-:Y:S05]  /*275a0*/  @!UPT UIADD3 URZ, URZ, URZ, URZ ;  /* 0x0000003f3f3ff290 */ /* 0x000fea000fffe03f */
[----:B------:R-:W-:Y:S02]  /*275b0*/  STL.64 [R1+0x70], R4 ;  /* 0x0000700401007387 */ /* 0x000fe40000100a00 */
[----:B------:R-:W-:Y:S02]  /*275c0*/  STL.64 [R1+0x78], R6 ;  /* 0x0000780601007387 */ /* 0x000fe40000100a00 */
[----:B----4-:R-:W1:Y:S04]  /*275d0*/  LDSM.16.M88.4 R4, [R15+0x80] ;  /* 0x000080000f04783b */ /* 0x010e680000000200 */
[----:B0-----:R-:W2:Y:S04]  /*275e0*/  LDL R11, [R1+0x30c] ;  /* 0x00030c00010b7983 */ /* 0x001ea80000100800 */
[----:B-1----:R-:W-:Y:S01]  /*275f0*/  STL.64 [R1+0x50], R4 ;  /* 0x0000500401007387 */ /* 0x002fe20000100a00 */
[----:B------:R0:W-:Y:S03]  /*27600*/  STL.64 [R1+0x58], R6 ;  /* 0x0000580601007387 */ /* 0x0001e60000100a00 */
[----:B0-----:R-:W3:Y:S01]  /*27610*/  LDL.LU.64 R6, [R1+0x12d0] ;  /* 0x0012d00001067983 */ /* 0x001ee20000300a00 */
[----:B------:R-:W3:Y:S02]  /*27620*/  LDL.LU.64 R4, [R1+0x12c8] ;  /* 0x0012c80001047983 */ /* 0x000ee40000300a00 */
[----:B------:R-:W-:Y:S01]  /*27630*/  IMAD.MOV.U32 R19, RZ, RZ, R3 ;  /* 0x000000ffff137224 */ /* 0x000fe200078e0003 */
[----:B---3--:R-:W-:Y:S01]  /*27640*/  HMMA.16816.F32 R24, R20, R26, R4 ;  /* 0x0000001a1418723c */ /* 0x008fe20000001804 */
[----:B------:R-:W3:Y:S01]  /*27650*/  LDL.LU.64 R6, [R1+0x12c0] ;  /* 0x0012c00001067983 */ /* 0x000ee20000300a00 */
[----:B------:R-:W4:Y:S11]  /*27660*/  LDL.LU.64 R4, [R1+0x12b8] ;  /* 0x0012b80001047983 */ /* 0x000f360000300a00 */
[----:B------:R-:W-:Y:S10]  /*27670*/  @!UPT UIADD3 URZ, URZ, URZ, URZ ;  /* 0x0000003f3f3ff290 */ /* 0x000ff4000fffe03f */
[----:B------:R-:W-:Y:S01]  /*27680*/  STL.64 [R1+0x60], R24 ;  /* 0x0000601801007387 */ /* 0x000fe20000100a00 */
[----:B------:R-:W-:Y:S02]  /*27690*/  IMAD.MOV.U32 R3, RZ, RZ, R26 ;  /* 0x000000ffff037224 */ /* 0x000fe400078e001a */
[----:B------:R-:W-:Y:S02]  /*276a0*/  IMAD.MOV.U32 R2, RZ, RZ, R27 ;  /* 0x000000ffff027224 */ /* 0x000fe400078e001b */
[----:B------:R-:W0:Y:S04]  /*276b0*/  LDSM.16.M88.4 R24, [R15+0x1080] ;  /* 0x001080000f18783b */ /* 0x000e280000000200 */
[----:B------:R-:W-:Y:S01]  /*276c0*/  STL [R1+0x1220], R2 ;  /* 0x0012200201007387 */ /* 0x000fe20000100800 */
[----:B------:R-:W-:Y:S03]  /*276d0*/  STL [R1+0x121c], R3 ;  /* 0x00121c0301007387 */ /* 0x000fe60000100800 */
        /* <DEDUP_REMOVED lines=12> */
[----:B0-----:R-:W-:Y:S02]  /*277a0*/  STL.64 [R1], R24 ;  /* 0x0000001801007387 */ /* 0x001fe40000100a00 */
[----:B------:R-:W-:Y:S02]  /*277b0*/  STL.64 [R1+0x8], R26 ;  /* 0x0000081a01007387 */ /* 0x000fe40000100a00 */
[----:B------:R-:W0:Y:S02]  /*277c0*/  LDSM.16.M88.4 R24, [R15+0x6080] ;  /* 0x006080000f18783b */ /* 0x000e240000000200 */
[----:B------:R-:W1:Y:S04]  /*277d0*/  LDSM.16.M88.4 R12, [R15+0x7080] ;  /* 0x007080000f0c783b */ /* 0x000e680000000200 */
[----:B0-----:R-:W-:Y:S01]  /*277e0*/  STL [R1+0x1030], R26 ;  /* 0x0010301a01007387 */ /* 0x001fe20000100800 */
[----:B------:R0:W-:Y:S02]  /*277f0*/  STL [R1+0x102c], R27 ;  /* 0x00102c1b01007387 */ /* 0x0001e40000100800 */
[----:B------:R2:W-:Y:S01]  /*27800*/  STL.64 [R1+0x1270], R24 ;  /* 0x0012701801007387 */ /* 0x0005e20000100a00 */
[----:B0-----:R-:W3:Y:S01]  /*27810*/  LDL.64 R26, [R1+0x268] ;  /* 0x00026800011a7983 */ /* 0x001ee20000100a00 */
[----:B-1----:R0:W-:Y:S02]  /*27820*/  STL [R1+0x11bc], R12 ;  /* 0x0011bc0c01007387 */ /* 0x0021e40000100800 */
[----:B------:R-:W-:Y:S02]  /*27830*/  STL [R1+0x11b8], R13 ;  /* 0x0011b80d01007387 */ /* 0x000fe40000100800 */
[----:B------:R-:W-:Y:S01]  /*27840*/  STL [R1+0x1034], R14 ;  /* 0x0010340e01007387 */ /* 0x000fe20000100800 */
[----:B------:R1:W-:Y:S01]  /*27850*/  STL [R1+0x1028], R15 ;  /* 0x0010280f01007387 */ /* 0x0003e20000100800 */
[----:B--2---:R-:W-:-:S02]  /*27860*/  IMAD.MOV.U32 R24, RZ, RZ, R0 ;  /* 0x000000ffff187224 */ /* 0x004fc400078e0000 */
[----:B------:R-:W-:Y:S01]  /*27870*/  IMAD.MOV.U32 R25, RZ, RZ, R29 ;  /* 0x000000ffff197224 */ /* 0x000fe200078e001d */
[----:B---3--:R-:W-:Y:S01]  /*27880*/  HMMA.16816.F32 R16, R20, R26, R16 ;  /* 0x0000001a1410723c */ /* 0x008fe20000001810 */
[----:B0-----:R-:W-:Y:S11]  /*27890*/  IMAD.MOV.U32 R12, RZ, RZ, R27 ;  /* 0x000000ffff0c7224 */ /* 0x001ff600078e001b */
[----:B------:R-:W-:Y:S11]  /*278a0*/  @!UPT UIADD3 URZ, URZ, URZ, URZ ;  /* 0x0000003f3f3ff290 */ /* 0x000ff6000fffe03f */
[----:B------:R-:W-:Y:S01]  /*278b0*/  STL.64 [R1+0xd8], R18 ;  /* 0x0000d81201007387 */ /* 0x000fe20000100a00 */
[----:B------:R-:W-:Y:S02]  /*278c0*/  IMAD.MOV.U32 R2, RZ, RZ, R16 ;  /* 0x000000ffff027224 */ /* 0x000fe400078e0010 */
[----:B------:R-:W-:Y:S02]  /*278d0*/  IMAD.MOV.U32 R3, RZ, RZ, R17 ;  /* 0x000000ffff037224 */ /* 0x000fe400078e0011 */
[----:B------:R-:W0:Y:S01]  /*278e0*/  LDSM.16.MT88.4 R16, [R11+0x9800] ;  /* 0x009800000b10783b */ /* 0x000e220000004200 */
[----:B------:R-:W-:Y:S02]  /*278f0*/  STL [R1+0x12a8], R12 ;  /* 0x0012a80c01007387 */ /* 0x000fe40000100800 */
[----:B-1----:R-:W2:Y:S02]  /*27900*/  LDL.LU.64 R14, [R1+0x288] ;  /* 0x00028800010e7983 */ /* 0x002ea40000300a00 */
[----:B------:R1:W-:Y:S01]  /*27910*/  STL.64 [R1+0x1238], R10 ;  /* 0x0012380a01007387 */ /* 0x0003e20000100a00 */
[----:B------:R-:W-:Y:S01]  /*27920*/  STL.64 [R1+0x1230], R8 ;  /* 0x0012300801007387 */ /* 0x000fe20000100a00 */
[----:B------:R-:W-:-:S02]  /*27930*/  IMAD.MOV.U32 R26, RZ, RZ, R7 ;  /* 0x000000ffff1a7224 */ /* 0x000fc400078e0007 */
[----:B------:R-:W-:Y:S01]  /*27940*/  IMAD.MOV.U32 R27, RZ, RZ, R6 ;  /* 0x000000ffff1b7224 */ /* 0x000fe200078e0006 */
[----:B-1----:R-:W3:Y:S01]  /*27950*/  LDL.LU R10, [R1+0x298] ;  /* 0x00029800010a7983 */ /* 0x002ee20000300800 */
[----:B------:R-:W3:Y:S02]  /*27960*/  LDL.LU R11, [R1+0x29c] ;  /* 0x00029c00010b7983 */ /* 0x000ee40000300800 */
[----:B------:R-:W2:Y:S02]  /*27970*/  LDL.LU R0, [R1+0x12b0] ;  /* 0x0012b00001007983 */ /* 0x000ea40000300800 */
[----:B------:R-:W3:Y:S01]  /*27980*/  LDL.LU R29, [R1+0x12ac] ;  /* 0x0012ac00011d7983 */ /* 0x000ee20000300800 */
[----:B------:R4:W-:Y:S01]  /*27990*/  STL.64 [R1+0x1280], R26 ;  /* 0x0012801a01007387 */ /* 0x0009e20000100a00 */
[----:B------:R-:W-:Y:S02]  /*279a0*/  STL.64 [R1+0x1278], R24 ;  /* 0x0012781801007387 */ /* 0x000fe40000100a00 */
[----:B----4-:R-:W-:-:S02]  /*279b0*/  IMAD.MOV.U32 R27, RZ, RZ, R4 ;  /* 0x000000ffff1b7224 */ /* 0x010fc400078e0004 */
[----:B------:R-:W-:Y:S01]  /*279c0*/  IMAD.MOV.U32 R26, RZ, RZ, R5 ;  /* 0x000000ffff1a7224 */ /* 0x000fe200078e0005 */
[----:B------:R-:W4:Y:S01]  /*279d0*/  LDL.LU R4, [R1+0x150] ;  /* 0x0001500001047983 */ /* 0x000f220000300800 */
[----:B------:R-:W4:Y:S02]  /*279e0*/  LDL.LU R5, [R1+0x154] ;  /* 0x0001540001057983 */ /* 0x000f240000300800 */
[----:B------:R-:W4:Y:S02]  /*279f0*/  LDL.LU R6, [R1+0x158] ;  /* 0x0001580001067983 */ /* 0x000f240000300800 */
[----:B------:R-:W4:Y:S01]  /*27a00*/  LDL.LU R7, [R1+0x15c] ;  /* 0x00015c0001077983 */ /* 0x000f220000300800 */
[----:B0-----:R0:W-:Y:S01]  /*27a10*/  STL [R1+0x1164], R16 ;  /* 0x0011641001007387 */ /* 0x0011e20000100800 */
[----:B------:R1:W-:Y:S02]  /*27a20*/  STL [R1+0x1160], R17 ;  /* 0x0011601101007387 */ /* 0x0003e40000100800 */
[----:B------:R-:W-:Y:S02]  /*27a30*/  STL [R1+0x115c], R18 ;  /* 0x00115c1201007387 */ /* 0x000fe40000100800 */
[----:B------:R2:W-:Y:S01]  /*27a40*/  STL [R1+0x1158], R19 ;  /* 0x0011581301007387 */ /* 0x0005e20000100800 */
[----:B0-----:R-:W4:Y:S01]  /*27a50*/  LDL.LU R16, [R1+0x170] ;  /* 0x0001700001107983 */ /* 0x001f220000300800 */
[----:B-1----:R-:W4:Y:S02]  /*27a60*/  LDL.LU R17, [R1+0x174] ;  /* 0x0001740001117983 */ /* 0x002f240000300800 */
[----:B------:R-:W4:Y:S02]  /*27a70*/  LDL.LU R12, [R1+0x12a8] ;  /* 0x0012a800010c7983 */ /* 0x000f240000300800 */
[----:B--2---:R-:W-:-:S02]  /*27a80*/  IMAD.MOV.U32 R19, RZ, RZ, R0 ;  /* 0x000000ffff137224 */ /* 0x004fc400078e0000 */
[----:B---3--:R-:W-:Y:S02]  /*27a90*/  IMAD.MOV.U32 R18, RZ, RZ, R29 ;  /* 0x000000ffff127224 */ /* 0x008fe400078e001d */
[----:B------:R-:W-:-:S05]  /*27aa0*/  IMAD.MOV.U32 R9, RZ, RZ, R14 ;  /* 0x000000ffff097224 */ /* 0x000fca00078e000e */
[C---:B----4-:R-:W-:Y:S11]  /*27ab0*/  HMMA.16816.F32 R16, R20.reuse, R14, R16 ;  /* 0x0000000e1410723c */ /* 0x050ff60000001810 */
[----:B------:R-:W-:Y:S11]  /*27ac0*/  @!UPT UIADD3 URZ, URZ, URZ, URZ ;  /* 0x0000003f3f3ff290 */ /* 0x000ff6000fffe03f */
[----:B------:R-:W-:Y:S02]  /*27ad0*/  @!UPT UIADD3 URZ, URZ, URZ, URZ ;  /* 0x0000003f3f3ff290 */ /* 0x000fe4000fffe03f */
[----:B------:R-:W-:Y:S02]  /*27ae0*/  IMAD.MOV.U32 R14, RZ, RZ, R18 ;  /* 0x000000ffff0e7224 */ /* 0x000fe400078e0012 */
[----:B------:R-:W-:Y:S01]  /*27af0*/  IMAD.MOV.U32 R0, RZ, RZ, R19 ;  /* 0x000000ffff007224 */ /* 0x000fe200078e0013 */
[----:B------:R-:W2:Y:S01]  /*27b00*/  LDL.LU R18, [R1+0x228] ;  /* 0x0002280001127983 */ /* 0x000ea20000300800 */
[----:B------:R-:W2:Y:S02]  /*27b10*/  LDL.LU R19, [R1+0x22c] ;  /* 0x00022c0001137983 */ /* 0x000ea40000300800 */
[----:B------:R-:W-:Y:S02]  /*27b20*/  IMAD.MOV.U32 R13, RZ, RZ, R16 ;  /* 0x000000ffff0d7224 */ /* 0x000fe400078e0010 */
[----:B------:R-:W-:Y:S01]  /*27b30*/  IMAD.MOV.U32 R29, RZ, RZ, R17 ;  /* 0x000000ffff1d7224 */ /* 0x000fe200078e0011 */
[----:B--2---:R0:W-:Y:S01]  /*27b40*/  STL.64 [R1+0x1258], R18 ;  /* 0x0012581201007387 */ /* 0x0041e20000100a00 */
[----:B------:R-:W2:Y:S02]  /*27b50*/  LDL.LU R16, [R1+0x120] ;  /* 0x0001200001107983 */ /* 0x000ea40000300800 */
[----:B------:R-:W2:Y:S01]  /*27b60*/  LDL.LU R17, [R1+0x124] ;  /* 0x0001240001117983 */ /* 0x000ea20000300800 */
[----:B0-----:R-:W3:Y:S01]  /*27b70*/  LDL.LU R18, [R1+0x128] ;  /* 0x0001280001127983 */ /* 0x001ee20000300800 */
[----:B------:R-:W3:Y:S03]  /*27b80*/  LDL.LU R19, [R1+0x12c] ;  /* 0x00012c0001137983 */ /* 0x000ee60000300800 */
[----:B---3--:R0:W-:Y:S01]  /*27b90*/  STL.64 [R1+0x1268], R18 ;  /* 0x0012681201007387 */ /* 0x0081e20000100a00 */
[----:B--2---:R1:W-:Y:S03]  /*27ba0*/  STL.64 [R1+0x1260], R16 ;  /* 0x0012601001007387 */ /* 0x0043e60000100a00 */
[----:B0-----:R-:W2:Y:S01]  /*27bb0*/  LDL.LU R18, [R1+0x198] ;  /* 0x0001980001127983 */ /* 0x001ea20000300800 */
[----:B------:R-:W2:Y:S01]  /*27bc0*/  LDL.LU R19, [R1+0x19c] ;  /* 0x00019c0001137983 */ /* 0x000ea20000300800 */
[----:B------:R-:W-:Y:S02]  /*27bd0*/  HMMA.16816.F32 R20, R20, R10, R4 ;  /* 0x0000000a1414723c */ /* 0x000fe40000001804 */
[----:B--2---:R0:W-:Y:S01]  /*27be0*/  STL.64 [R1+0x1288], R18 ;  /* 0x0012881201007387 */ /* 0x0041e20000100a00 */
[----:B-1----:R-:W2:Y:S02]  /*27bf0*/  LDL.LU R16, [R1+0x140] ;  /* 0x0001400001107983 */ /* 0x002ea40000300800 */
[----:B------:R-:W2:Y:S01]  /*27c00*/  LDL.LU R17, [R1+0x144] ;  /* 0x0001440001117983 */ /* 0x000ea20000300800 */
[----:B0-----:R-:W2:Y:S01]  /*27c10*/  LDL.LU R18, [R1+0x148] ;  /* 0x0001480001127983 */ /* 0x001ea20000300800 */
[----:B------:R-:W2:Y:S02]  /*27c20*/  LDL.LU R19, [R1+0x14c] ;  /* 0x00014c0001137983 */ /* 0x000ea40000300800 */
[----:B------:R-:W-:Y:S02]  /*27c30*/  STL [R1+0x11cc], R14 ;  /* 0x0011cc0e01007387 */ /* 0x000fe40000100800 */
[----:B------:R-:W-:Y:S01]  /*27c40*/  STL [R1+0x11c8], R29 ;  /* 0x0011c81d01007387 */ /* 0x000fe20000100800 */
[----:B------:R-:W-:Y:S01]  /*27c50*/  STL [R1+0x11c4], R13 ;  /* 0x0011c40d01007387 */ /* 0x000fe20000100800 */
[----:B------:R0:W-:Y:S02]  /*27c60*/  STL [R1+0x11c0], R0 ;  /* 0x0011c00001007387 */ /* 0x0001e40000100800 */
[----:B------:R-:W2:Y:S02]  /*27c70*/  LDL.LU.64 R6, [R1+0x12a0] ;  /* 0x0012a00001067983 */ /* 0x000ea40000300a00 */
[----:B------:R-:W2:Y:S06]  /*27c80*/  LDL.LU.64 R4, [R1+0x1298] ;  /* 0x0012980001047983 */ /* 0x000eac0000300a00 */
[----:B------:R-:W-:Y:S01]  /*27c90*/  STL.64 [R1+0x1c0], R20 ;  /* 0x0001c01401007387 */ /* 0x000fe20000100a00 */
[----:B------:R1:W-:Y:S02]  /*27ca0*/  STL [R1+0x1c8], R22 ;  /* 0x0001c81601007387 */ /* 0x0003e40000100800 */
[----:B0-----:R-:W-:-:S02]  /*27cb0*/  IMAD.MOV.U32 R0, RZ, RZ, R23 ;  /* 0x000000ffff007224 */ /* 0x001fc400078e0017 */
[----:B------:R-:W-:Y:S01]  /*27cc0*/  IMAD.MOV.U32 R23, RZ, RZ, R28 ;  /* 0x000000ffff177224 */ /* 0x000fe200078e001c */
[----:B-1----:R-:W3:Y:S01]  /*27cd0*/  LDL.LU R22, [R1+0x208] ;  /* 0x0002080001167983 */ /* 0x002ee20000300800 */
[----:B------:R-:W4:Y:S01]  /*27ce0*/  LDL.LU R28, [R1+0x1290] ;  /* 0x00129000011c7983 */ /* 0x000f220000300800 */
        /* <DEDUP_REMOVED lines=8> */
[----:B------:R-:W2:Y:S11]  /*27d70*/  LDL.LU.64 R24, [R1+0x1270] ;  /* 0x0012700001187983 */ /* 0x000eb60000300a00 */
[----:B------:R-:W-:Y:S11]  /*27d80*/  @!UPT UIADD3 URZ, URZ, URZ, URZ ;  /* 0x0000003f3f3ff290 */ /* 0x000ff6000fffe03f */
[----:B------:R0:W-:Y:S01]  /*27d90*/  STL.64 [R1+0x1a0], R16 ;  /* 0x0001a01001007387 */ /* 0x0001e20000100a00 */
[----:B------:R-:W-:Y:S02]  /*27da0*/  IMAD.MOV.U32 R26, RZ, RZ, R18 ;  /* 0x000000ffff1a7224 */ /* 0x000fe400078e0012 */
[----:B------:R-:W-:Y:S02]  /*27db0*/  IMAD.MOV.U32 R27, RZ, RZ, R19 ;  /* 0x000000ffff1b7224 */ /* 0x000fe400078e0013 */
[----:B------:R-:W3:Y:S04]  /*27dc0*/  LDL.LU.64 R18, [R1+0x1268] ;  /* 0x0012680001127983 */ /* 0x000ee80000300a00 */
[----:B0-----:R-:W3:Y:S01]  /*27dd0*/  LDL.LU.64 R16, [R1+0x1260] ;  /* 0x0012600001107983 */ /* 0x001ee20000300a00 */
[----:B------:R-:W-:-:S02]  /*27de0*/  IMAD.MOV.U32 R8, RZ, RZ, R15 ;  /* 0x000000ffff087224 */ /* 0x000fc400078e000f */
[----:B------:R-:W-:Y:S02]  /*27df0*/  STL [R1+0x1194], R26 ;  /* 0x0011941a01007387 */ /* 0x000fe40000100800 */
[----:B------:R4:W-:Y:S02]  /*27e00*/  STL [R1+0x1218], R27 ;  /* 0x0012181b01007387 */ /* 0x0009e40000100800 */
[----:B----4-:R-:W-:Y:S01]  /*27e10*/  IMAD.MOV.U32 R27, RZ, RZ, R28 ;  /* 0x000000ffff1b7224 */ /* 0x010fe200078e001c */
[----:B--2---:R0:W-:Y:S04]  /*27e20*/  STL.64 [R1+0x1210], R24 ;  /* 0x0012101801007387 */ /* 0x0041e80000100a00 */
[----:B0-----:R-:W2:Y:S01]  /*27e30*/  LDL.LU R24, [R1+0x110] ;  /* 0x0001100001187983 */ /* 0x001ea20000300800 */
[----:B------:R-:W2:Y:S02]  /*27e40*/  LDL.LU R25, [R1+0x114] ;  /* 0x0001140001197983 */ /* 0x000ea40000300800 */
[----:B------:R-:W2:Y:S01]  /*27e50*/  LDL.LU R26, [R1+0x118] ;  /* 0x00011800011a7983 */ /* 0x000ea20000300800 */
[C---:B---3--:R-:W-:Y:S01]  /*27e60*/  HMMA.16816.F32 R20, R4.reuse, R22, R16 ;  /* 0x000000160414723c */ /* 0x048fe20000001810 */
[----:B------:R-:W2:Y:S11]  /*27e70*/  LDL.LU.64 R18, [R1+0x1258] ;  /* 0x0012580001127983 */ /* 0x000eb60000300a00 */
[----:B------:R-:W-:Y:S11]  /*27e80*/  @!UPT UIADD3 URZ, URZ, URZ, URZ ;  /* 0x0000003f3f3ff290 */ /* 0x000ff6000fffe03f */
[----:B------:R-:W-:Y:S01]  /*27e90*/  @!UPT UIADD3 URZ, URZ, URZ, URZ ;  /* 0x0000003f3f3ff290 */ /* 0x000fe2000fffe03f */
[----:B------:R-:W-:Y:S02]  /*27ea0*/  IMAD.MOV.U32 R28, RZ, RZ, R22 ;  /* 0x000000ffff1c7224 */ /* 0x000fe400078e0016 */
[----:B------:R-:W-:Y:S02]  /*27eb0*/  IMAD.MOV.U32 R15, RZ, RZ, R23 ;  /* 0x000000ffff0f7224 */ /* 0x000fe400078e0017 */
[----:B------:R-:W-:Y:S02]  /*27ec0*/  IMAD.MOV.U32 R22, RZ, RZ, R9 ;  /* 0x000000ffff167224 */ /* 0x000fe400078e0009 */
[----:B------:R-:W-:Y:S01]  /*27ed0*/  IMAD.MOV.U32 R23, RZ, RZ, R8 ;  /* 0x000000ffff177224 */ /* 0x000fe200078e0008 */
[----:B------:R-:W-:Y:S04]  /*27ee0*/  STL.64 [R1+0x190], R20 ;  /* 0x0001901401007387 */ /* 0x000fe80000100a00 */
[----:B------:R0:W-:Y:S04]  /*27ef0*/  STL.64 [R1+0x1248], R22 ;  /* 0x0012481601007387 */ /* 0x0001e80000100a00 */
[----:B0-----:R-:W3:Y:S01]  /*27f00*/  LDL.LU R22, [R1+0x268] ;  /* 0x0002680001167983 */ /* 0x001ee20000300800 */
[----:B------:R-:W-:Y:S01]  /*27f10*/  IMAD.MOV.U32 R23, RZ, RZ, R12 ;  /* 0x000000ffff177224 */ /* 0x000fe200078e000c */
[----:B--2---:R-:W-:Y:S04]  /*27f20*/  HMMA.16816.F32 R24, R4, R18, R24 ;  /* 0x000000120418723c */ /* 0x004fe80000001818 */
[----:B---3--:R0:W-:Y:S04]  /*27f30*/  STL.64 [R1+0x1250], R22 ;  /* 0x0012501601007387 */ /* 0x0081e80000100a00 */
[----:B0-----:R-:W2:Y:S01]  /*27f40*/  LDL.LU R22, [R1+0x248] ;  /* 0x0002480001167983 */ /* 0x001ea20000300800 */
[----:B------:R-:W2:Y:S02]  /*27f50*/  LDL.LU R23, [R1+0x24c] ;  /* 0x00024c0001177983 */ /* 0x000ea40000300800 */
[----:B------:R0:W-:Y:S02]  /*27f60*/  STL [R1+0x116c], R15 ;  /* 0x00116c0f01007387 */ /* 0x0001e40000100800 */
[----:B------:R-:W2:Y:S01]  /*27f70*/  LDL.LU R12, [R1+0xf0] ;  /* 0x0000f000010c7983 */ /* 0x000ea20000300800 */
[----:B------:R-:W2:Y:S01]  /*27f80*/  LDL.LU R13, [R1+0xf4] ;  /* 0x0000f400010d7983 */ /* 0x000ea20000300800 */
[----:B------:R-:W2:Y:S03]  /*27f90*/  LDL.LU R14, [R1+0xf8] ;  /* 0x0000f800010e7983 */ /* 0x000ea60000300800 */
[----:B0-----:R-:W2:Y:S01]  /*27fa0*/  LDL.LU R15, [R1+0xfc] ;  /* 0x0000fc00010f7983 */ /* 0x001ea20000300800 */
[----:B------:R-:W-:Y:S05]  /*27fb0*/  STL [R1+0x1168], R28 ;  /* 0x0011681c01007387 */ /* 0x000fea0000100800 */
[----:B------:R-:W-:-:S02]  /*27fc0*/  IMAD.MOV.U32 R16, RZ, RZ, R24 ;  /* 0x000000ffff107224 */ /* 0x000fc400078e0018 */
[----:B------:R-:W-:Y:S01]  /*27fd0*/  IMAD.MOV.U32 R17, RZ, RZ, R25 ;  /* 0x000000ffff117224 */ /* 0x000fe200078e0019 */
[----:B------:R-:W3:Y:S01]  /*27fe0*/  LDL R9, [R1+0x308] ;  /* 0x0003080001097983 */ /* 0x000ee20000100800 */
[----:B------:R-:W4:Y:S02]  /*27ff0*/  LDL.LU.64 R24, [R1+0x50] ;  /* 0x0000500001187983 */ /* 0x000f240000300a00 */
[----:B------:R-:W-:Y:S02]  /*28000*/  IMAD.MOV.U32 R19, RZ, RZ, R27 ;  /* 0x000000ffff137224 */ /* 0x000fe400078e001b */
[----:B------:R-:W-:Y:S01]  /*28010*/  IMAD.MOV.U32 R18, RZ, RZ, R26 ;  /* 0x000000ffff127224 */ /* 0x000fe200078e001a */
[----:B--2---:R-:W-:Y:S01]  /*28020*/  HMMA.16816.F32 R20, R4, R22, R12 ;  /* 0x000000160414723c */ /* 0x004fe2000000180c */
[----:B----4-:R0:W-:Y:S04]  /*28030*/  STL.64 [R1+0x1240], R24 ;  /* 0x0012401801007387 */ /* 0x0101e80000100a00 */
[----:B0-----:R-:W2:Y:S01]  /*28040*/  LDL.LU R24, [R1+0xb0] ;  /* 0x0000b00001187983 */ /* 0x001ea20000300800 */
[----:B------:R-:W2:Y:S02]  /*28050*/  LDL.LU R25, [R1+0xb4] ;  /* 0x0000b40001197983 */ /* 0x000ea40000300800 */
[----:B------:R-:W2:Y:S02]  /*28060*/  LDL.LU R26, [R1+0xb8] ;  /* 0x0000b800011a7983 */ /* 0x000ea40000300800 */
[----:B------:R-:W2:Y:S01]  /*28070*/  LDL.LU R27, [R1+0xbc] ;  /* 0x0000bc00011b7983 */ /* 0x000ea20000300800 */
[----:B------:R-:W-:Y:S01]  /*28080*/  STL [R1+0x117c], R19 ;  /* 0x00117c1301007387 */ /* 0x000fe20000100800 */
[----:B------:R-:W-:Y:S02]  /*28090*/  STL [R1+0x1178], R18 ;  /* 0x0011781201007387 */ /* 0x000fe40000100800 */
[----:B------:R-:W-:Y:S02]  /*280a0*/  STL [R1+0x1174], R17 ;  /* 0x0011741101007387 */ /* 0x000fe40000100800 */
[----:B------:R0:W-:Y:S08]  /*280b0*/  STL [R1+0x1170], R16 ;  /* 0x0011701001007387 */ /* 0x0001f00000100800 */
[----:B------:R-:W-:-:S02]  /*280c0*/  IMAD.MOV.U32 R28, RZ, RZ, R23 ;  /* 0x000000ffff1c7224 */ /* 0x000fc400078e0017 */
[----:B------:R-:W-:Y:S01]  /*280d0*/  IMAD.MOV.U32 R15, RZ, RZ, R22 ;  /* 0x000000ffff0f7224 */ /* 0x000fe200078e0016 */
[----:B0-----:R-:W4:Y:S01]  /*280e0*/  LDL.LU R16, [R1+0xc0] ;  /* 0x0000c00001107983 */ /* 0x001f220000300800 */
[----:B------:R-:W4:Y:S02]  /*280f0*/  LDL.LU R17, [R1+0xc4] ;  /* 0x0000c40001117983 */ /* 0x000f240000300800 */
[----:B------:R-:W4:Y:S02]  /*28100*/  LDL.LU R18, [R1+0xc8] ;  /* 0x0000c80001127983 */ /* 0x000f240000300800 */
[----:B------:R-:W4:Y:S01]  /*28110*/  LDL.LU R19, [R1+0xcc] ;  /* 0x0000cc0001137983 */ /* 0x000f220000300800 */
[----:B------:R-:W-:Y:S01]  /*28120*/  STL.64 [R1+0x170], R20 ;  /* 0x0001701401007387 */ /* 0x000fe20000100a00 */
[----:B------:R-:W2:Y:S02]  /*28130*/  LDL.LU.64 R22, [R1+0x1250] ;  /* 0x0012500001167983 */ /* 0x000ea40000300a00 */
[----:B------:R-:W-:Y:S02]  /*28140*/  STL [R1+0x1184], R28 ;  /* 0x0011841c01007387 */ /* 0x000fe40000100800 */
[----:B------:R0:W-:Y:S01]  /*28150*/  STL [R1+0x1180], R15 ;  /* 0x0011800f01007387 */ /* 0x0001e20000100800 */
[----:B------:R-:W2:Y:S01]  /*28160*/  LDL.LU R12, [R1+0xe0] ;  /* 0x0000e000010c7983 */ /* 0x000ea20000300800 */
[----:B------:R-:W2:Y:S02]  /*28170*/  LDL.LU R13, [R1+0xe4] ;  /* 0x0000e400010d7983 */ /* 0x000ea40000300800 */
[----:B------:R-:W2:Y:S01]  /*28180*/  LDL.LU R14, [R1+0xe8] ;  /* 0x0000e800010e7983 */ /* 0x000ea20000300800 */
[----:B0-----:R-:W2:Y:S02]  /*28190*/  LDL.LU R15, [R1+0xec] ;  /* 0x0000ec00010f7983 */ /* 0x001ea40000300800 */
[----:B--2---:R-:W-:Y:S11]  /*281a0*/  HMMA.16816.F32 R20, R4, R22, R12 ;  /* 0x000000160414723c */ /* 0x004ff6000000180c */
[----:B------:R-:W-:Y:S11]  /*281b0*/  @!UPT UIADD3 URZ, URZ, URZ, URZ ;  /* 0x0000003f3f3ff290 */ /* 0x000ff6000fffe03f */
[----:B------:R-:W-:Y:S01]  /*281c0*/  @!UPT UIADD3 URZ, URZ, URZ, URZ ;  /* 0x0000003f3f3ff290 */ /* 0x000fe2000fffe03f */
[----:B------:R-:W-:Y:S01]  /*281d0*/  STL [R1+0x160], R20 ;  /* 0x0001601401007387 */ /* 0x000fe20000100800 */
[----:B------:R-:W-:Y:S02]  /*281e0*/  IMAD.MOV.U32 R29, RZ, RZ, R22 ;  /* 0x000000ffff1d7224 */ /* 0x000fe400078e0016 */
[----:B------:R-:W-:Y:S02]  /*281f0*/  IMAD.MOV.U32 R13, RZ, RZ, R23 ;  /* 0x000000ffff0d7224 */ /* 0x000fe400078e0017 */
[----:B------:R-:W4:Y:S01]  /*28200*/  LDL.LU.64 R22, [R1+0x1248] ;  /* 0x0012480001167983 */ /* 0x000f220000300a00 */
[----:B------:R-:W-:-:S05]  /*28210*/  IMAD.MOV.U32 R14, RZ, RZ, R21 ;  /* 0x000000ffff0e7224 */ /* 0x000fca00078e0015 */
[----:B------:R-:W-:Y:S01]  /*28220*/  STL [R1+0x1228], R14 ;  /* 0x0012280e01007387 */ /* 0x000fe20000100800 */
[----:B------:R0:W-:Y:S02]  /*28230*/  STL [R1+0x1224], R13 ;  /* 0x0012240d01007387 */ /* 0x0001e40000100800 */
[----:B------:R-:W2:Y:S01]  /*28240*/  LDL.LU R12, [R1+0xa0] ;  /* 0x0000a000010c7983 */ /* 0x000ea20000300800 */
[----:B0-----:R-:W2:Y:S01]  /*28250*/  LDL.LU R13, [R1+0xa4] ;  /* 0x0000a400010d7983 */ /* 0x001ea20000300800 */
[----:B------:R-:W2:Y:S02]  /*28260*/  LDL.LU R14, [R1+0xa8] ;  /* 0x0000a800010e7983 */ /* 0x000ea40000300800 */
[----:B------:R-:W2:Y:S01]  /*28270*/  LDL.LU R15, [R1+0xac] ;  /* 0x0000ac00010f7983 */ /* 0x000ea20000300800 */
[C---:B----4-:R-:W-:Y:S11]  /*28280*/  HMMA.16816.F32 R20, R4.reuse, R22, R16 ;  /* 0x000000160414723c */ /* 0x050ff60000001810 */
[----:B------:R-:W-:Y:S11]  /*28290*/  @!UPT UIADD3 URZ, URZ, URZ, URZ ;  /* 0x0000003f3f3ff290 */ /* 0x000ff6000fffe03f */
[----:B------:R-:W-:Y:S02]  /*282a0*/  @!UPT UIADD3 URZ, URZ, URZ, URZ ;  /* 0x0000003f3f3ff290 */ /* 0x000fe4000fffe03f */
[----:B------:R-:W-:Y:S02]  /*282b0*/  IMAD.MOV.U32 R19, RZ, RZ, R20 ;  /* 0x000000ffff137224 */ /* 0x000fe400078e0014 */
[----:B------:R-:W-:Y:S02]  /*282c0*/  IMAD.MOV.U32 R18, RZ, RZ, R21 ;  /* 0x000000ffff127224 */ /* 0x000fe400078e0015 */
[----:B------:R-:W-:Y:S02]  /*282d0*/  IMAD.MOV.U32 R17, RZ, RZ, R22 ;  /* 0x000000ffff117224 */ /* 0x000fe400078e0016 */
[----:B------:R-:W-:Y:S02]  /*282e0*/  IMAD.MOV.U32 R16, RZ, RZ, R23 ;  /* 0x000000ffff107224 */ /* 0x000fe400078e0017 */
[----:B---3--:R-:W0:Y:S04]  /*282f0*/  LDSM.16.MT88.4 R20, [R9+0x9c00] ;  /* 0x009c00000914783b */ /* 0x008e280000004200 */
[----:B------:R-:W-:Y:S01]  /*28300*/  STL [R1+0x1190], R17 ;  /* 0x0011901101007387 */ /* 0x000fe20000100800 */
[----:B------:R-:W-:Y:S02]  /*28310*/  STL [R1+0x118c], R18 ;  /* 0x00118c1201007387 */ /* 0x000fe40000100800 */
[----:B------:R-:W-:Y:S01]  /*28320*/  STL [R1+0x1188], R19 ;  /* 0x0011881301007387 */ /* 0x000fe20000100800 */
[----:B------:R-:W-:Y:S01]  /*28330*/  HMMA.16816.F32 R4, R4, R10, R24 ;  /* 0x0000000a0404723c */ /* 0x000fe20000001818 */
[----:B0-----:R-:W-:Y:S01]  /*28340*/  STL [R1+0x10cc], R20 ;  /* 0x0010cc1401007387 */ /* 0x001fe20000100800 */
[----:B------:R0:W-:Y:S02]  /*28350*/  STL [R1+0x10c8], R21 ;  /* 0x0010c81501007387 */ /* 0x0001e40000100800 */
[----:B------:R-:W-:Y:S02]  /*28360*/  STL [R1+0x10c4], R22 ;  /* 0x0010c41601007387 */ /* 0x000fe40000100800 */
[----:B------:R-:W-:Y:S01]  /*28370*/  STL [R1+0x10c0], R23 ;  /* 0x0010c01701007387 */ /* 0x000fe20000100800 */
[----:B0-----:R-:W3:Y:S01]  /*28380*/  LDL.LU.64 R20, [R1+0x40] ;  /* 0x0000400001147983 */ /* 0x001ee20000300a00 */
[----:B------:R-:W2:Y:S02]  /*28390*/  LDL.LU.64 R24, [R1+0x1240] ;  /* 0x0012400001187983 */ /* 0x000ea40000300a00 */
[----:B------:R-:W4:Y:S02]  /*283a0*/  LDL.LU.64 R10, [R1+0x1238] ;  /* 0x00123800010a7983 */ /* 0x000f240000300a00 */
[----:B------:R-:W2:Y:S11]  /*283b0*/  LDL.LU.64 R8, [R1+0x1230] ;  /* 0x0012300001087983 */ /* 0x000eb60000300a00 */
[----:B------:R-:W-:Y:S01]  /*283c0*/  STL.64 [R1+0x140], R4 ;  /* 0x0001400401007387 */ /* 0x000fe20000100a00 */
[----:B------:R-:W-:Y:S03]  /*283d0*/  STL.64 [R1+0x148], R6 ;  /* 0x0001480601007387 */ /* 0x000fe60000100a00 */
[----:B----4-:R0:W1:Y:S04]  /*283e0*/  LDSM.16.MT88.4 R4, [R11+0x9c00] ;  /* 0x009c00000b04783b */ /* 0x0100680000004200 */
[----:B0-----:R-:W2:Y:S04]  /*283f0*/  LDL.LU R11, [R1+0x122c] ;  /* 0x00122c00010b7983 */ /* 0x001ea80000300800 */
[----:B-1----:R-:W-:Y:S01]  /*28400*/  STL.64 [R1+0x1010], R6 ;  /* 0x0010100601007387 */ /* 0x002fe20000100a00 */
        /* <DEDUP_REMOVED lines=8> */
[----:B------:R-:W-:Y:S01]  /*28490*/  STL.64 [R1+0x130], R12 ;  /* 0x0001300c01007387 */ /* 0x000fe20000100a00 */
[----:B------:R0:W-:Y:S03]  /*284a0*/  STL.64 [R1+0x138], R14 ;  /* 0x0001380e01007387 */ /* 0x0001e60000100a00 */
[----:B0-----:R-:W2:Y:S01]  /*284b0*/  LDL.LU R14, [R1+0x1228] ;  /* 0x00122800010e7983 */ /* 0x001ea20000300800 */
[----:B------:R-:W4:Y:S01]  /*284c0*/  LDL.LU R13, [R1+0x1224] ;  /* 0x00122400010d7983 */ /* 0x000f220000300800 */
[----:B---3--:R-:W-:Y:S01]  /*284d0*/  HMMA.16816.F32 R4, R8, R20, R4 ;  /* 0x000000140804723c */ /* 0x008fe20000001804 */
[----:B------:R-:W-:Y:S02]  /*284e0*/  IMAD.MOV.U32 R18, RZ, RZ, R24 ;  /* 0x000000ffff127224 */ /* 0x000fe400078e0018 */
[----:B------:R-:W-:Y:S01]  /*284f0*/  IMAD.MOV.U32 R19, RZ, RZ, R25 ;  /* 0x000000ffff137224 */ /* 0x000fe200078e0019 */
[----:B------:R-:W3:Y:S01]  /*28500*/  LDL.LU R24, [R1+0x80] ;  /* 0x0000800001187983 */ /* 0x000ee20000300800 */
[----:B------:R-:W3:Y:S02]  /*28510*/  LDL.LU R25, [R1+0x84] ;  /* 0x0000840001197983 */ /* 0x000ee40000300800 */
[----:B------:R-:W3:Y:S02]  /*28520*/  LDL.LU R26, [R1+0x88] ;  /* 0x00008800011a7983 */ /* 0x000ee40000300800 */
[----:B------:R-:W3:Y:S02]  /*28530*/  LDL.LU R27, [R1+0x8c] ;  /* 0x00008c00011b7983 */ /* 0x000ee40000300800 */
[----:B------:R-:W-:Y:S01]  /*28540*/  IMAD.MOV.U32 R28, RZ, RZ, R20 ;  /* 0x000000ffff1c7224 */ /* 0x000fe200078e0014 */
[----:B------:R-:W-:Y:S01]  /*28550*/  STL.64 [R1+0x1208], R18 ;  /* 0x0012081201007387 */ /* 0x000fe20000100a00 */
[----:B------:R0:W-:Y:S02]  /*28560*/  STL [R1+0x1200], R16 ;  /* 0x0012001001007387 */ /* 0x0001e40000100800 */
[----:B------:R-:W-:Y:S01]  /*28570*/  IMAD.MOV.U32 R15, RZ, RZ, R21 ;  /* 0x000000ffff0f7224 */ /* 0x000fe200078e0015 */
[----:B0-----:R-:W3:Y:S08]  /*28580*/  LDL.LU.64 R16, [R1+0x30] ;  /* 0x0000300001107983 */ /* 0x001ef00000300a00 */
[----:B------:R-:W-:Y:S01]  /*28590*/  IMAD.MOV.U32 R20, RZ, RZ, R7 ;  /* 0x000000ffff147224 */ /* 0x000fe200078e0007 */
[----:B------:R-:W-:Y:S01]  /*285a0*/  STL.64 [R1+0x120], R4 ;  /* 0x0001200401007387 */ /* 0x000fe20000100a00 */
[----:B------:R-:W-:Y:S03]  /*285b0*/  STL [R1+0x128], R6 ;  /* 0x0001280601007387 */ /* 0x000fe60000100800 */
[----:B------:R0:W-:Y:S04]  /*285c0*/  STL [R1+0x11f0], R20 ;  /* 0x0011f01401007387 */ /* 0x0001e80000100800 */
[----:B0-----:R-:W3:Y:S01]  /*285d0*/  LDL.LU R20, [R1+0x70] ;  /* 0x0000700001147983 */ /* 0x001ee20000300800 */
[----:B------:R-:W3:Y:S02]  /*285e0*/  LDL.LU R21, [R1+0x74] ;  /* 0x0000740001157983 */ /* 0x000ee40000300800 */
[----:B------:R-:W3:Y:S02]  /*285f0*/  LDL.LU R22, [R1+0x78] ;  /* 0x0000780001167983 */ /* 0x000ee40000300800 */
[----:B------:R-:W3:Y:S01]  /*28600*/  LDL.LU R23, [R1+0x7c] ;  /* 0x00007c0001177983 */ /* 0x000ee20000300800 */
[----:B--2---:R-:W-:Y:S01]  /*28610*/  STL.64 [R1+0x11e8], R14 ;  /* 0x0011e80e01007387 */ /* 0x004fe20000100a00 */
[----:B----4-:R0:W-:Y:S03]  /*28620*/  STL [R1+0x11e0], R13 ;  /* 0x0011e00d01007387 */ /* 0x0101e60000100800 */
[----:B0-----:R-:W2:Y:S01]  /*28630*/  LDL.LU.64 R12, [R1+0x10] ;  /* 0x00001000010c7983 */ /* 0x001ea20000300a00 */
[----:B------:R-:W-:-:S03]  /*28640*/  IMAD.MOV.U32 R7, RZ, RZ, R0 ;  /* 0x000000ffff077224 */ /* 0x000fc600078e0000 */
[----:B--2---:R0:W-:Y:S04]  /*28650*/  STL.64 [R1+0x11f8], R12 ;  /* 0x0011f80c01007387 */ /* 0x0041e80000100a00 */
[----:B0-----:R-:W2:Y:S01]  /*28660*/  LDL.LU.64 R12, [R1+0x20] ;  /* 0x00002000010c7983 */ /* 0x001ea20000300a00 */
[----:B------:R-:W4:Y:S02]  /*28670*/  LDL.LU R4, [R1+0x1c0] ;  /* 0x0001c00001047983 */ /* 0x000f240000300800 */
[----:B------:R-:W4:Y:S02]  /*28680*/  LDL.LU R5, [R1+0x1c4] ;  /* 0x0001c40001057983 */ /* 0x000f240000300800 */
[----:B------:R-:W2:Y:S01]  /*28690*/  LDL.LU R6, [R1+0x1c8] ;  /* 0x0001c80001067983 */ /* 0x000ea20000300800 */
[----:B---3--:R-:W-:Y:S01]  /*286a0*/  HMMA.16816.F32 R24, R8, R16, R24 ;  /* 0x000000100818723c */ /* 0x008fe20000001818 */
[----:B--2---:R-:W-:Y:S01]  /*286b0*/  STL.64 [R1+0x11a0], R6 ;  /* 0x0011a00601007387 */ /* 0x004fe20000100a00 */
[----:B----4-:R0:W-:Y:S02]  /*286c0*/  STL.64 [R1+0x1198], R4 ;  /* 0x0011980401007387 */ /* 0x0101e40000100a00 */
[----:B0-----:R-:W-:-:S02]  /*286d0*/  IMAD.MOV.U32 R4, RZ, RZ, R2 ;  /* 0x000000ffff047224 */ /* 0x001fc400078e0002 */
[----:B------:R-:W-:Y:S01]  /*286e0*/  IMAD.MOV.U32 R5, RZ, RZ, R3 ;  /* 0x000000ffff057224 */ /* 0x000fe200078e0003 */
[----:B------:R-:W2:Y:S01]  /*286f0*/  LDL.LU R2, [R1+0x1220] ;  /* 0x0012200001027983 */ /* 0x000ea20000300800 */
[----:B------:R-:W3:Y:S02]  /*28700*/  LDL.LU R3, [R1+0x121c] ;  /* 0x00121c0001037983 */ /* 0x000ee40000300800 */
[----:B------:R-:W4:Y:S02]  /*28710*/  LDL.LU R6, [R1+0xd8] ;  /* 0x0000d80001067983 */ /* 0x000f240000300800 */
[----:B------:R-:W4:Y:S02]  /*28720*/  LDL.LU R7, [R1+0xdc] ;  /* 0x0000dc0001077983 */ /* 0x000f240000300800 */
[----:B----4-:R-:W-:Y:S01]  /*28730*/  STL.64 [R1+0x11d8], R6 ;  /* 0x0011d80601007387 */ /* 0x010fe20000100a00 */
[----:B------:R0:W-:Y:S03]  /*28740*/  STL.64 [R1+0x11d0], R4 ;  /* 0x0011d00401007387 */ /* 0x0001e60000100a00 */
[----:B0-----:R-:W4:Y:S01]  /*28750*/  LDL.LU R4, [R1+0x60] ;  /* 0x0000600001047983 */ /* 0x001f220000300800 */
[----:B------:R-:W4:Y:S04]  /*28760*/  LDL.LU R5, [R1+0x64] ;  /* 0x0000640001057983 */ /* 0x000f280000300800 */
[----:B------:R-:W-:Y:S02]  /*28770*/  STL.64 [R1+0x110], R24 ;  /* 0x0001101801007387 */ /* 0x000fe40000100a00 */
[----:B------:R0:W-:Y:S02]  /*28780*/  STL.64 [R1+0x118], R26 ;  /* 0x0001181a01007387 */ /* 0x0001e40000100a00 */
[----:B0-----:R-:W2:Y:S01]  /*28790*/  LDL.LU R27, [R1+0x1218] ;  /* 0x00121800011b7983 */ /* 0x001ea20000300800 */
[----:B------:R-:W3:Y:S02]  /*287a0*/  LDL.LU.64 R24, [R1+0x1210] ;  /* 0x0012100001187983 */ /* 0x000ee40000300a00 */
[----:B------:R-:W-:-:S02]  /*287b0*/  IMAD.MOV.U32 R26, RZ, RZ, R16 ;  /* 0x000000ffff1a7224 */ /* 0x000fc400078e0010 */
[----:B------:R-:W4:Y:S01]  /*287c0*/  LDL.LU.64 R18, [R1+0x1208] ;  /* 0x0012080001127983 */ /* 0x000f220000300a00 */
[----:B------:R-:W4:Y:S01]  /*287d0*/  LDL.LU R16, [R1+0x1200] ;  /* 0x0012000001107983 */ /* 0x000f220000300800 */
[----:B------:R-:W-:Y:S03]  /*287e0*/  HMMA.16816.F32 R20, R8, R12, R20 ;  /* 0x0000000c0814723c */ /* 0x000fe60000001814 */
[----:B--2---:R0:W-:Y:S01]  /*287f0*/  STL.64 [R1+0x11b0], R26 ;  /* 0x0011b01a01007387 */ /* 0x0041e20000100a00 */
[----:B---3--:R1:W-:Y:S02]  /*28800*/  STL.64 [R1+0x11a8], R24 ;  /* 0x0011a81801007387 */ /* 0x0083e40000100a00 */
[----:B0-----:R-:W-:Y:S01]  /*28810*/  IMAD.MOV.U32 R27, RZ, RZ, R12 ;  /* 0x000000ffff1b7224 */ /* 0x001fe200078e000c */
[----:B-1----:R-:W2:Y:S01]  /*28820*/  LDL.LU.64 R24, [R1] ;  /* 0x0000000001187983 */ /* 0x002ea20000300a00 */
[----:B------:R-:W-:-:S02]  /*28830*/  IMAD.MOV.U32 R26, RZ, RZ, R13 ;  /* 0x000000ffff1a7224 */ /* 0x000fc400078e000d */
[----:B------:R-:W4:Y:S11]  /*28840*/  LDL.LU.64 R12, [R1+0x11f8] ;  /* 0x0011f800010c7983 */ /* 0x000f360000300a00 */
[----:B------:R-:W-:Y:S02]  /*28850*/  @!UPT UIADD3 URZ, URZ, URZ, URZ ;  /* 0x0000003f3f3ff290 */ /* 0x000fe4000fffe03f */
[----:B------:R0:W-:Y:S02]  /*28860*/  STL.64 [R1+0x100], R20 ;  /* 0x0001001401007387 */ /* 0x0001e40000100a00 */
[----:B0-----:R-:W3:Y:S01]  /*28870*/  LDL.LU R20, [R1+0x11f0] ;  /* 0x0011f00001147983 */ /* 0x001ee20000300800 */
[----:B------:R-:W-:Y:S02]  /*28880*/  IMAD.MOV.U32 R6, RZ, RZ, R3 ;  /* 0x000000ffff067224 */ /* 0x000fe400078e0003 */
[----:B------:R-:W-:Y:S02]  /*28890*/  IMAD.MOV.U32 R7, RZ, RZ, R2 ;  /* 0x000000ffff077224 */ /* 0x000fe400078e0002 */
[----:B------:R-:W-:Y:S02]  /*288a0*/  IMAD.MOV.U32 R3, RZ, RZ, R22 ;  /* 0x000000ffff037224 */ /* 0x000fe400078e0016 */
[----:B------:R-:W-:Y:S01]  /*288b0*/  IMAD.MOV.U32 R2, RZ, RZ, R23 ;  /* 0x000000ffff027224 */ /* 0x000fe200078e0017 */
[----:B------:R-:W2:Y:S02]  /*288c0*/  LDL.LU.64 R14, [R1+0x11e8] ;  /* 0x0011e800010e7983 */ /* 0x000ea40000300a00 */
[----:B----4-:R-:W-:Y:S01]  /*288d0*/  HMMA.16816.F32 R4, R8, R12, R4 ;  /* 0x0000000c0804723c */ /* 0x010fe20000001804 */
[----:B------:R-:W-:-:S06]  /*288e0*/  IMAD.MOV.U32 R0, RZ, RZ, R12 ;  /* 0x000000ffff007224 */ /* 0x000fcc00078e000c */
[----:B------:R-:W-:Y:S02]  /*288f0*/  IMAD.MOV.U32 R12, RZ, RZ, R13 ;  /* 0x000000ffff0c7224 */ /* 0x000fe400078e000d */
[----:B------:R-:W4:Y:S11]  /*28900*/  LDL.LU R13, [R1+0x11e0] ;  /* 0x0011e000010d7983 */ /* 0x000f360000300800 */
[----:B------:R-:W-:Y:S04]  /*28910*/  @!UPT UIADD3 URZ, URZ, URZ, URZ ;  /* 0x0000003f3f3ff290 */ /* 0x000fe8000fffe03f */
[----:B------:R-:W-:Y:S02]  /*28920*/  IMAD.MOV.U32 R22, RZ, RZ, R5 ;  /* 0x000000ffff167224 */ /* 0x000fe400078e0005 */
[----:B------:R-:W-:Y:S02]  /*28930*/  IMAD.MOV.U32 R23, RZ, RZ, R6 ;  /* 0x000000ffff177224 */ /* 0x000fe400078e0006 */
[----:B------:R-:W-:Y:S01]  /*28940*/  IMAD.MOV.U32 R21, RZ, RZ, R4 ;  /* 0x000000ffff157224 */ /* 0x000fe200078e0004 */
[----:B------:R0:W-:Y:S04]  /*28950*/  STL [R1+0xfc], R7 ;  /* 0x0000fc0701007387 */ /* 0x0001e80000100800 */
[----:B0-----:R-:W4:Y:S01]  /*28960*/  LDL.LU.64 R6, [R1+0x11d8] ;  /* 0x0011d80001067983 */ /* 0x001f220000300a00 */
[----:B------:R-:W4:Y:S02]  /*28970*/  LDL.LU.64 R4, [R1+0x11d0] ;  /* 0x0011d00001047983 */ /* 0x000f240000300a00 */
[----:B------:R-:W-:Y:S02]  /*28980*/  STL.64 [R1+0x10d8], R22 ;  /* 0x0010d81601007387 */ /* 0x000fe40000100a00 */
[----:B---3--:R0:W-:Y:S02]  /*28990*/  STL.64 [R1+0x10d0], R20 ;  /* 0x0010d01401007387 */ /* 0x0081e40000100a00 */
[----:B0-----:R-:W3:Y:S01]  /*289a0*/  LDL.LU R20, [R1+0x160] ;  /* 0x0001600001147983 */ /* 0x001ee20000300800 */
[----:B------:R-:W-:-:S02]  /*289b0*/  IMAD.MOV.U32 R22, RZ, RZ, R29 ;  /* 0x000000ffff167224 */ /* 0x000fc400078e001d */
[----:B--2---:R-:W-:Y:S02]  /*289c0*/  IMAD.MOV.U32 R21, RZ, RZ, R14 ;  /* 0x000000ffff157224 */ /* 0x004fe400078e000e */
[----:B------:R-:W2:Y:S01]  /*289d0*/  LDL.LU R14, [R1+0x11cc] ;  /* 0x0011cc00010e7983 */ /* 0x000ea20000300800 */
[----:B------:R-:W2:Y:S02]  /*289e0*/  LDL.LU R29, [R1+0x11c8] ;  /* 0x0011c800011d7983 */ /* 0x000ea40000300800 */
[----:B----4-:R-:W-:Y:S02]  /*289f0*/  IMAD.MOV.U32 R23, RZ, RZ, R13 ;  /* 0x000000ffff177224 */ /* 0x010fe400078e000d */
[----:B------:R-:W4:Y:S03]  /*28a00*/  LDL.LU R13, [R1+0x11c4] ;  /* 0x0011c400010d7983 */ /* 0x000f260000300800 */
[----:B------:R-:W-:Y:S01]  /*28a10*/  STL.64 [R1+0x10e8], R22 ;  /* 0x0010e81601007387 */ /* 0x000fe20000100a00 */
[----:B---3--:R0:W-:Y:S02]  /*28a20*/  STL.64 [R1+0x10e0], R20 ;  /* 0x0010e01401007387 */ /* 0x0081e40000100a00 */
[----:B0-----:R-:W-:-:S02]  /*28a30*/  IMAD.MOV.U32 R20, RZ, RZ, R0 ;  /* 0x000000ffff147224 */ /* 0x001fc400078e0000 */
[----:B------:R-:W3:Y:S01]  /*28a40*/  LDL.LU R0, [R1+0x11c0] ;  /* 0x0011c00001007983 */ /* 0x000ee20000300800 */
[----:B------:R-:W-:Y:S02]  /*28a50*/  IMAD.MOV.U32 R21, RZ, RZ, R12 ;  /* 0x000000ffff157224 */ /* 0x000fe400078e000c */
[----:B------:R-:W3:Y:S03]  /*28a60*/  LDL.LU R12, [R1+0x11bc] ;  /* 0x0011bc00010c7983 */ /* 0x000ee60000300800 */
[----:B------:R0:W-:Y:S01]  /*28a70*/  STL.64 [R1+0x1100], R20 ;  /* 0x0011001401007387 */ /* 0x0001e20000100a00 */
[----:B--2---:R-:W-:Y:S01]  /*28a80*/  IMAD.MOV.U32 R22, RZ, RZ, R14 ;  /* 0x000000ffff167224 */ /* 0x004fe200078e000e */
[----:B------:R-:W-:Y:S01]  /*28a90*/  HMMA.16816.F32 R4, R8, R24, R4 ;  /* 0x000000180804723c */ /* 0x000fe20000001804 */
[----:B------:R-:W-:Y:S02]  /*28aa0*/  IMAD.MOV.U32 R14, RZ, RZ, R24 ;  /* 0x000000ffff0e7224 */ /* 0x000fe400078e0018 */
[----:B0-----:R-:W-:-:S02]  /*28ab0*/  IMAD.MOV.U32 R20, RZ, RZ, R27 ;  /* 0x000000ffff147224 */ /* 0x001fc400078e001b */
[----:B------:R-:W-:-:S05]  /*28ac0*/  IMAD.MOV.U32 R21, RZ, RZ, R26 ;  /* 0x000000ffff157224 */ /* 0x000fca00078e001a */
[----:B------:R0:W-:Y:S02]  /*28ad0*/  STL.64 [R1+0x1118], R20 ;  /* 0x0011181401007387 */ /* 0x0001e40000100a00 */
[----:B0-----:R-:W-:Y:S11]  /*28ae0*/  IMAD.MOV.U32 R21, RZ, RZ, R29 ;  /* 0x000000ffff157224 */ /* 0x001ff600078e001d */
[----:B------:R-:W-:Y:S01]  /*28af0*/  @!UPT UIADD3 URZ, URZ, URZ, URZ ;  /* 0x0000003f3f3ff290 */ /* 0x000fe2000fffe03f */
[----:B------:R-:W-:Y:S02]  /*28b00*/  IMAD.MOV.U32 R29, RZ, RZ, R7 ;  /* 0x000000ffff1d7224 */ /* 0x000fe400078e0007 */
[----:B----4-:R-:W-:Y:S02]  /*28b10*/  IMAD.MOV.U32 R20, RZ, RZ, R13 ;  /* 0x000000ffff147224 */ /* 0x010fe400078e000d */
[----:B------:R-:W2:Y:S01]  /*28b20*/  LDL.LU R13, [R1+0x11b8] ;  /* 0x0011b800010d7983 */ /* 0x000ea20000300800 */
[----:B------:R-:W4:Y:S02]  /*28b30*/  LDL.LU.64 R26, [R1+0x11b0] ;  /* 0x0011b000011a7983 */ /* 0x000f240000300a00 */
[----:B---3--:R-:W-:Y:S02]  /*28b40*/  IMAD.MOV.U32 R23, RZ, RZ, R0 ;  /* 0x000000ffff177224 */ /* 0x008fe400078e0000 */
[----:B------:R-:W-:Y:S02]  /*28b50*/  IMAD.MOV.U32 R0, RZ, RZ, R25 ;  /* 0x000000ffff007224 */ /* 0x000fe400078e0019 */
[----:B------:R-:W3:Y:S01]  /*28b60*/  LDL.LU.64 R24, [R1+0x11a8] ;  /* 0x0011a80001187983 */ /* 0x000ee20000300a00 */
[----:B------:R-:W-:Y:S02]  /*28b70*/  STL.64 [R1+0xe0], R4 ;  /* 0x0000e00401007387 */ /* 0x000fe40000100a00 */
[----:B------:R0:W-:Y:S02]  /*28b80*/  STL [R1+0xe8], R6 ;  /* 0x0000e80601007387 */ /* 0x0001e40000100800 */
[----:B0-----:R-:W2:Y:S01]  /*28b90*/  LDL.LU.64 R6, [R1+0x11a0] ;  /* 0x0011a00001067983 */ /* 0x001ea20000300a00 */
[----:B------:R-:W2:Y:S01]  /*28ba0*/  LDL.LU.64 R4, [R1+0x1198] ;  /* 0x0011980001047983 */ /* 0x000ea20000300a00 */
[C---:B---3--:R-:W-:Y:S02]  /*28bb0*/  HMMA.16816.F32 R20, R8.reuse, R24, R20 ;  /* 0x000000180814723c */ /* 0x048fe40000001814 */
[----:B------:R-:W-:Y:S06]  /*28bc0*/  STL.64 [R1+0x1138], R24 ;  /* 0x0011381801007387 */ /* 0x000fec0000100a00 */
[----:B--2---:R-:W-:Y:S11]  /*28bd0*/  HMMA.16816.F32 R4, R8, R12, R4 ;  /* 0x0000000c0804723c */ /* 0x004ff60000001804 */
[----:B------:R-:W-:Y:S04]  /*28be0*/  @!UPT UIADD3 URZ, URZ, URZ, URZ ;  /* 0x0000003f3f3ff290 */ /* 0x000fe8000fffe03f */
[----:B------:R4:W-:Y:S01]  /*28bf0*/  STL.64 [R1+0xd0], R20 ;  /* 0x0000d01401007387 */ /* 0x0009e20000100a00 */
[----:B------:R-:W-:Y:S02]  /*28c00*/  STL.64 [R1+0xd8], R22 ;  /* 0x0000d81601007387 */ /* 0x000fe40000100a00 */
[----:B------:R0:W-:Y:S02]  /*28c10*/  STL.64 [R1+0x1140], R12 ;  /* 0x0011400c01007387 */ /* 0x0001e40000100a00 */
[----:B----4-:R-:W-:Y:S02]  /*28c20*/  IMAD.MOV.U32 R20, RZ, RZ, R26 ;  /* 0x000000ffff147224 */ /* 0x010fe400078e001a */
[----:B------:R-:W-:Y:S01]  /*28c30*/  IMAD.MOV.U32 R21, RZ, RZ, R17 ;  /* 0x000000ffff157224 */ /* 0x000fe200078e0011 */
[----:B------:R-:W2:Y:S01]  /*28c40*/  LDL.LU R26, [R1+0x1194] ;  /* 0x00119400011a7983 */ /* 0x000ea20000300800 */
[----:B------:R-:W3:Y:S02]  /*28c50*/  LDL.LU R17, [R1+0x1190] ;  /* 0x0011900001117983 */ /* 0x000ee40000300800 */
[----:B0-----:R-:W-:-:S02]  /*28c60*/  IMAD.MOV.U32 R12, RZ, RZ, R18 ;  /* 0x000000ffff0c7224 */ /* 0x001fc400078e0012 */
[----:B------:R-:W-:Y:S01]  /*28c70*/  IMAD.MOV.U32 R13, RZ, RZ, R19 ;  /* 0x000000ffff0d7224 */ /* 0x000fe200078e0013 */
[----:B------:R-:W4:Y:S01]  /*28c80*/  LDL.LU R18, [R1+0x118c] ;  /* 0x00118c0001127983 */ /* 0x000f220000300800 */
[----:B------:R-:W3:Y:S02]  /*28c90*/  LDL.LU R19, [R1+0x1188] ;  /* 0x0011880001137983 */ /* 0x000ee40000300800 */
[----:B------:R-:W3:Y:S02]  /*28ca0*/  LDL.LU R24, [R1+0x1a0] ;  /* 0x0001a00001187983 */ /* 0x000ee40000300800 */
[----:B------:R-:W3:Y:S02]  /*28cb0*/  LDL.LU R25, [R1+0x1a4] ;  /* 0x0001a40001197983 */ /* 0x000ee40000300800 */
[----:B------:R-:W-:Y:S01]  /*28cc0*/  IMAD.MOV.U32 R11, RZ, RZ, R16 ;  /* 0x000000ffff0b7224 */ /* 0x000fe200078e0010 */
[----:B--2---:R-:W-:Y:S04]  /*28cd0*/  STL.64 [R1+0x1150], R26 ;  /* 0x0011501a01007387 */ /* 0x004fe80000100a00 */
[----:B---3--:R0:W-:Y:S01]  /*28ce0*/  STL.64 [R1+0x1148], R24 ;  /* 0x0011481801007387 */ /* 0x0081e20000100a00 */
[----:B------:R-:W-:-:S02]  /*28cf0*/  IMAD.MOV.U32 R8, RZ, RZ, R19 ;  /* 0x000000ffff087224 */ /* 0x000fc400078e0013 */
[----:B------:R-:W-:Y:S02]  /*28d00*/  IMAD.MOV.U32 R10, RZ, RZ, R17 ;  /* 0x000000ffff0a7224 */ /* 0x000fe400078e0011 */
[----:B----4-:R-:W-:Y:S01]  /*28d10*/  IMAD.MOV.U32 R9, RZ, RZ, R18 ;  /* 0x000000ffff097224 */ /* 0x010fe200078e0012 */
[----:B0-----:R-:W2:Y:S01]  /*28d20*/  LDL.LU R24, [R1+0x1b0] ;  /* 0x0001b00001187983 */ /* 0x001ea20000300800 */
[----:B------:R-:W2:Y:S02]  /*28d30*/  LDL.LU R25, [R1+0x1b4] ;  /* 0x0001b40001197983 */ /* 0x000ea40000300800 */
[----:B------:R-:W2:Y:S02]  /*28d40*/  LDL.LU R26, [R1+0x1b8] ;  /* 0x0001b800011a7983 */ /* 0x000ea40000300800 */
[----:B------:R-:W2:Y:S01]  /*28d50*/  LDL.LU R27, [R1+0x1bc] ;  /* 0x0001bc00011b7983 */ /* 0x000ea20000300800 */
[----:B------:R0:W-:Y:S02]  /*28d60*/  STL.64 [R1+0x1130], R20 ;  /* 0x0011301401007387 */ /* 0x0001e40000100a00 */
[----:B0-----:R-:W-:-:S02]  /*28d70*/  IMAD.MOV.U32 R20, RZ, RZ, R28 ;  /* 0x000000ffff147224 */ /* 0x001fc400078e001c */
[----:B------:R-:W-:Y:S01]  /*28d80*/  IMAD.MOV.U32 R21, RZ, RZ, R15 ;  /* 0x000000ffff157224 */ /* 0x000fe200078e000f */
[----:B------:R-:W3:Y:S01]  /*28d90*/  LDL.LU R28, [R1+0x1184] ;  /* 0x00118400011c7983 */ /* 0x000ee20000300800 */
[----:B------:R-:W4:Y:S02]  /*28da0*/  LDL.LU R15, [R1+0x1180] ;  /* 0x00118000010f7983 */ /* 0x000f240000300800 */
[----:B------:R-:W2:Y:S02]  /*28db0*/  LDL.LU R19, [R1+0x117c] ;  /* 0x00117c0001137983 */ /* 0x000ea40000300800 */
[----:B------:R-:W2:Y:S01]  /*28dc0*/  LDL.LU R18, [R1+0x1178] ;  /* 0x0011780001127983 */ /* 0x000ea20000300800 */
[----:B------:R-:W2:Y:S01]  /*28dd0*/  LDL.LU R17, [R1+0x1174] ;  /* 0x0011740001117983 */ /* 0x000ea20000300800 */
[----:B------:R-:W2:Y:S02]  /*28de0*/  LDL.LU R16, [R1+0x1170] ;  /* 0x0011700001107983 */ /* 0x000ea40000300800 */
[----:B------:R-:W-:Y:S02]  /*28df0*/  STL.64 [R1+0x10f8], R10 ;  /* 0x0010f80a01007387 */ /* 0x000fe40000100a00 */
[----:B------:R0:W-:Y:S02]  /*28e00*/  STL.64 [R1+0x10f0], R8 ;  /* 0x0010f00801007387 */ /* 0x0001e40000100a00 */
[----:B0-----:R-:W2:Y:S01]  /*28e10*/  LDL.LU R8, [R1+0x170] ;  /* 0x0001700001087983 */ /* 0x001ea20000300800 */
[----:B------:R-:W2:Y:S02]  /*28e20*/  LDL.LU R9, [R1+0x174] ;  /* 0x0001740001097983 */ /* 0x000ea40000300800 */
[----:B---3--:R-:W-:-:S02]  /*28e30*/  IMAD.MOV.U32 R11, RZ, RZ, R28 ;  /* 0x000000ffff0b7224 */ /* 0x008fc400078e001c */
[----:B----4-:R-:W-:Y:S02]  /*28e40*/  IMAD.MOV.U32 R10, RZ, RZ, R15 ;  /* 0x000000ffff0a7224 */ /* 0x010fe400078e000f */
[----:B------:R-:W3:Y:S01]  /*28e50*/  LDL.LU R15, [R1+0x116c] ;  /* 0x00116c00010f7983 */ /* 0x000ee20000300800 */
[----:B------:R-:W4:Y:S02]  /*28e60*/  LDL.LU R28, [R1+0x1168] ;  /* 0x00116800011c7983 */ /* 0x000f240000300800 */
[----:B------:R2:W-:Y:S02]  /*28e70*/  STL.64 [R1+0x1110], R10 ;  /* 0x0011100a01007387 */ /* 0x0005e40000100a00 */
[----:B--2---:R-:W-:Y:S01]  /*28e80*/  IMAD.MOV.U32 R10, RZ, RZ, R18 ;  /* 0x000000ffff0a7224 */ /* 0x004fe200078e0012 */
[----:B------:R0:W-:Y:S01]  /*28e90*/  STL.64 [R1+0x1108], R8 ;  /* 0x0011080801007387 */ /* 0x0001e20000100a00 */
[----:B------:R-:W-:Y:S02]  /*28ea0*/  IMAD.MOV.U32 R11, RZ, RZ, R19 ;  /* 0x000000ffff0b7224 */ /* 0x000fe400078e0013 */
[----:B0-----:R-:W-:-:S02]  /*28eb0*/  IMAD.MOV.U32 R8, RZ, RZ, R16 ;  /* 0x000000ffff087224 */ /* 0x001fc400078e0010 */
[----:B------:R-:W-:Y:S01]  /*28ec0*/  IMAD.MOV.U32 R9, RZ, RZ, R17 ;  /* 0x000000ffff097224 */ /* 0x000fe200078e0011 */
[----:B------:R-:W2:Y:S01]  /*28ed0*/  LDL.LU R16, [R1+0x1164] ;  /* 0x0011640001107983 */ /* 0x000ea20000300800 */
[----:B------:R-:W2:Y:S02]  /*28ee0*/  LDL.LU R17, [R1+0x1160] ;  /* 0x0011600001117983 */ /* 0x000ea40000300800 */
[----:B------:R-:W2:Y:S02]  /*28ef0*/  LDL.LU R18, [R1+0x115c] ;  /* 0x00115c0001127983 */ /* 0x000ea40000300800 */
[----:B------:R-:W2:Y:S01]  /*28f00*/  LDL.LU R19, [R1+0x1158] ;  /* 0x0011580001137983 */ /* 0x000ea20000300800 */
[----:B------:R-:W-:Y:S01]  /*28f10*/  STL.64 [R1+0x1128], R10 ;  /* 0x0011280a01007387 */ /* 0x000fe20000100a00 */
[----:B------:R0:W-:Y:S03]  /*28f20*/  STL.64 [R1+0x1120], R8 ;  /* 0x0011200801007387 */ /* 0x0001e60000100a00 */
[----:B0-----:R-:W4:Y:S01]  /*28f30*/  LDL.LU R8, [R1+0x190] ;  /* 0x0001900001087983 */ /* 0x001f220000300800 */
[----:B------:R-:W4:Y:S02]  /*28f40*/  LDL.LU R9, [R1+0x194] ;  /* 0x0001940001097983 */ /* 0x000f240000300800 */
[----:B------:R-:W-:Y:S02]  /*28f50*/  STL.64 [R1+0x1020], R6 ;  /* 0x0010200601007387 */ /* 0x000fe40000100a00 */
[----:B------:R0:W-:Y:S02]  /*28f60*/  STL.64 [R1+0x1018], R4 ;  /* 0x0010180401007387 */ /* 0x0001e40000100a00 */
[----:B0-----:R-:W-:-:S02]  /*28f70*/  IMAD.MOV.U32 R4, RZ, RZ, R14 ;  /* 0x000000ffff047224 */ /* 0x001fc400078e000e */
[----:B---3--:R-:W-:Y:S02]  /*28f80*/  IMAD.MOV.U32 R11, RZ, RZ, R15 ;  /* 0x000000ffff0b7224 */ /* 0x008fe400078e000f */
[C---:B--2---:R-:W-:Y:S01]  /*28f90*/  HMMA.16816.F32 R12, R16.reuse, R12, R24 ;  /* 0x0000000c100c723c */ /* 0x044fe20000001818 */
[----:B------:R-:W2:Y:S01]  /*28fa0*/  LDL.LU.64 R26, [R1+0x1150] ;  /* 0x00115000011a7983 */ /* 0x000ea20000300a00 */
[----:B------:R-:W2:Y:S11]  /*28fb0*/  LDL.LU.64 R24, [R1+0x1148] ;  /* 0x0011480001187983 */ /* 0x000eb60000300a00 */
[----:B------:R-:W-:Y:S10]  /*28fc0*/  @!UPT UIADD3 URZ, URZ, URZ, URZ ;  /* 0x0000003f3f3ff290 */ /* 0x000ff4000fffe03f */
[----:B------:R-:W-:Y:S01]  /*28fd0*/  STL [R1+0xb4], R13 ;  /* 0x0000b40d01007387 */ /* 0x000fe20000100800 */
[----:B------:R0:W-:Y:S02]  /*28fe0*/  STL.64 [R1+0xb8], R14 ;  /* 0x0000b80e01007387 */ /* 0x0001e40000100a00 */
[----:B0-----:R-:W-:Y:S02]  /*28ff0*/  IMAD.MOV.U32 R15, RZ, RZ, R12 ;  /* 0x000000ffff0f7224 */ /* 0x001fe400078e000c */
[----:B------:R-:W3:Y:S03]  /*29000*/  LDL.LU.64 R12, [R1+0x1140] ;  /* 0x00114000010c7983 */ /* 0x000ee60000300a00 */
[----:B------:R-:W-:Y:S01]  /*29010*/  STL [R1+0x1038], R15 ;  /* 0x0010380f01007387 */ /* 0x000fe20000100800 */
[----:B--2---:R-:W-:Y:S01]  /*29020*/  HMMA.16816.F32 R20, R16, R20, R24 ;  /* 0x000000141014723c */ /* 0x004fe20000001818 */
[----:B------:R-:W2:Y:S11]  /*29030*/  LDL.LU.64 R24, [R1+0x1138] ;  /* 0x0011380001187983 */ /* 0x000eb60000300a00 */
[----:B------:R-:W-:Y:S11]  /*29040*/  @!UPT UIADD3 URZ, URZ, URZ, URZ ;  /* 0x0000003f3f3ff290 */ /* 0x000ff6000fffe03f */
[----:B------:R0:W-:Y:S01]  /*29050*/  STL [R1+0xa0], R20 ;  /* 0x0000a01401007387 */ /* 0x0001e20000100800 */
[----:B------:R-:W-:-:S03]  /*29060*/  IMAD.MOV.U32 R14, RZ, RZ, R21 ;  /* 0x000000ffff0e7224 */ /* 0x000fc600078e0015 */
[----:B0-----:R-:W2:Y:S01]  /*29070*/  LDL.LU.64 R20, [R1+0x1130] ;  /* 0x0011300001147983 */ /* 0x001ea20000300a00 */
[----:B----4-:R-:W-:Y:S02]  /*29080*/  IMAD.MOV.U32 R10, RZ, RZ, R28 ;  /* 0x000000ffff0a7224 */ /* 0x010fe400078e001c */
[----:B------:R-:W-:Y:S02]  /*29090*/  IMAD.MOV.U32 R26, RZ, RZ, R22 ;  /* 0x000000ffff1a7224 */ /* 0x000fe400078e0016 */
[----:B------:R-:W-:-:S05]  /*290a0*/  IMAD.MOV.U32 R27, RZ, RZ, R23 ;  /* 0x000000ffff1b7224 */ /* 0x000fca00078e0017 */
[----:B------:R-:W-:Y:S01]  /*290b0*/  STL [R1+0x1044], R27 ;  /* 0x0010441b01007387 */ /* 0x000fe20000100800 */
[----:B------:R-:W-:Y:S02]  /*290c0*/  STL [R1+0x1040], R26 ;  /* 0x0010401a01007387 */ /* 0x000fe40000100800 */
[----:B------:R-:W-:Y:S01]  /*290d0*/  STL [R1+0x103c], R14 ;  /* 0x00103c0e01007387 */ /* 0x000fe20000100800 */
[----:B--2---:R-:W-:Y:S01]  /*290e0*/  HMMA.16816.F32 R20, R16, R20, R8 ;  /* 0x000000141014723c */ /* 0x004fe20000001808 */
[----:B------:R-:W2:Y:S01]  /*290f0*/  LDL.LU.64 R10, [R1+0x1128] ;  /* 0x00112800010a7983 */ /* 0x000ea20000300a00 */
[----:B------:R-:W2:Y:S11]  /*29100*/  LDL.LU.64 R8, [R1+0x1120] ;  /* 0x0011200001087983 */ /* 0x000eb60000300a00 */
[----:B------:R-:W-:Y:S10]  /*29110*/  @!UPT UIADD3 URZ, URZ, URZ, URZ ;  /* 0x0000003f3f3ff290 */ /* 0x000ff4000fffe03f */
[----:B------:R0:W-:Y:S01]  /*29120*/  STL.64 [R1+0x90], R20 ;  /* 0x0000901401007387 */ /* 0x0001e20000100a00 */
[----:B------:R2:W-:Y:S03]  /*29130*/  STL [R1+0x98], R22 ;  /* 0x0000981601007387 */ /* 0x0005e60000100800 */
[----:B0-----:R-:W2:Y:S01]  /*29140*/  LDL.LU.64 R20, [R1+0x1118] ;  /* 0x0011180001147983 */ /* 0x001ea20000300a00 */
[----:B------:R-:W-:-:S05]  /*29150*/  IMAD.MOV.U32 R15, RZ, RZ, R23 ;  /* 0x000000ffff0f7224 */ /* 0x000fca00078e0017 */
[----:B------:R-:W-:Y:S01]  /*29160*/  STL [R1+0x1048], R15 ;  /* 0x0010480f01007387 */ /* 0x000fe20000100800 */
[----:B--2---:R-:W-:Y:S03]  /*29170*/  HMMA.16816.F32 R20, R16, R20, R8 ;  /* 0x000000141014723c */ /* 0x004fe60000001808 */
[----:B------:R-:W2:Y:S01]  /*29180*/  LDL.LU.64 R10, [R1+0x1110] ;  /* 0x00111000010a7983 */ /* 0x000ea20000300a00 */
[----:B------:R-:W2:Y:S11]  /*29190*/  LDL.LU.64 R8, [R1+0x1108] ;  /* 0x0011080001087983 */ /* 0x000eb60000300a00 */
[----:B------:R-:W-:Y:S08]  /*291a0*/  @!UPT UIADD3 URZ, URZ, URZ, URZ ;  /* 0x0000003f3f3ff290 */ /* 0x000ff0000fffe03f */
[----:B------:R0:W-:Y:S01]  /*291b0*/  STL [R1+0x80], R20 ;  /* 0x0000801401007387 */ /* 0x0001e20000100800 */
[----:B------:R-:W-:-:S03]  /*291c0*/  IMAD.MOV.U32 R27, RZ, RZ, R21 ;  /* 0x000000ffff1b7224 */ /* 0x000fc600078e0015 */
[----:B0-----:R-:W2:Y:S01]  /*291d0*/  LDL.LU.64 R20, [R1+0x1100] ;  /* 0x0011000001147983 */ /* 0x001ea20000300a00 */
[----:B------:R-:W-:Y:S02]  /*291e0*/  IMAD.MOV.U32 R26, RZ, RZ, R22 ;  /* 0x000000ffff1a7224 */ /* 0x000fe400078e0016 */
[----:B------:R-:W-:Y:S02]  /*291f0*/  IMAD.MOV.U32 R14, RZ, RZ, R23 ;  /* 0x000000ffff0e7224 */ /* 0x000fe400078e0017 */
[C---:B--2---:R-:W-:Y:S01]  /*29200*/  HMMA.16816.F32 R20, R16.reuse, R20, R8 ;  /* 0x000000141014723c */ /* 0x044fe20000001808 */
[----:B------:R-:W2:Y:S01]  /*29210*/  LDL.LU.64 R10, [R1+0x10f8] ;  /* 0x0010f800010a7983 */ /* 0x000ea20000300a00 */
[----:B------:R-:W2:Y:S11]  /*29220*/  LDL.LU.64 R8, [R1+0x10f0] ;  /* 0x0010f00001087983 */ /* 0x000eb60000300a00 */
[----:B------:R-:W-:Y:S10]  /*29230*/  @!UPT UIADD3 URZ, URZ, URZ, URZ ;  /* 0x0000003f3f3ff290 */ /* 0x000ff4000fffe03f */
[----:B------:R-:W-:Y:S01]  /*29240*/  STL.64 [R1+0x70], R20 ;  /* 0x0000701401007387 */ /* 0x000fe20000100a00 */
[----:B------:R0:W-:Y:S02]  /*29250*/  STL [R1+0x78], R22 ;  /* 0x0000781601007387 */ /* 0x0001e40000100800 */
[----:B------:R-:W-:Y:S02]  /*29260*/  IMAD.MOV.U32 R15, RZ, RZ, R23 ;  /* 0x000000ffff0f7224 */ /* 0x000fe400078e0017 */
[----:B0-----:R-:W4:Y:S01]  /*29270*/  LDL.LU.64 R22, [R1+0x10e8] ;  /* 0x0010e80001167983 */ /* 0x001f220000300a00 */
[----:B------:R-:W4:Y:S02]  /*29280*/  LDL.LU.64 R20, [R1+0x10e0] ;  /* 0x0010e00001147983 */ /* 0x000f240000300a00 */
[----:B------:R-:W-:Y:S01]  /*29290*/  IMAD.MOV.U32 R5, RZ, RZ, R0 ;  /* 0x000000ffff057224 */ /* 0x000fe200078e0000 */
[C---:B--2---:R-:W-:Y:S08]  /*292a0*/  HMMA.16816.F32 R8, R16.reuse, R24, R8 ;  /* 0x000000181008723c */ /* 0x044ff00000001808 */
[----:B----4-:R-:W-:Y:S01]  /*292b0*/  HMMA.16816.F32 R4, R16, R4, R20 ;  /* 0x000000041004723c */ /* 0x010fe20000001814 */
[----:B------:R-:W2:Y:S01]  /*292c0*/  LDL.LU.64 R22, [R1+0x10d8] ;  /* 0x0010d80001167983 */ /* 0x000ea20000300a00 */
[----:B------:R-:W4:Y:S11]  /*292d0*/  LDL.LU.64 R20, [R1+0x10d0] ;  /* 0x0010d00001147983 */ /* 0x000f360000300a00 */
[----:B------:R-:W-:Y:S10]  /*292e0*/  @!UPT UIADD3 URZ, URZ, URZ, URZ ;  /* 0x0000003f3f3ff290 */ /* 0x000ff4000fffe03f */
[----:B------:R-:W-:Y:S01]  /*292f0*/  STL.64 [R1+0x60], R4 ;  /* 0x0000600401007387 */ /* 0x000fe20000100a00 */
[----:B------:R-:W-:Y:S02]  /*29300*/  STL.64 [R1+0x1080], R26 ;  /* 0x0010801a01007387 */ /* 0x000fe40000100a00 */
[----:B------:R0:W-:Y:S02]  /*29310*/  STL.64 [R1+0xf90], R10 ;  /* 0x000f900a01007387 */ /* 0x0001e40000100a00 */
[----:B------:R-:W-:Y:S01]  /*29320*/  STL.64 [R1+0xf88], R8 ;  /* 0x000f880801007387 */ /* 0x000fe20000100a00 */
[----:B0-----:R-:W2:Y:S01]  /*29330*/  LDL.LU R10, [R1+0x18] ;  /* 0x00001800010a7983 */ /* 0x001ea20000300800 */
[----:B------:R-:W2:Y:S02]  /*29340*/  LDL.LU R11, [R1+0x1c] ;  /* 0x00001c00010b7983 */ /* 0x000ea40000300800 */
[----:B------:R-:W2:Y:S02]  /*29350*/  LDL.LU R24, [R1+0x110] ;  /* 0x0001100001187983 */ /* 0x000ea40000300800 */
[----:B------:R-:W2:Y:S01]  /*29360*/  LDL.LU R25, [R1+0x114] ;  /* 0x0001140001197983 */ /* 0x000ea20000300800 */
[----:B------:R-:W2:Y:S01]  /*29370*/  LDL.LU R26, [R1+0x118] ;  /* 0x00011800011a7983 */ /* 0x000ea20000300800 */
[----:B------:R-:W2:Y:S02]  /*29380*/  LDL.LU R27, [R1+0x11c] ;  /* 0x00011c00011b7983 */ /* 0x000ea40000300800 */
[----:B------:R-:W3:Y:S02]  /*29390*/  LDL.LU R4, [R1+0x130] ;  /* 0x0001300001047983 */ /* 0x000ee40000300800 */
[----:B------:R-:W-:Y:S01]  /*293a0*/  IMAD.MOV.U32 R0, RZ, RZ, R6 ;  /* 0x000000ffff007224 */ /* 0x000fe200078e0006 */
[----:B------:R-:W3:Y:S01]  /*293b0*/  LDL.LU R5, [R1+0x134] ;  /* 0x0001340001057983 */ /* 0x000ee20000300800 */
[----:B------:R-:W-:-:S02]  /*293c0*/  IMAD.MOV.U32 R28, RZ, RZ, R7 ;  /* 0x000000ffff1c7224 */ /* 0x000fc400078e0007 */
[----:B------:R-:W3:Y:S02]  /*293d0*/  LDL.LU R6, [R1+0x138] ;  /* 0x0001380001067983 */ /* 0x000ee40000300800 */
[----:B------:R-:W3:Y:S01]  /*293e0*/  LDL.LU R7, [R1+0x13c] ;  /* 0x00013c0001077983 */ /* 0x000ee20000300800 */
[----:B--2---:R-:W-:Y:S01]  /*293f0*/  STL.64 [R1+0x1098], R26 ;  /* 0x0010981a01007387 */ /* 0x004fe20000100a00 */
[----:B------:R0:W-:Y:S03]  /*29400*/  STL.64 [R1+0x1090], R24 ;  /* 0x0010901801007387 */ /* 0x0001e60000100a00 */
[----:B0-----:R-:W2:Y:S01]  /*29410*/  LDL.LU R24, [R1+0x120] ;  /* 0x0001200001187983 */ /* 0x001ea20000300800 */
[----:B------:R-:W2:Y:S02]  /*29420*/  LDL.LU R25, [R1+0x124] ;  /* 0x0001240001197983 */ /* 0x000ea40000300800 */
[----:B------:R-:W2:Y:S02]  /*29430*/  LDL.LU R26, [R1+0x128] ;  /* 0x00012800011a7983 */ /* 0x000ea40000300800 */
[----:B----4-:R-:W-:-:S02]  /*29440*/  IMAD.MOV.U32 R27, RZ, RZ, R20 ;  /* 0x000000ffff1b7224 */ /* 0x010fc400078e0014 */
[----:B------:R-:W4:Y:S04]  /*29450*/  LDL.LU R20, [R1+0x10cc] ;  /* 0x0010cc0001147983 */ /* 0x000f280000300800 */
[----:B--2---:R-:W-:Y:S01]  /*29460*/  STL.64 [R1+0x10b0], R26 ;  /* 0x0010b01a01007387 */ /* 0x004fe20000100a00 */
[----:B------:R0:W-:Y:S03]  /*29470*/  STL.64 [R1+0x10a8], R24 ;  /* 0x0010a81801007387 */ /* 0x0001e60000100a00 */
[----:B0-----:R-:W3:Y:S01]  /*29480*/  LDL.LU R24, [R1+0x140] ;  /* 0x0001400001187983 */ /* 0x001ee20000300800 */
[----:B------:R-:W3:Y:S02]  /*29490*/  LDL.LU R25, [R1+0x144] ;  /* 0x0001440001197983 */ /* 0x000ee40000300800 */
[----:B------:R-:W3:Y:S02]  /*294a0*/  LDL.LU R26, [R1+0x148] ;  /* 0x00014800011a7983 */ /* 0x000ee40000300800 */
[----:B------:R-:W3:Y:S01]  /*294b0*/  LDL.LU R27, [R1+0x14c] ;  /* 0x00014c00011b7983 */ /* 0x000ee20000300800 */
[----:B------:R0:W-:Y:S04]  /*294c0*/  STL.64 [R1+0x1088], R10 ;  /* 0x0010880a01007387 */ /* 0x0001e80000100a00 */
[----:B0-----:R-:W2:Y:S04]  /*294d0*/  LDL.LU.64 R10, [R1+0x38] ;  /* 0x00003800010a7983 */ /* 0x001ea80000300a00 */
[----:B--2---:R0:W-:Y:S04]  /*294e0*/  STL.64 [R1+0x10a0], R10 ;  /* 0x0010a00a01007387 */ /* 0x0041e80000100a00 */
[----:B0-----:R-:W2:Y:S01]  /*294f0*/  LDL.LU.64 R10, [R1+0x48] ;  /* 0x00004800010a7983 */ /* 0x001ea20000300a00 */
[----:B---3--:R-:W-:Y:S03]  /*29500*/  HMMA.16816.F32 R16, R16, R12, R24 ;  /* 0x0000000c1010723c */ /* 0x008fe60000001818 */
[----:B--2---:R0:W-:Y:S04]  /*29510*/  STL.64 [R1+0x10b8], R10 ;  /* 0x0010b80a01007387 */ /* 0x0041e80000100a00 */
[----:B0-----:R-:W4:Y:S11]  /*29520*/  LDL.LU.64 R10, [R1+0x58] ;  /* 0x00005800010a7983 */ /* 0x001f360000300a00 */
[----:B------:R-:W-:Y:S05]  /*29530*/  @!UPT UIADD3 URZ, URZ, URZ, URZ ;  /* 0x0000003f3f3ff290 */ /* 0x000fea000fffe03f */
[----:B------:R0:W-:Y:S02]  /*29540*/  STL.64 [R1+0xf80], R18 ;  /* 0x000f801201007387 */ /* 0x0001e40000100a00 */
[----:B------:R1:W-:Y:S01]  /*29550*/  STL.64 [R1+0xf78], R16 ;  /* 0x000f781001007387 */ /* 0x0003e20000100a00 */
[----:B0-----:R-:W2:Y:S01]  /*29560*/  LDL.LU R18, [R1+0x8] ;  /* 0x0000080001127983 */ /* 0x001ea20000300800 */
[----:B------:R-:W2:Y:S02]  /*29570*/  LDL.LU R19, [R1+0xc] ;  /* 0x00000c0001137983 */ /* 0x000ea40000300800 */
[----:B-1----:R-:W-:Y:S02]  /*29580*/  IMAD.MOV.U32 R16, RZ, RZ, R21 ;  /* 0x000000ffff107224 */ /* 0x002fe400078e0015 */
[----:B------:R-:W-:Y:S01]  /*29590*/  IMAD.MOV.U32 R17, RZ, RZ, R22 ;  /* 0x000000ffff117224 */ /* 0x000fe200078e0016 */
[----:B--2---:R0:W-:Y:S01]  /*295a0*/  STL.64 [R1+0x1058], R18 ;  /* 0x0010581201007387 */ /* 0x0041e20000100a00 */
[----:B------:R-:W4:Y:S02]  /*295b0*/  LDL.LU R21, [R1+0x10c8] ;  /* 0x0010c80001157983 */ /* 0x000f240000300800 */
[----:B------:R-:W4:Y:S02]  /*295c0*/  LDL.LU R22, [R1+0x10c4] ;  /* 0x0010c40001167983 */ /* 0x000f240000300800 */
[----:B0-----:R-:W-:-:S02]  /*295d0*/  IMAD.MOV.U32 R18, RZ, RZ, R23 ;  /* 0x000000ffff127224 */ /* 0x001fc400078e0017 */
[----:B------:R-:W4:Y:S01]  /*295e0*/  LDL.LU R23, [R1+0x10c0] ;  /* 0x0010c00001177983 */ /* 0x000f220000300800 */
[----:B------:R-:W2:Y:S01]  /*295f0*/  LDL.LU R19, [R1+0xfc] ;  /* 0x0000fc0001137983 */ /* 0x000ea20000300800 */
[----:B----4-:R-:W-:Y:S02]  /*29600*/  HMMA.16816.F32 R24, R20, R10, R4 ;  /* 0x0000000a1418723c */ /* 0x010fe40000001804 */
[----:B--2---:R-:W-:Y:S01]  /*29610*/  STL.64 [R1+0x1068], R18 ;  /* 0x0010681201007387 */ /* 0x004fe20000100a00 */
[----:B------:R0:W-:Y:S04]  /*29620*/  STL.64 [R1+0x1060], R16 ;  /* 0x0010601001007387 */ /* 0x0001e80000100a00 */
[----:B------:R-:W-:Y:S02]  /*29630*/  IMAD.MOV.U32 R5, RZ, RZ, R10 ;  /* 0x000000ffff057224 */ /* 0x000fe400078e000a */
[----:B------:R-:W-:Y:S01]  /*29640*/  IMAD.MOV.U32 R4, RZ, RZ, R11 ;  /* 0x000000ffff047224 */ /* 0x000fe200078e000b */
[----:B0-----:R-:W2:Y:S01]  /*29650*/  LDL.LU R16, [R1+0x100] ;  /* 0x0001000001107983 */ /* 0x001ea20000300800 */
[----:B------:R-:W2:Y:S02]  /*29660*/  LDL.LU R17, [R1+0x104] ;  /* 0x0001040001117983 */ /* 0x000ea40000300800 */
[----:B------:R-:W3:Y:S02]  /*29670*/  LDL.LU.64 R10, [R1+0x10b8] ;  /* 0x0010b800010a7983 */ /* 0x000ee40000300a00 */
[----:B------:R-:W-:-:S08]  /*29680*/  IMAD.MOV.U32 R19, RZ, RZ, R2 ;  /* 0x000000ffff137224 */ /* 0x000fd000078e0002 */
[----:B------:R-:W-:Y:S01]  /*29690*/  STL.64 [R1+0x270], R24 ;  /* 0x0002701801007387 */ /* 0x000fe20000100a00 */
[----:B------:R-:W-:Y:S02]  /*296a0*/  IMAD.MOV.U32 R12, RZ, RZ, R27 ;  /* 0x000000ffff0c7224 */ /* 0x000fe400078e001b */
[----:B------:R0:W-:Y:S02]  /*296b0*/  STL.64 [R1+0x278], R26 ;  /* 0x0002781a01007387 */ /* 0x0001e40000100a00 */
[----:B------:R-:W-:Y:S01]  /*296c0*/  IMAD.MOV.U32 R2, RZ, RZ, R24 ;  /* 0x000000ffff027224 */ /* 0x000fe200078e0018 */
[----:B0-----:R-:W4:Y:S01]  /*296d0*/  LDL.LU.64 R26, [R1+0x10b0] ;  /* 0x0010b000011a7983 */ /* 0x001f220000300a00 */
[----:B------:R-:W4:Y:S03]  /*296e0*/  LDL.LU.64 R24, [R1+0x10a8] ;  /* 0x0010a80001187983 */ /* 0x000f260000300a00 */
[----:B------:R0:W-:Y:S02]  /*296f0*/  STL [R1+0xe48], R2 ;  /* 0x000e480201007387 */ /* 0x0001e40000100800 */
[----:B------:R-:W-:Y:S02]  /*29700*/  STL [R1+0xe44], R12 ;  /* 0x000e440c01007387 */ /* 0x000fe40000100800 */
[----:B------:R-:W-:-:S02]  /*29710*/  IMAD.MOV.U32 R18, RZ, RZ, R3 ;  /* 0x000000ffff127224 */ /* 0x000fc400078e0003 */
[----:B---3--:R-:W-:Y:S02]  /*29720*/  IMAD.MOV.U32 R6, RZ, RZ, R10 ;  /* 0x000000ffff067224 */ /* 0x008fe400078e000a */
[----:B0-----:R-:W-:Y:S01]  /*29730*/  IMAD.MOV.U32 R2, RZ, RZ, R11 ;  /* 0x000000ffff027224 */ /* 0x001fe200078e000b */
[----:B----4-:R-:W-:Y:S01]  /*29740*/  HMMA.16816.F32 R24, R20, R10, R24 ;  /* 0x0000000a1418723c */ /* 0x010fe20000001818 */
[----:B------:R-:W3:Y:S11]  /*29750*/  LDL.LU.64 R10, [R1+0x10a0] ;  /* 0x0010a000010a7983 */ /* 0x000ef60000300a00 */
[----:B------:R-:W-:Y:S11]  /*29760*/  @!UPT UIADD3 URZ, URZ, URZ, URZ ;  /* 0x0000003f3f3ff290 */ /* 0x000ff6000fffe03f */
[----:B------:R-:W-:Y:S01]  /*29770*/  STL.64 [R1+0x260], R24 ;  /* 0x0002601801007387 */ /* 0x000fe20000100a00 */
[----:B------:R0:W-:Y:S02]  /*29780*/  STL.64 [R1+0x268], R26 ;  /* 0x0002681a01007387 */ /* 0x0001e40000100a00 */
[----:B------:R-:W-:Y:S01]  /*29790*/  IMAD.MOV.U32 R3, RZ, RZ, R24 ;  /* 0x000000ffff037224 */ /* 0x000fe200078e0018 */
[----:B0-----:R-:W4:Y:S01]  /*297a0*/  LDL.LU.64 R26, [R1+0x1098] ;  /* 0x00109800011a7983 */ /* 0x001f220000300a00 */
[----:B------:R-:W4:Y:S03]  /*297b0*/  LDL.LU.64 R24, [R1+0x1090] ;  /* 0x0010900001187983 */ /* 0x000f260000300a00 */
[----:B------:R0:W-:Y:S02]  /*297c0*/  STL [R1+0xe4c], R3 ;  /* 0x000e4c0301007387 */ /* 0x0001e40000100800 */
[----:B---3--:R-:W-:-:S02]  /*297d0*/  IMAD.MOV.U32 R7, RZ, RZ, R10 ;  /* 0x000000ffff077224 */ /* 0x008fc400078e000a */
[----:B0-----:R-:W-:Y:S01]  /*297e0*/  IMAD.MOV.U32 R3, RZ, RZ, R11 ;  /* 0x000000ffff037224 */ /* 0x001fe200078e000b */
[C---:B----4-:R-:W-:Y:S01]  /*297f0*/  HMMA.16816.F32 R24, R20.reuse, R10, R24 ;  /* 0x0000000a1418723c */ /* 0x050fe20000001818 */
[----:B------:R-:W3:Y:S11]  /*29800*/  LDL.LU.64 R10, [R1+0x1088] ;  /* 0x00108800010a7983 */ /* 0x000ef60000300a00 */
[----:B------:R-:W-:Y:S11]  /*29810*/  @!UPT UIADD3 URZ, URZ, URZ, URZ ;  /* 0x0000003f3f3ff290 */ /* 0x000ff6000fffe03f */
[----:B------:R-:W-:Y:S01]  /*29820*/  STL.64 [R1+0x250], R24 ;  /* 0x0002501801007387 */ /* 0x000fe20000100a00 */
[----:B------:R-:W-:Y:S02]  /*29830*/  IMAD.MOV.U32 R13, RZ, RZ, R27 ;  /* 0x000000ffff0d7224 */ /* 0x000fe400078e001b */
[----:B------:R0:W-:Y:S02]  /*29840*/  STL.64 [R1+0x258], R26 ;  /* 0x0002581a01007387 */ /* 0x0001e40000100a00 */
[----:B0-----:R-:W4:Y:S01]  /*29850*/  LDL.LU.64 R26, [R1+0x1080] ;  /* 0x00108000011a7983 */ /* 0x001f220000300a00 */
[----:B------:R0:W-:Y:S02]  /*29860*/  STL.64 [R1+0x1078], R6 ;  /* 0x0010780601007387 */ /* 0x0001e40000100a00 */
[----:B------:R-:W-:Y:S01]  /*29870*/  STL.64 [R1+0x1070], R4 ;  /* 0x0010700401007387 */ /* 0x000fe20000100a00 */
[----:B0-----:R-:W2:Y:S01]  /*29880*/  LDL.LU.64 R6, [R1+0x28] ;  /* 0x0000280001067983 */ /* 0x001ea20000300a00 */
[----:B------:R-:W-:Y:S02]  /*29890*/  STL [R1+0xe54], R24 ;  /* 0x000e541801007387 */ /* 0x000fe40000100800 */
[----:B------:R0:W-:Y:S02]  /*298a0*/  STL [R1+0xe50], R13 ;  /* 0x000e500d01007387 */ /* 0x0001e40000100800 */
[----:B------:R1:W-:Y:S01]  /*298b0*/  STL.64 [R1+0x1050], R14 ;  /* 0x0010500e01007387 */ /* 0x0003e20000100a00 */
[----:B------:R-:W3:Y:S04]  /*298c0*/  LDL.LU R12, [R1+0xe0] ;  /* 0x0000e000010c7983 */ /* 0x000ee80000300800 */
[----:B0-----:R-:W3:Y:S01]  /*298d0*/  LDL.LU R13, [R1+0xe4] ;  /* 0x0000e400010d7983 */ /* 0x001ee20000300800 */
[----:B-1----:R-:W3:Y:S01]  /*298e0*/  LDL.LU R14, [R1+0xe8] ;  /* 0x0000e800010e7983 */ /* 0x002ee20000300800 */
[----:B--2---:R-:W-:Y:S01]  /*298f0*/  HMMA.16816.F32 R16, R20, R6, R16 ;  /* 0x000000061410723c */ /* 0x004fe20000001810 */
[----:B------:R-:W-:-:S02]  /*29900*/  IMAD.MOV.U32 R9, RZ, RZ, R6 ;  /* 0x000000ffff097224 */ /* 0x000fc400078e0006 */
[----:B------:R-:W-:Y:S02]  /*29910*/  IMAD.MOV.U32 R8, RZ, RZ, R7 ;  /* 0x000000ffff087224 */ /* 0x000fe400078e0007 */
[----:B------:R-:W2:Y:S01]  /*29920*/  LDL.LU.64 R6, [R1+0x1078] ;  /* 0x0010780001067983 */ /* 0x000ea20000300a00 */
[----:B------:R-:W2:Y:S11]  /*29930*/  LDL.LU.64 R4, [R1+0x1070] ;  /* 0x0010700001047983 */ /* 0x000eb60000300a00 */
[----:B------:R-:W-:Y:S06]  /*29940*/  @!UPT UIADD3 URZ, URZ, URZ, URZ ;  /* 0x0000003f3f3ff290 */ /* 0x000fec000fffe03f */
[----:B------:R-:W-:Y:S01]  /*29950*/  STL.64 [R1+0x240], R16 ;  /* 0x0002401001007387 */ /* 0x000fe20000100a00 */
[----:B------:R0:W-:Y:S02]  /*29960*/  STL.64 [R1+0x248], R18 ;  /* 0x0002481201007387 */ /* 0x0001e40000100a00 */
[----:B------:R-:W-:Y:S01]  /*29970*/  IMAD.MOV.U32 R25, RZ, RZ, R16 ;  /* 0x000000ffff197224 */ /* 0x000fe200078e0010 */
[----:B0-----:R-:W3:Y:S01]  /*29980*/  LDL.LU.64 R18, [R1+0x1068] ;  /* 0x0010680001127983 */ /* 0x001ee20000300a00 */
[----:B------:R-:W3:Y:S03]  /*29990*/  LDL.LU.64 R16, [R1+0x1060] ;  /* 0x0010600001107983 */ /* 0x000ee60000300a00 */
[----:B------:R-:W-:Y:S01]  /*299a0*/  STL [R1+0xe58], R25 ;  /* 0x000e581901007387 */ /* 0x000fe20000100800 */
[----:B---3--:R-:W-:Y:S11]  /*299b0*/  HMMA.16816.F32 R16, R20, R10, R16 ;  /* 0x0000000a1410723c */ /* 0x008ff60000001810 */
[----:B------:R-:W-:Y:S11]  /*299c0*/  @!UPT UIADD3 URZ, URZ, URZ, URZ ;  /* 0x0000003f3f3ff290 */ /* 0x000ff6000fffe03f */
[----:B------:R-:W-:Y:S01]  /*299d0*/  @!UPT UIADD3 URZ, URZ, URZ, URZ ;  /* 0x0000003f3f3ff290 */ /* 0x000fe2000fffe03f */
[----:B------:R-:W-:Y:S01]  /*299e0*/  STL.64 [R1+0x230], R16 ;  /* 0x0002301001007387 */ /* 0x000fe20000100a00 */
[----:B------:R0:W-:Y:S03]  /*299f0*/  STL.64 [R1+0x238], R18 ;  /* 0x0002381201007387 */ /* 0x0001e60000100a00 */
[----:B0-----:R-:W3:Y:S01]  /*29a00*/  LDL.LU.64 R18, [R1+0x1058] ;  /* 0x0010580001127983 */ /* 0x001ee20000300a00 */
[----:B------:R-:W-:Y:S02]  /*29a10*/  IMAD.MOV.U32 R15, RZ, RZ, R29 ;  /* 0x000000ffff0f7224 */ /* 0x000fe400078e001d */
[----:B------:R0:W-:Y:S02]  /*29a20*/  STL.64 [R1+0xfa0], R10 ;  /* 0x000fa00a01007387 */ /* 0x0001e40000100a00 */
[----:B0-----:R-:W-:Y:S02]  /*29a30*/  IMAD.MOV.U32 R10, RZ, RZ, R9 ;  /* 0x000000ffff0a7224 */ /* 0x001fe400078e0009 */
[----:B------:R-:W-:-:S05]  /*29a40*/  IMAD.MOV.U32 R11, RZ, RZ, R8 ;  /* 0x000000ffff0b7224 */ /* 0x000fca00078e0008 */
[----:B------:R2:W-:Y:S02]  /*29a50*/  STL.64 [R1+0xfb8], R10 ;  /* 0x000fb80a01007387 */ /* 0x0005e40000100a00 */
[----:B--2---:R-:W-:Y:S02]  /*29a60*/  IMAD.MOV.U32 R10, RZ, RZ, R7 ;  /* 0x000000ffff0a7224 */ /* 0x004fe400078e0007 */
[----:B------:R-:W-:-:S05]  /*29a70*/  IMAD.MOV.U32 R11, RZ, RZ, R3 ;  /* 0x000000ffff0b7224 */ /* 0x000fca00078e0003 */
[----:B------:R0:W-:Y:S01]  /*29a80*/  STL.64 [R1+0xfd0], R10 ;  /* 0x000fd00a01007387 */ /* 0x0001e20000100a00 */
[----:B------:R-:W-:Y:S02]  /*29a90*/  IMAD.MOV.U32 R29, RZ, RZ, R16 ;  /* 0x000000ffff1d7224 */ /* 0x000fe400078e0010 */
[----:B0-----:R-:W-:Y:S02]  /*29aa0*/  IMAD.MOV.U32 R10, RZ, RZ, R6 ;  /* 0x000000ffff0a7224 */ /* 0x001fe400078e0006 */
[----:B------:R-:W-:-:S05]  /*29ab0*/  IMAD.MOV.U32 R11, RZ, RZ, R2 ;  /* 0x000000ffff0b7224 */ /* 0x000fca00078e0002 */
[----:B------:R0:W-:Y:S02]  /*29ac0*/  STL.64 [R1+0xfe8], R10 ;  /* 0x000fe80a01007387 */ /* 0x0001e40000100a00 */
[----:B0-----:R-:W-:Y:S02]  /*29ad0*/  IMAD.MOV.U32 R11, RZ, RZ, R4 ;  /* 0x000000ffff0b7224 */ /* 0x001fe400078e0004 */
[----:B------:R-:W-:Y:S01]  /*29ae0*/  IMAD.MOV.U32 R10, RZ, RZ, R5 ;  /* 0x000000ffff0a7224 */ /* 0x000fe200078e0005 */
[----:B------:R-:W2:Y:S01]  /*29af0*/  LDL.LU R4, [R1+0xd0] ;  /* 0x0000d00001047983 */ /* 0x000ea20000300800 */
[----:B------:R-:W2:Y:S02]  /*29b00*/  LDL.LU R5, [R1+0xd4] ;  /* 0x0000d40001057983 */ /* 0x000ea40000300800 */
[----:B------:R-:W2:Y:S02]  /*29b10*/  LDL.LU R6, [R1+0xd8] ;  /* 0x0000d80001067983 */ /* 0x000ea40000300800 */
[----:B------:R-:W2:Y:S01]  /*29b20*/  LDL.LU R7, [R1+0xdc] ;  /* 0x0000dc0001077983 */ /* 0x000ea20000300800 */
[----:B------:R-:W-:Y:S01]  /*29b30*/  STL [R1+0xe5c], R29 ;  /* 0x000e5c1d01007387 */ /* 0x000fe20000100800 */
[----:B---3--:R-:W-:Y:S11]  /*29b40*/  HMMA.16816.F32 R12, R20, R18, R12 ;  /* 0x00000012140c723c */ /* 0x008ff6000000180c */
[----:B------:R-:W-:Y:S11]  /*29b50*/  @!UPT UIADD3 URZ, URZ, URZ, URZ ;  /* 0x0000003f3f3ff290 */ /* 0x000ff6000fffe03f */
[----:B------:R-:W-:Y:S01]  /*29b60*/  @!UPT UIADD3 URZ, URZ, URZ, URZ ;  /* 0x0000003f3f3ff290 */ /* 0x000fe2000fffe03f */
[----:B------:R-:W-:Y:S01]  /*29b70*/  STL.64 [R1+0x220], R12 ;  /* 0x0002200c01007387 */ /* 0x000fe20000100a00 */
[----:B------:R0:W-:Y:S03]  /*29b80*/  STL.64 [R1+0x228], R14 ;  /* 0x0002280e01007387 */ /* 0x0001e60000100a00 */
[----:B0-----:R-:W3:Y:S01]  /*29b90*/  LDL.LU.64 R14, [R1+0x1050] ;  /* 0x00105000010e7983 */ /* 0x001ee20000300a00 */
[----:B------:R0:W-:Y:S02]  /*29ba0*/  STL.64 [R1+0xf98], R18 ;  /* 0x000f981201007387 */ /* 0x0001e40000100a00 */
[----:B------:R-:W2:Y:S02]  /*29bb0*/  LDL.LU R16, [R1+0x70] ;  /* 0x0000700001107983 */ /* 0x000ea40000300800 */
[----:B------:R-:W2:Y:S01]  /*29bc0*/  LDL.LU R17, [R1+0x74] ;  /* 0x0000740001117983 */ /* 0x000ea20000300800 */
[----:B0-----:R-:W2:Y:S01]  /*29bd0*/  LDL.LU R18, [R1+0x78] ;  /* 0x0000780001127983 */ /* 0x001ea20000300800 */
[----:B---3--:R-:W-:-:S03]  /*29be0*/  IMAD.MOV.U32 R19, RZ, RZ, R15 ;  /* 0x000000ffff137224 */ /* 0x008fc600078e000f */
[----:B------:R-:W3:Y:S04]  /*29bf0*/  LDL.LU R15, [R1+0x1048] ;  /* 0x00104800010f7983 */ /* 0x000ee80000300800 */
[----:B--2---:R-:W-:Y:S01]  /*29c00*/  STL.64 [R1+0xfb0], R18 ;  /* 0x000fb01201007387 */ /* 0x004fe20000100a00 */
[----:B------:R0:W-:Y:S03]  /*29c10*/  STL.64 [R1+0xfa8], R16 ;  /* 0x000fa81001007387 */ /* 0x0001e60000100a00 */
[----:B0-----:R-:W2:Y:S01]  /*29c20*/  LDL.LU R16, [R1+0x80] ;  /* 0x0000800001107983 */ /* 0x001ea20000300800 */
[----:B----4-:R-:W-:Y:S02]  /*29c30*/  IMAD.MOV.U32 R18, RZ, RZ, R26 ;  /* 0x000000ffff127224 */ /* 0x010fe400078e001a */
[----:B------:R-:W-:-:S02]  /*29c40*/  IMAD.MOV.U32 R19, RZ, RZ, R14 ;  /* 0x000000ffff137224 */ /* 0x000fc400078e000e */
[----:B------:R-:W-:Y:S02]  /*29c50*/  IMAD.MOV.U32 R17, RZ, RZ, R27 ;  /* 0x000000ffff117224 */ /* 0x000fe400078e001b */
[----:B------:R-:W4:Y:S01]  /*29c60*/  LDL.LU R27, [R1+0x1044] ;  /* 0x00104400011b7983 */ /* 0x000f220000300800 */
[----:B------:R-:W3:Y:S02]  /*29c70*/  LDL.LU R26, [R1+0x1040] ;  /* 0x00104000011a7983 */ /* 0x000ee40000300800 */
[----:B------:R-:W3:Y:S02]  /*29c80*/  LDL.LU R14, [R1+0x103c] ;  /* 0x00103c00010e7983 */ /* 0x000ee40000300800 */
[----:B------:R-:W-:Y:S01]  /*29c90*/  STL.64 [R1+0xfc8], R18 ;  /* 0x000fc81201007387 */ /* 0x000fe20000100a00 */
[----:B--2---:R0:W-:Y:S04]  /*29ca0*/  STL.64 [R1+0xfc0], R16 ;  /* 0x000fc01001007387 */ /* 0x0041e80000100a00 */
[----:B0-----:R-:W2:Y:S01]  /*29cb0*/  LDL.LU R16, [R1+0x90] ;  /* 0x0000900001107983 */ /* 0x001ea20000300800 */
[----:B------:R-:W2:Y:S02]  /*29cc0*/  LDL.LU R17, [R1+0x94] ;  /* 0x0000940001117983 */ /* 0x000ea40000300800 */
[----:B------:R-:W2:Y:S02]  /*29cd0*/  LDL.LU R18, [R1+0x98] ;  /* 0x0000980001127983 */ /* 0x000ea40000300800 */
[----:B---3--:R-:W-:-:S02]  /*29ce0*/  IMAD.MOV.U32 R19, RZ, RZ, R15 ;  /* 0x000000ffff137224 */ /* 0x008fc400078e000f */
[----:B------:R-:W3:Y:S04]  /*29cf0*/  LDL.LU R15, [R1+0x1038] ;  /* 0x00103800010f7983 */ /* 0x000ee80000300800 */
[----:B--2---:R0:W-:Y:S01]  /*29d00*/  STL.64 [R1+0xfe0], R18 ;  /* 0x000fe01201007387 */ /* 0x0041e20000100a00 */
[----:B------:R1:W-:Y:S02]  /*29d10*/  STL.64 [R1+0xfd8], R16 ;  /* 0x000fd81001007387 */ /* 0x0003e40000100a00 */
[----:B0-----:R-:W-:Y:S01]  /*29d20*/  IMAD.MOV.U32 R18, RZ, RZ, R26 ;  /* 0x000000ffff127224 */ /* 0x001fe200078e001a */
[----:B-1----:R-:W2:Y:S01]  /*29d30*/  LDL.LU R16, [R1+0xa0] ;  /* 0x0000a00001107983 */ /* 0x002ea20000300800 */
[----:B------:R-:W-:Y:S02]  /*29d40*/  IMAD.MOV.U32 R17, RZ, RZ, R14 ;  /* 0x000000ffff117224 */ /* 0x000fe400078e000e */
[----:B------:R-:W2:Y:S02]  /*29d50*/  LDL.LU R14, [R1+0x1034] ;  /* 0x00103400010e7983 */ /* 0x000ea40000300800 */
[----:B------:R-:W2:Y:S02]  /*29d60*/  LDL.LU R26, [R1+0x1030] ;  /* 0x00103000011a7983 */ /* 0x000ea40000300800 */
[----:B----4-:R-:W-:-:S02]  /*29d70*/  IMAD.MOV.U32 R19, RZ, RZ, R27 ;  /* 0x000000ffff137224 */ /* 0x010fc400078e001b */
[----:B------:R-:W2:Y:S03]  /*29d80*/  LDL.LU R27, [R1+0x102c] ;  /* 0x00102c00011b7983 */ /* 0x000ea60000300800 */
[----:B------:R-:W-:Y:S01]  /*29d90*/  STL.64 [R1+0xff8], R18 ;  /* 0x000ff81201007387 */ /* 0x000fe20000100a00 */
[C---:B--2---:R-:W-:Y:S01]  /*29da0*/  HMMA.16816.F32 R4, R20.reuse, R26, R4 ;  /* 0x0000001a1404723c */ /* 0x044fe20000001804 */
[----:B------:R3:W-:Y:S02]  /*29db0*/  STL.64 [R1+0xff0], R16 ;  /* 0x000ff01001007387 */ /* 0x0007e40000100a00 */
[----:B---3--:R-:W-:Y:S02]  /*29dc0*/  IMAD.MOV.U32 R16, RZ, RZ, R15 ;  /* 0x000000ffff107224 */ /* 0x008fe400078e000f */
[----:B------:R-:W2:Y:S01]  /*29dd0*/  LDL.LU R15, [R1+0x1028] ;  /* 0x00102800010f7983 */ /* 0x000ea20000300800 */
[----:B------:R-:W3:Y:S02]  /*29de0*/  LDL.LU R17, [R1+0xb4] ;  /* 0x0000b40001117983 */ /* 0x000ee40000300800 */
[----:B------:R-:W3:Y:S02]  /*29df0*/  LDL.LU R18, [R1+0xb8] ;  /* 0x0000b80001127983 */ /* 0x000ee40000300800 */
[----:B------:R-:W3:Y:S11]  /*29e00*/  LDL.LU R19, [R1+0xbc] ;  /* 0x0000bc0001137983 */ /* 0x000ef60000300800 */
[----:B------:R-:W-:Y:S02]  /*29e10*/  @!UPT UIADD3 URZ, URZ, URZ, URZ ;  /* 0x0000003f3f3ff290 */ /* 0x000fe4000fffe03f */
[----:B------:R-:W-:Y:S01]  /*29e20*/  STL.64 [R1+0x210], R4 ;  /* 0x0002100401007387 */ /* 0x000fe20000100a00 */
[----:B------:R0:W-:Y:S03]  /*29e30*/  STL.64 [R1+0x218], R6 ;  /* 0x0002180601007387 */ /* 0x0001e60000100a00 */
[----:B0-----:R-:W2:Y:S01]  /*29e40*/  LDL.LU.64 R6, [R1+0x1020] ;  /* 0x0010200001067983 */ /* 0x001ea20000300a00 */
[----:B------:R-:W2:Y:S02]  /*29e50*/  LDL.LU.64 R4, [R1+0x1018] ;  /* 0x0010180001047983 */ /* 0x000ea40000300a00 */
[----:B--2---:R-:W-:Y:S01]  /*29e60*/  HMMA.16816.F32 R20, R20, R14, R4 ;  /* 0x0000000e1414723c */ /* 0x004fe20000001804 */
[----:B------:R-:W3:Y:S01]  /*29e70*/  LDL.LU.64 R6, [R1+0x1010] ;  /* 0x0010100001067983 */ /* 0x000ee20000300a00 */
[----:B------:R-:W3:Y:S11]  /*29e80*/  LDL.LU.64 R4, [R1+0x1008] ;  /* 0x0010080001047983 */ /* 0x000ef60000300a00 */
[----:B------:R-:W-:Y:S10]  /*29e90*/  @!UPT UIADD3 URZ, URZ, URZ, URZ ;  /* 0x0000003f3f3ff290 */ /* 0x000ff4000fffe03f */
[----:B------:R0:W-:Y:S01]  /*29ea0*/  STL.64 [R1+0x200], R20 ;  /* 0x0002001401007387 */ /* 0x0001e20000100a00 */
[----:B------:R1:W-:Y:S03]  /*29eb0*/  STL.64 [R1+0x208], R22 ;  /* 0x0002081601007387 */ /* 0x0003e60000100a00 */
[----:B0-----:R-:W2:Y:S01]  /*29ec0*/  LDL.LU R20, [R1+0x60] ;  /* 0x0000600001147983 */ /* 0x001ea20000300800 */
[----:B------:R-:W2:Y:S02]  /*29ed0*/  LDL.LU R21, [R1+0x64] ;  /* 0x0000640001157983 */ /* 0x000ea40000300800 */
[----:B-1----:R-:W-:Y:S02]  /*29ee0*/  IMAD.MOV.U32 R22, RZ, RZ, R0 ;  /* 0x000000ffff167224 */ /* 0x002fe400078e0000 */
[----:B------:R-:W4:Y:S01]  /*29ef0*/  LDL.LU R0, [R1+0x1000] ;  /* 0x0010000001007983 */ /* 0x000f220000300800 */
[C---:B---3--:R-:W-:Y:S03]  /*29f00*/  HMMA.16816.F32 R8, R4.reuse, R10, R16 ;  /* 0x0000000a0408723c */ /* 0x048fe60000001810 */
[----:B------:R-:W3:Y:S01]  /*29f10*/  LDL.LU.64 R18, [R1+0xff8] ;  /* 0x000ff80001127983 */ /* 0x000ee20000300a00 */
[----:B------:R-:W3:Y:S11]  /*29f20*/  LDL.LU.64 R16, [R1+0xff0] ;  /* 0x000ff00001107983 */ /* 0x000ef60000300a00 */
[----:B------:R-:W-:Y:S08]  /*29f30*/  @!UPT UIADD3 URZ, URZ, URZ, URZ ;  /* 0x0000003f3f3ff290 */ /* 0x000ff0000fffe03f */
[----:B------:R-:W-:Y:S01]  /*29f40*/  STL.64 [R1+0x1f0], R8 ;  /* 0x0001f00801007387 */ /* 0x000fe20000100a00 */
[----:B------:R0:W-:Y:S03]  /*29f50*/  STL.64 [R1+0x1f8], R10 ;  /* 0x0001f80a01007387 */ /* 0x0001e60000100a00 */
[----:B0-----:R-:W3:Y:S02]  /*29f60*/  LDL.LU.64 R10, [R1+0xfe8] ;  /* 0x000fe800010a7983 */ /* 0x001ee40000300a00 */
[C---:B---3--:R-:W-:Y:S02]  /*29f70*/  HMMA.16816.F32 R8, R4.reuse, R10, R16 ;  /* 0x0000000a0408723c */ /* 0x048fe40000001810 */
[----:B------:R-:W3:Y:S01]  /*29f80*/  LDL.LU.64 R18, [R1+0xfe0] ;  /* 0x000fe00001127983 */ /* 0x000ee20000300a00 */
[----:B------:R-:W3:Y:S11]  /*29f90*/  LDL.LU.64 R16, [R1+0xfd8] ;  /* 0x000fd80001107983 */ /* 0x000ef60000300a00 */
[----:B------:R-:W-:Y:S09]  /*29fa0*/  @!UPT UIADD3 URZ, URZ, URZ, URZ ;  /* 0x0000003f3f3ff290 */ /* 0x000ff2000fffe03f */
        /* <DEDUP_REMOVED lines=16> */
[----:B0-----:R-:W3:Y:S01]  /*2a0b0*/  LDL.LU.64 R10, [R1+0xfa0] ;  /* 0x000fa000010a7983 */ /* 0x001ee20000300a00 */
[----:B------:R-:W-:Y:S01]  /*2a0c0*/  IMAD.MOV.U32 R23, RZ, RZ, R28 ;  /* 0x000000ffff177224 */ /* 0x000fe200078e001c */
[C---:B---3--:R-:W-:Y:S02]  /*2a0d0*/  HMMA.16816.F32 R8, R4.reuse, R10, R16 ;  /* 0x0000000a0408723c */ /* 0x048fe40000001810 */
[----:B------:R-:W2:Y:S11]  /*2a0e0*/  LDL.LU.64 R18, [R1+0xf98] ;  /* 0x000f980001127983 */ /* 0x000eb60000300a00 */
[----:B------:R-:W-:Y:S10]  /*2a0f0*/  @!UPT UIADD3 URZ, URZ, URZ, URZ ;  /* 0x0000003f3f3ff290 */ /* 0x000ff4000fffe03f */
[----:B------:R-:W-:Y:S01]  /*2a100*/  STL.64 [R1+0x1b0], R8 ;  /* 0x0001b00801007387 */ /* 0x000fe20000100a00 */
[----:B------:R0:W-:Y:S03]  /*2a110*/  STL.64 [R1+0x1b8], R10 ;  /* 0x0001b80a01007387 */ /* 0x0001e60000100a00 */
[----:B0-----:R-:W3:Y:S01]  /*2a120*/  LDL.LU.64 R10, [R1+0xf90] ;  /* 0x000f9000010a7983 */ /* 0x001ee20000300a00 */
[----:B------:R-:W3:Y:S02]  /*2a130*/  LDL.LU.64 R8, [R1+0xf88] ;  /* 0x000f880001087983 */ /* 0x000ee40000300a00 */
[----:B------:R-:W4:Y:S01]  /*2a140*/  LDL.LU R2, [R1+0xc54] ;  /* 0x000c540001027983 */ /* 0x000f220000300800 */
[C---:B--2---:R-:W-:Y:S01]  /*2a150*/  HMMA.16816.F32 R16, R4.reuse, R18, R20 ;  /* 0x000000120410723c */ /* 0x044fe20000001814 */
[----:B------:R-:W2:Y:S01]  /*2a160*/  LDL.LU R20, [R1+0xc30] ;  /* 0x000c300001147983 */ /* 0x000ea20000300800 */
[----:B------:R-:W2:Y:S11]  /*2a170*/  LDL.LU R21, [R1+0x380] ;  /* 0x0003800001157983 */ /* 0x000eb60000300800 */
[----:B------:R-:W-:Y:S10]  /*2a180*/  @!UPT UIADD3 URZ, URZ, URZ, URZ ;  /* 0x0000003f3f3ff290 */ /* 0x000ff4000fffe03f */
[----:B------:R-:W-:Y:S01]  /*2a190*/  STL.64 [R1+0x1a0], R16 ;  /* 0x0001a01001007387 */ /* 0x000fe20000100a00 */
[----:B------:R3:W-:Y:S02]  /*2a1a0*/  STL.64 [R1+0x1a8], R18 ;  /* 0x0001a81201007387 */ /* 0x0007e40000100a00 */
[----:B------:R-:W2:Y:S02]  /*2a1b0*/  LDL.LU R22, [R1+0xc28] ;  /* 0x000c280001167983 */ /* 0x000ea40000300800 */
[----:B------:R-:W2:Y:S01]  /*2a1c0*/  LDL.LU R23, [R1+0x37c] ;  /* 0x00037c0001177983 */ /* 0x000ea20000300800 */
[----:B------:R-:W2:Y:S01]  /*2a1d0*/  LDL.LU R29, [R1+0xc20] ;  /* 0x000c2000011d7983 */ /* 0x000ea20000300800 */
[----:B------:R-:W2:Y:S02]  /*2a1e0*/  LDL.LU R25, [R1+0x374] ;  /* 0x0003740001197983 */ /* 0x000ea40000300800 */
[----:B------:R-:W2:Y:S02]  /*2a1f0*/  LDL.LU R24, [R1+0xc18] ;  /* 0x000c180001187983 */ /* 0x000ea40000300800 */
[----:B------:R-:W2:Y:S01]  /*2a200*/  LDL.LU R28, [R1+0xc3c] ;  /* 0x000c3c00011c7983 */ /* 0x000ea20000300800 */
[C---:B---3--:R-:W-:Y:S11]  /*2a210*/  HMMA.16816.F32 R16, R4.reuse, R26, R8 ;  /* 0x0000001a0410723c */ /* 0x048ff60000001808 */
[----:B------:R-:W-:Y:S11]  /*2a220*/  @!UPT UIADD3 URZ, URZ, URZ, URZ ;  /* 0x0000003f3f3ff290 */ /* 0x000ff6000fffe03f */
[----:B------:R-:W-:Y:S01]  /*2a230*/  @!UPT UIADD3 URZ, URZ, URZ, URZ ;  /* 0x0000003f3f3ff290 */ /* 0x000fe2000fffe03f */
[----:B------:R-:W-:Y:S01]  /*2a240*/  STL.64 [R1+0x190], R16 ;  /* 0x0001901001007387 */ /* 0x000fe20000100a00 */
[----:B------:R-:W-:Y:S02]  /*2a250*/  IMAD.MOV.U32 R8, RZ, RZ, R19 ;  /* 0x000000ffff087224 */ /* 0x000fe400078e0013 */
[----:B------:R0:W-:Y:S02]  /*2a260*/  STL.64 [R1+0x198], R18 ;  /* 0x0001981201007387 */ /* 0x0001e40000100a00 */
[----:B------:R-:W-:Y:S01]  /*2a270*/  IMAD.MOV.U32 R11, RZ, RZ, R16 ;  /* 0x000000ffff0b7224 */ /* 0x000fe200078e0010 */
[----:B0-----:R-:W3:Y:S01]  /*2a280*/  LDL.LU.64 R18, [R1+0xf80] ;  /* 0x000f800001127983 */ /* 0x001ee20000300a00 */
[----:B------:R-:W3:Y:S02]  /*2a290*/  LDL.LU.64 R16, [R1+0xf78] ;  /* 0x000f780001107983 */ /* 0x000ee40000300a00 */
[----:B------:R-:W2:Y:S02]  /*2a2a0*/  LDL.LU R26, [R1+0xc40] ;  /* 0x000c4000011a7983 */ /* 0x000ea40000300800 */
[----:B------:R-:W2:Y:S01]  /*2a2b0*/  LDL.LU R27, [R1+0xc50] ;  /* 0x000c5000011b7983 */ /* 0x000ea20000300800 */
[----:B------:R-:W2:Y:S01]  /*2a2c0*/  LDL.LU R9, [R1+0xc38] ;  /* 0x000c380001097983 */ /* 0x000ea20000300800 */
[----:B------:R-:W2:Y:S02]  /*2a2d0*/  LDL.LU R10, [R1+0x378] ;  /* 0x00037800010a7983 */ /* 0x000ea40000300800 */
[----:B------:R-:W2:Y:S02]  /*2a2e0*/  LDL.LU R3, [R1+0xc10] ;  /* 0x000c100001037983 */ /* 0x000ea40000300800 */
[----:B------:R-:W2:Y:S01]  /*2a2f0*/  LDL.LU R13, [R1+0xc34] ;  /* 0x000c3400010d7983 */ /* 0x000ea20000300800 */
[----:B------:R-:W2:Y:S01]  /*2a300*/  LDL.LU R12, [R1+0xc08] ;  /* 0x000c0800010c7983 */ /* 0x000ea20000300800 */
[----:B------:R0:W-:Y:S03]  /*2a310*/  STL [R1+0xe64], R11 ;  /* 0x000e640b01007387 */ /* 0x0001e60000100800 */
[----:B0-----:R-:W2:Y:S01]  /*2a320*/  LDL.LU R11, [R1+0xc44] ;  /* 0x000c4400010b7983 */ /* 0x001ea20000300800 */
[----:B------:R0:W-:Y:S03]  /*2a330*/  STL [R1+0xe60], R8 ;  /* 0x000e600801007387 */ /* 0x0001e60000100800 */
[----:B0-----:R-:W2:Y:S01]  /*2a340*/  LDL.LU R8, [R1+0xc48] ;  /* 0x000c480001087983 */ /* 0x001ea20000300800 */
[----:B---3--:R-:W-:Y:S07]  /*2a350*/  HMMA.16816.F32 R4, R4, R14, R16 ;  /* 0x0000000e0404723c */ /* 0x008fee0000001810 */
[----:B------:R-:W-:-:S05]  /*2a360*/  IMAD.MOV.U32 R19, RZ, RZ, 0x7f ;  /* 0x0000007fff137424 */ /* 0x000fca00078e00ff */
[----:B------:R-:W-:-:S04]  /*2a370*/  IADD3 R19, R19, c[0x0][0x180], RZ ;  /* 0x0000600013137a10 */ /* 0x000fc80007ffe0ff */
[----:B------:R-:W-:-:S04]  /*2a380*/  SHF.R.S32.HI R17, RZ, 0x1f, R19 ;  /* 0x0000001fff117819 */ /* 0x000fc80000011413 */
[----:B------:R-:W-:-:S03]  /*2a390*/  LEA.HI R17, R17, R19, RZ, 0x7 ;  /* 0x0000001311117211 */ /* 0x000fc600078f38ff */
[----:B------:R0:W-:Y:S01]  /*2a3a0*/  STL.64 [R1+0x180], R4 ;  /* 0x0001800401007387 */ /* 0x0001e20000100a00 */
[----:B------:R-:W-:Y:S02]  /*2a3b0*/  STL.64 [R1+0x188], R6 ;  /* 0x0001880601007387 */ /* 0x000fe40000100a00 */
[----:B------:R-:W3:Y:S02]  /*2a3c0*/  LDL.LU R18, [R1+0x384] ;  /* 0x0003840001127983 */ /* 0x000ee40000300800 */
[----:B------:R-:W3:Y:S01]  /*2a3d0*/  LDL.LU R19, [R1+0xc4c] ;  /* 0x000c4c0001137983 */ /* 0x000ee20000300800 */
[----:B----4-:R-:W-:Y:S02]  /*2a3e0*/  IADD3 R2, P6, R2, UR10, RZ ;  /* 0x0000000a02027c10 */ /* 0x010fe4000ffde0ff */
[----:B--2---:R-:W-:Y:S02]  /*2a3f0*/  IADD3 R11, P4, R11, UR10, RZ ;  /* 0x0000000a0b0b7c10 */ /* 0x004fe4000ff9e0ff */
[----:B------:R-:W-:Y:S01]  /*2a400*/  IADD3 R8, P3, R8, UR10, RZ ;  /* 0x0000000a08087c10 */ /* 0x000fe2000ff7e0ff */
[----:B0-----:R-:W-:Y:S01]  /*2a410*/  IMAD.MOV.U32 R4, RZ, RZ, R7 ;  /* 0x000000ffff047224 */ /* 0x001fe200078e0007 */
[----:B------:R-:W-:-:S04]  /*2a420*/  IADD3 R26, P5, R26, UR10, RZ ;  /* 0x0000000a1a1a7c10 */ /* 0x000fc8000ffbe0ff */
[----:B------:R-:W-:Y:S01]  /*2a430*/  STL [R1+0xe68], R4 ;  /* 0x000e680401007387 */ /* 0x000fe20000100800 */
[----:B------:R0:W-:Y:S01]  /*2a440*/  STL [R1+0xc54], R2 ;  /* 0x000c540201007387 */ /* 0x0001e20000100800 */
[----:B------:R-:W-:Y:S01]  /*2a450*/  IADD3.X R27, R27, UR5, RZ, P6, !PT ;  /* 0x000000051b1b7c10 */ /* 0x000fe2000b7fe4ff */
[----:B------:R-:W-:Y:S01]  /*2a460*/  IADD3 R9, P6, R9, UR10, RZ ;  /* 0x0000000a09097c10 */ /* 0x000fe2000ffde0ff */
[----:B0-----:R-:W2:Y:S01]  /*2a470*/  LDL.LU R2, [R1+0xc2c] ;  /* 0x000c2c0001027983 */ /* 0x001ea20000300800 */
[----:B------:R-:W-:Y:S01]  /*2a480*/  IADD3.X R23, R23, UR5, RZ, P3, !PT ;  /* 0x0000000517177c10 */ /* 0x000fe20009ffe4ff */
[----:B------:R-:W-:Y:S01]  /*2a490*/  IADD3 R29, P3, R29, UR10, RZ ;  /* 0x0000000a1d1d7c10 */ /* 0x000fe2000ff7e0ff */
[----:B------:R-:W-:Y:S01]  /*2a4a0*/  IADD3.X R25, R25, UR5, RZ, P4, !PT ;  /* 0x0000000519197c10 */ /* 0x000fe2000a7fe4ff */
[----:B------:R-:W-:Y:S01]  /*2a4b0*/  IADD3 R24, P4, R24, UR10, RZ ;  /* 0x0000000a18187c10 */ /* 0x000fe2000ff9e0ff */
[----:B------:R-:W-:Y:S01]  /*2a4c0*/  IADD3.X R28, R28, UR5, RZ, P5, !PT ;  /* 0x000000051c1c7c10 */ /* 0x000fe2000affe4ff */
[----:B------:R-:W-:Y:S01]  /*2a4d0*/  IADD3 R3, P5, R3, UR10, RZ ;  /* 0x0000000a03037c10 */ /* 0x000fe2000ffbe0ff */
[----:B---3--:R-:W-:-:S02]  /*2a4e0*/  IADD3 R18, P1, R18, UR10, RZ ;  /* 0x0000000a12127c10 */ /* 0x008fc4000ff3e0ff */
[----:B------:R-:W-:-:S03]  /*2a4f0*/  IADD3 R19, P2, R19, UR10, RZ ;  /* 0x0000000a13137c10 */ /* 0x000fc6000ff5e0ff */
[----:B------:R-:W-:Y:S02]  /*2a500*/  STL [R1+0x384], R18 ;  /* 0x0003841201007387 */ /* 0x000fe40000100800 */
[----:B------:R-:W-:Y:S02]  /*2a510*/  STL [R1+0xc4c], R19 ;  /* 0x000c4c1301007387 */ /* 0x000fe40000100800 */
[----:B------:R-:W-:Y:S01]  /*2a520*/  STL [R1+0xc48], R8 ;  /* 0x000c480801007387 */ /* 0x000fe20000100800 */
[----:B------:R-:W-:Y:S01]  /*2a530*/  IADD3.X R10, R10, UR5, RZ, P1, !PT ;  /* 0x000000050a0a7c10 */ /* 0x000fe20008ffe4ff */
[----:B------:R-:W-:Y:S01]  /*2a540*/  STL [R1+0xc44], R11 ;  /* 0x000c440b01007387 */ /* 0x000fe20000100800 */
[----:B------:R-:W-:Y:S01]  /*2a550*/  IADD3 R20, P1, R20, UR10, RZ ;  /* 0x0000000a14147c10 */ /* 0x000fe2000ff3e0ff */
[----:B------:R-:W-:Y:S01]  /*2a560*/  STL [R1+0xc40], R26 ;  /* 0x000c401a01007387 */ /* 0x000fe20000100800 */
[----:B------:R-:W-:Y:S01]  /*2a570*/  IADD3.X R21, R21, UR5, RZ, P2, !PT ;  /* 0x0000000515157c10 */ /* 0x000fe200097fe4ff */
[----:B------:R-:W-:Y:S01]  /*2a580*/  STL [R1+0xc50], R27 ;  /* 0x000c501b01007387 */ /* 0x000fe20000100800 */
[----:B------:R-:W-:Y:S01]  /*2a590*/  IADD3 R22, P2, R22, UR10, RZ ;  /* 0x0000000a16167c10 */ /* 0x000fe2000ff5e0ff */
[----:B------:R-:W-:Y:S02]  /*2a5a0*/  STL [R1+0xc38], R9 ;  /* 0x000c380901007387 */ /* 0x000fe40000100800 */
[----:B------:R-:W-:Y:S01]  /*2a5b0*/  STL [R1+0x378], R10 ;  /* 0x0003780a01007387 */ /* 0x000fe20000100800 */
[----:B------:R-:W-:Y:S01]  /*2a5c0*/  STL [R1+0xc30], R20 ;  /* 0x000c301401007387 */ /* 0x000fe20000100800 */
[----:B------:R-:W-:Y:S02]  /*2a5d0*/  STL [R1+0x380], R21 ;  /* 0x0003801501007387 */ /* 0x000fe40000100800 */
[----:B------:R-:W-:Y:S02]  /*2a5e0*/  STL [R1+0xc28], R22 ;  /* 0x000c281601007387 */ /* 0x000fe40000100800 */
[----:B------:R-:W-:Y:S01]  /*2a5f0*/  STL [R1+0x37c], R23 ;  /* 0x00037c1701007387 */ /* 0x000fe20000100800 */
[----:B------:R-:W-:Y:S01]  /*2a600*/  STL [R1+0xc20], R29 ;  /* 0x000c201d01007387 */ /* 0x000fe20000100800 */
[----:B------:R-:W3:Y:S02]  /*2a610*/  LDL.LU R5, [R1+0xc00] ;  /* 0x000c000001057983 */ /* 0x000ee40000300800 */
[----:B------:R-:W-:Y:S02]  /*2a620*/  STL [R1+0x374], R25 ;  /* 0x0003741901007387 */ /* 0x000fe40000100800 */
[----:B------:R-:W4:Y:S01]  /*2a630*/  LDL.LU R6, [R1+0xc24] ;  /* 0x000c240001067983 */ /* 0x000f220000300800 */
[----:B------:R-:W-:Y:S01]  /*2a640*/  STL [R1+0xc18], R24 ;  /* 0x000c181801007387 */ /* 0x000fe20000100800 */
[----:B------:R0:W-:Y:S03]  /*2a650*/  STL [R1+0xc3c], R28 ;  /* 0x000c3c1c01007387 */ /* 0x0001e60000100800 */
[----:B0-----:R-:W4:Y:S01]  /*2a660*/  LDL.LU R28, [R1+0xbf8] ;  /* 0x000bf800011c7983 */ /* 0x001f220000300800 */
[----:B------:R-:W4:Y:S02]  /*2a670*/  LDL.LU R24, [R1+0xc1c] ;  /* 0x000c1c0001187983 */ /* 0x000f240000300800 */
[----:B------:R0:W-:Y:S02]  /*2a680*/  STL [R1+0xc10], R3 ;  /* 0x000c100301007387 */ /* 0x0001e40000100800 */
[----:B0-----:R-:W4:Y:S01]  /*2a690*/  LDL.LU R3, [R1+0xbf0] ;  /* 0x000bf00001037983 */ /* 0x001f220000300800 */
[----:B------:R-:W-:Y:S01]  /*2a6a0*/  IADD3.X R13, R13, UR5, RZ, P6, !PT ;  /* 0x000000050d0d7c10 */ /* 0x000fe2000b7fe4ff */
[----:B------:R-:W-:Y:S01]  /*2a6b0*/  UIADD3 UR4, UR4, 0x1, URZ ;  /* 0x0000000104047890 */ /* 0x000fe2000fffe03f */
[----:B------:R-:W-:-:S02]  /*2a6c0*/  IADD3 R12, P6, R12, UR10, RZ ;  /* 0x0000000a0c0c7c10 */ /* 0x000fc4000ffde0ff */
[----:B------:R-:W-:Y:S01]  /*2a6d0*/  SHF.R.S32.HI R17, RZ, 0x7, R17 ;  /* 0x00000007ff117819 */ /* 0x000fe20000011411 */
[----:B------:R-:W4:Y:S01]  /*2a6e0*/  LDL.LU R7, [R1+0xc14] ;  /* 0x000c140001077983 */ /* 0x000f220000300800 */
[----:B------:R-:W4:Y:S02]  /*2a6f0*/  LDL.LU R14, [R1+0xbe8] ;  /* 0x000be800010e7983 */ /* 0x000f240000300800 */
[----:B------:R-:W-:Y:S02]  /*2a700*/  STL [R1+0xc34], R13 ;  /* 0x000c340d01007387 */ /* 0x000fe40000100800 */
[----:B------:R-:W4:Y:S01]  /*2a710*/  LDL.LU R15, [R1+0xc0c] ;  /* 0x000c0c00010f7983 */ /* 0x000f220000300800 */
[----:B------:R0:W-:Y:S01]  /*2a720*/  STL [R1+0xc08], R12 ;  /* 0x000c080c01007387 */ /* 0x0001e20000100800 */
[----:B------:R-:W-:Y:S01]  /*2a730*/  ISETP.NE.U32.AND P0, PT, R17, UR4, PT ;  /* 0x0000000411007c0c */ /* 0x000fe2000bf05070 */
[----:B------:R-:W4:Y:S02]  /*2a740*/  LDL.LU R16, [R1+0xbe0] ;  /* 0x000be00001107983 */ /* 0x000f240000300800 */
[----:B------:R-:W4:Y:S01]  /*2a750*/  LDL.LU R17, [R1+0xc04] ;  /* 0x000c040001117983 */ /* 0x000f220000300800 */
[----:B--2---:R-:W-:Y:S01]  /*2a760*/  IADD3.X R2, R2, UR5, RZ, P1, !PT ;  /* 0x0000000502027c10 */ /* 0x004fe20008ffe4ff */
[----:B0-----:R-:W2:Y:S01]  /*2a770*/  LDL.LU R12, [R1+0xbd8] ;  /* 0x000bd800010c7983 */ /* 0x001ea20000300800 */
[----:B------:R-:W2:Y:S02]  /*2a780*/  LDL.LU R18, [R1+0xbfc] ;  /* 0x000bfc0001127983 */ /* 0x000ea40000300800 */
[----:B------:R-:W2:Y:S02]  /*2a790*/  LDL.LU R19, [R1+0xbd0] ;  /* 0x000bd00001137983 */ /* 0x000ea40000300800 */
[----:B------:R-:W2:Y:S01]  /*2a7a0*/  LDL.LU R8, [R1+0xbf4] ;  /* 0x000bf40001087983 */ /* 0x000ea20000300800 */
[----:B------:R0:W-:Y:S01]  /*2a7b0*/  STL [R1+0xc2c], R2 ;  /* 0x000c2c0201007387 */ /* 0x0001e20000100800 */
[----:B------:R-:W2:Y:S02]  /*2a7c0*/  LDL.LU R11, [R1+0xbc8] ;  /* 0x000bc800010b7983 */ /* 0x000ea40000300800 */
        /* <DEDUP_REMOVED lines=11> */
[----:B0-----:R-:W2:Y:S01]  /*2a880*/  LDL.LU R2, [R1+0xb98] ;  /* 0x000b980001027983 */ /* 0x001ea20000300800 */
[----:B---3--:R-:W-:-:S02]  /*2a890*/  IADD3 R5, P1, R5, UR10, RZ ;  /* 0x0000000a05057c10 */ /* 0x008fc4000ff3e0ff */
[----:B----4-:R-:W-:Y:S02]  /*2a8a0*/  IADD3.X R6, R6, UR5, RZ, P2, !PT ;  /* 0x0000000506067c10 */ /* 0x010fe400097fe4ff */
[----:B------:R-:W-:Y:S02]  /*2a8b0*/  IADD3 R28, P2, R28, UR10, RZ ;  /* 0x0000000a1c1c7c10 */ /* 0x000fe4000ff5e0ff */
[----:B------:R-:W-:-:S03]  /*2a8c0*/  IADD3.X R24, R24, UR5, RZ, P3, !PT ;  /* 0x0000000518187c10 */ /* 0x000fc60009ffe4ff */
[----:B------:R0:W-:Y:S01]  /*2a8d0*/  STL [R1+0xbf8], R28 ;  /* 0x000bf81c01007387 */ /* 0x0001e20000100800 */
[----:B------:R-:W-:Y:S01]  /*2a8e0*/  STL [R1+0xc00], R5 ;  /* 0x000c000501007387 */ /* 0x000fe20000100800 */
[----:B------:R-:W-:Y:S02]  /*2a8f0*/  IADD3 R3, P3, R3, UR10, RZ ;  /* 0x0000000a03037c10 */ /* 0x000fe4000ff7e0ff */
[----:B0-----:R-:W3:Y:S01]  /*2a900*/  LDL.LU R28, [R1+0xbbc] ;  /* 0x000bbc00011c7983 */ /* 0x001ee20000300800 */
[----:B------:R-:W-:Y:S02]  /*2a910*/  STL [R1+0xc24], R6 ;  /* 0x000c240601007387 */ /* 0x000fe40000100800 */
[----:B------:R0:W-:Y:S02]  /*2a920*/  STL [R1+0xc1c], R24 ;  /* 0x000c1c1801007387 */ /* 0x0001e40000100800 */
[----:B0-----:R-:W4:Y:S01]  /*2a930*/  LDL.LU R24, [R1+0xb90] ;  /* 0x000b900001187983 */ /* 0x001f220000300800 */
[----:B------:R0:W-:Y:S03]  /*2a940*/  STL [R1+0xbf0], R3 ;  /* 0x000bf00301007387 */ /* 0x0001e60000100800 */
[----:B0-----:R-:W4:Y:S01]  /*2a950*/  LDL.LU R3, [R1+0xbb4] ;  /* 0x000bb40001037983 */ /* 0x001f220000300800 */
[----:B------:R-:W-:Y:S01]  /*2a960*/  IADD3.X R7, R7, UR5, RZ, P4, !PT ;  /* 0x0000000507077c10 */ /* 0x000fe2000a7fe4ff */
[----:B------:R-:W-:Y:S01]  /*2a970*/  IADD3 R14, P4, R14, UR10, RZ ;  /* 0x0000000a0e0e7c10 */ /* 0x000fe2000ff9e0ff */
[----:B------:R-:W-:-:S02]  /*2a980*/  IADD3.X R15, R15, UR5, RZ, P5, !PT ;  /* 0x000000050f0f7c10 */ /* 0x000fc4000affe4ff */
[----:B------:R-:W-:Y:S01]  /*2a990*/  IADD3.X R17, R17, UR5, RZ, P6, !PT ;  /* 0x0000000511117c10 */ /* 0x000fe2000b7fe4ff */
[----:B--2---:R-:W-:Y:S01]  /*2a9a0*/  IADD3 R12, P6, R12, UR10, RZ ;  /* 0x0000000a0c0c7c10 */ /* 0x004fe2000ffde0ff */
[----:B------:R-:W-:Y:S01]  /*2a9b0*/  IADD3 R16, P5, R16, UR10, RZ ;  /* 0x0000000a10107c10 */ /* 0x000fe2000ffbe0ff */
[----:B------:R-:W-:Y:S01]  /*2a9c0*/  STL [R1+0xc14], R7 ;  /* 0x000c140701007387 */ /* 0x000fe20000100800 */
[----:B------:R-:W-:Y:S02]  /*2a9d0*/  STL [R1+0xbe8], R14 ;  /* 0x000be80e01007387 */ /* 0x000fe40000100800 */
[----:B------:R-:W-:Y:S01]  /*2a9e0*/  STL [R1+0xc0c], R15 ;  /* 0x000c0c0f01007387 */ /* 0x000fe20000100800 */
[----:B------:R-:W-:Y:S01]  /*2a9f0*/  IADD3.X R18, R18, UR5, RZ, P1, !PT ;  /* 0x0000000512127c10 */ /* 0x000fe20008ffe4ff */
[----:B------:R0:W-:Y:S01]  /*2aa00*/  STL [R1+0xbd8], R12 ;  /* 0x000bd80c01007387 */ /* 0x0001e20000100800 */
[----:B------:R-:W-:Y:S01]  /*2aa10*/  IADD3 R19, P1, R19, UR10, RZ ;  /* 0x0000000a13137c10 */ /* 0x000fe2000ff3e0ff */
[----:B------:R-:W-:Y:S01]  /*2aa20*/  STL [R1+0xbe0], R16 ;  /* 0x000be01001007387 */ /* 0x000fe20000100800 */
[----:B------:R-:W-:Y:S01]  /*2aa30*/  IADD3.X R8, R8, UR5, RZ, P2, !PT ;  /* 0x0000000508087c10 */ /* 0x000fe200097fe4ff */
[----:B------:R-:W-:Y:S01]  /*2aa40*/  IADD3 R11, P2, R11, UR10, RZ ;  /* 0x0000000a0b0b7c10 */ /* 0x000fe2000ff5e0ff */
[----:B------:R-:W-:Y:S01]  /*2aa50*/  IADD3.X R26, R26, UR5, RZ, P3, !PT ;  /* 0x000000051a1a7c10 */ /* 0x000fe20009ffe4ff */
[----:B------:R-:W-:Y:S01]  /*2aa60*/  IADD3 R27, P3, R27, UR10, RZ ;  /* 0x0000000a1b1b7c10 */ /* 0x000fe2000ff7e0ff */
[----:B------:R-:W-:Y:S01]  /*2aa70*/  IADD3.X R9, R9, UR5, RZ, P4, !PT ;  /* 0x0000000509097c10 */ /* 0x000fe2000a7fe4ff */
[----:B0-----:R-:W2:Y:S01]  /*2aa80*/  LDL.LU R12, [R1+0xb88] ;  /* 0x000b8800010c7983 */ /* 0x001ea20000300800 */
[----:B------:R-:W-:Y:S02]  /*2aa90*/  STL [R1+0xc04], R17 ;  /* 0x000c041101007387 */ /* 0x000fe40000100800 */
[----:B------:R-:W-:Y:S02]  /*2aaa0*/  STL [R1+0xbfc], R18 ;  /* 0x000bfc1201007387 */ /* 0x000fe40000100800 */
[----:B------:R-:W-:Y:S01]  /*2aab0*/  STL [R1+0xbd0], R19 ;  /* 0x000bd01301007387 */ /* 0x000fe20000100800 */
[----:B------:R-:W-:Y:S01]  /*2aac0*/  STL [R1+0xbf4], R8 ;  /* 0x000bf40801007387 */ /* 0x000fe20000100800 */
[----:B------:R-:W-:Y:S01]  /*2aad0*/  IADD3 R10, P4, R10, UR10, RZ ;  /* 0x0000000a0a0a7c10 */ /* 0x000fe2000ff9e0ff */
        /* <DEDUP_REMOVED lines=11> */
[----:B------:R-:W-:Y:S01]  /*2ab90*/  STL [R1+0xbb0], R21 ;  /* 0x000bb01501007387 */ /* 0x000fe20000100800 */
[----:B------:R-:W-:Y:S01]  /*2aba0*/  IADD3 R25, P1, R25, UR10, RZ ;  /* 0x0000000a19197c10 */ /* 0x000fe2000ff3e0ff */
[----:B------:R-:W-:Y:S01]  /*2abb0*/  STL [R1+0xbd4], R22 ;  /* 0x000bd41601007387 */ /* 0x000fe20000100800 */
[----:B------:R-:W-:Y:S01]  /*2abc0*/  IADD3.X R13, R13, UR5, RZ, P2, !PT ;  /* 0x000000050d0d7c10 */ /* 0x000fe200097fe4ff */
[----:B------:R-:W-:Y:S01]  /*2abd0*/  STL [R1+0xba8], R23 ;  /* 0x000ba81701007387 */ /* 0x000fe20000100800 */
[----:B------:R-:W-:Y:S01]  /*2abe0*/  IADD3 R2, P2, R2, UR10, RZ ;  /* 0x0000000a02027c10 */ /* 0x000fe2000ff5e0ff */
[----:B------:R-:W-:Y:S02]  /*2abf0*/  STL [R1+0xbcc], R29 ;  /* 0x000bcc1d01007387 */ /* 0x000fe40000100800 */
[----:B------:R-:W2:Y:S01]  /*2ac00*/  LDL.LU R5, [R1+0xbac] ;  /* 0x000bac0001057983 */ /* 0x000ea20000300800 */
[----:B------:R-:W-:Y:S01]  /*2ac10*/  STL [R1+0xba0], R25 ;  /* 0x000ba01901007387 */ /* 0x000fe20000100800 */
[----:B------:R-:W2:Y:S02]  /*2ac20*/  LDL.LU R6, [R1+0xb80] ;  /* 0x000b800001067983 */ /* 0x000ea40000300800 */
[----:B------:R-:W-:Y:S02]  /*2ac30*/  STL [R1+0xbc4], R13 ;  /* 0x000bc40d01007387 */ /* 0x000fe40000100800 */
[----:B------:R0:W-:Y:S02]  /*2ac40*/  STL [R1+0xb98], R2 ;  /* 0x000b980201007387 */ /* 0x0001e40000100800 */
[----:B0-----:R-:W2:Y:S01]  /*2ac50*/  LDL.LU R2, [R1+0xba4] ;  /* 0x000ba40001027983 */ /* 0x001ea20000300800 */
[----:B------:R-:W2:Y:S01]  /*2ac60*/  LDL.LU R13, [R1+0xb78] ;  /* 0x000b7800010d7983 */ /* 0x000ea20000300800 */
[----:B---3--:R-:W-:-:S05]  /*2ac70*/  IADD3.X R28, R28, UR5, RZ, P3, !PT ;  /* 0x000000051c1c7c10 */ /* 0x008fca0009ffe4ff */
[----:B------:R0:W-:Y:S01]  /*2ac80*/  STL [R1+0xbbc], R28 ;  /* 0x000bbc1c01007387 */ /* 0x0001e20000100800 */
[----:B----4-:R-:W-:-:S03]  /*2ac90*/  IADD3 R24, P3, R24, UR10, RZ ;  /* 0x0000000a18187c10 */ /* 0x010fc6000ff7e0ff */
[----:B0-----:R-:W3:Y:S01]  /*2aca0*/  LDL.LU R28, [R1+0xb9c] ;  /* 0x000b9c00011c7983 */ /* 0x001ee20000300800 */
[----:B------:R-:W4:Y:S02]  /*2acb0*/  LDL.LU R7, [R1+0xb70] ;  /* 0x000b700001077983 */ /* 0x000f240000300800 */
[----:B------:R-:W4:Y:S01]  /*2acc0*/  LDL.LU R14, [R1+0xb94] ;  /* 0x000b9400010e7983 */ /* 0x000f220000300800 */
[----:B------:R0:W-:Y:S04]  /*2acd0*/  STL [R1+0xb90], R24 ;  /* 0x000b901801007387 */ /* 0x0001e80000100800 */
[----:B------:R-:W4:Y:S01]  /*2ace0*/  LDL.LU R15, [R1+0xb68] ;  /* 0x000b6800010f7983 */ /* 0x000f220000300800 */
[----:B------:R-:W-:-:S05]  /*2acf0*/  IADD3.X R3, R3, UR5, RZ, P4, !PT ;  /* 0x0000000503037c10 */ /* 0x000fca000a7fe4ff */
[----:B------:R1:W-:Y:S01]  /*2ad00*/  STL [R1+0xbb4], R3 ;  /* 0x000bb40301007387 */ /* 0x0003e20000100800 */
[----:B------:R-:W4:Y:S02]  /*2ad10*/  LDL.LU R16, [R1+0xb8c] ;  /* 0x000b8c0001107983 */ /* 0x000f240000300800 */
[----:B------:R-:W4:Y:S02]  /*2ad20*/  LDL.LU R17, [R1+0xb60] ;  /* 0x000b600001117983 */ /* 0x000f240000300800 */
[----:B0-----:R-:W4:Y:S01]  /*2ad30*/  LDL.LU R24, [R1+0xb84] ;  /* 0x000b840001187983 */ /* 0x001f220000300800 */
[----:B------:R-:W4:Y:S01]  /*2ad40*/  LDL.LU R18, [R1+0xb58] ;  /* 0x000b580001127983 */ /* 0x000f220000300800 */
[----:B------:R-:W4:Y:S02]  /*2ad50*/  LDL.LU R19, [R1+0xb7c] ;  /* 0x000b7c0001137983 */ /* 0x000f240000300800 */
[----:B------:R-:W4:Y:S01]  /*2ad60*/  LDL.LU R8, [R1+0xb50] ;  /* 0x000b500001087983 */ /* 0x000f220000300800 */
[----:B--2---:R-:W-:-:S05]  /*2ad70*/  IADD3 R12, P4, R12, UR10, RZ ;  /* 0x0000000a0c0c7c10 */ /* 0x004fca000ff9e0ff */
        /* <DEDUP_REMOVED lines=12> */
[----:B-1----:R-:W2:Y:S01]  /*2ae40*/  LDL.LU R3, [R1+0xb20] ;  /* 0x000b200001037983 */ /* 0x002ea20000300800 */
[----:B0-----:R-:W2:Y:S01]  /*2ae50*/  LDL.LU R12, [R1+0xb44] ;  /* 0x000b4400010c7983 */ /* 0x001ea20000300800 */
[----:B------:R-:W-:-:S02]  /*2ae60*/  IADD3.X R5, R5, UR5, RZ, P5, !PT ;  /* 0x0000000505057c10 */ /* 0x000fc4000affe4ff */
[----:B------:R-:W-:Y:S02]  /*2ae70*/  IADD3 R6, P5, R6, UR10, RZ ;  /* 0x0000000a06067c10 */ /* 0x000fe4000ffbe0ff */
[----:B------:R-:W-:Y:S01]  /*2ae80*/  IADD3.X R2, R2, UR5, RZ, P6, !PT ;  /* 0x0000000502027c10 */ /* 0x000fe2000b7fe4ff */
[----:B------:R-:W-:-:S04]  /*2ae90*/  IADD3 R13, P6, R13, UR10, RZ ;  /* 0x0000000a0d0d7c10 */ /* 0x000fc8000ffde0ff */
[----:B------:R0:W-:Y:S01]  /*2aea0*/  STL [R1+0xba4], R2 ;  /* 0x000ba40201007387 */ /* 0x0001e20000100800 */
[----:B------:R-:W-:Y:S03]  /*2aeb0*/  STL [R1+0xbac], R5 ;  /* 0x000bac0501007387 */ /* 0x000fe60000100800 */
[----:B0-----:R-:W2:Y:S01]  /*2aec0*/  LDL.LU R2, [R1+0xb18] ;  /* 0x000b180001027983 */ /* 0x001ea20000300800 */
[----:B------:R-:W-:Y:S02]  /*2aed0*/  STL [R1+0xb80], R6 ;  /* 0x000b800601007387 */ /* 0x000fe40000100800 */
[----:B------:R0:W-:Y:S02]  /*2aee0*/  STL [R1+0xb78], R13 ;  /* 0x000b780d01007387 */ /* 0x0001e40000100800 */
[----:B0-----:R-:W2:Y:S01]  /*2aef0*/  LDL.LU R13, [R1+0xb3c] ;  /* 0x000b3c00010d7983 */ /* 0x001ea20000300800 */
[----:B---3--:R-:W-:Y:S01]  /*2af00*/  IADD3.X R28, R28, UR5, RZ, P1, !PT ;  /* 0x000000051c1c7c10 */ /* 0x008fe20008ffe4ff */
[----:B----4-:R-:W-:Y:S01]  /*2af10*/  IADD3 R7, P1, R7, UR10, RZ ;  /* 0x0000000a07077c10 */ /* 0x010fe2000ff3e0ff */
[----:B------:R-:W-:-:S03]  /*2af20*/  IADD3.X R14, R14, UR5, RZ, P2, !PT ;  /* 0x000000050e0e7c10 */ /* 0x000fc600097fe4ff */
[----:B------:R0:W-:Y:S01]  /*2af30*/  STL [R1+0xb9c], R28 ;  /* 0x000b9c1c01007387 */ /* 0x0001e20000100800 */
[----:B------:R-:W-:-:S03]  /*2af40*/  IADD3 R15, P2, R15, UR10, RZ ;  /* 0x0000000a0f0f7c10 */ /* 0x000fc6000ff5e0ff */
[----:B0-----:R-:W3:Y:S01]  /*2af50*/  LDL.LU R28, [R1+0xb10] ;  /* 0x000b1000011c7983 */ /* 0x001ee20000300800 */
[----:B------:R-:W-:Y:S02]  /*2af60*/  IADD3.X R24, R24, UR5, RZ, P4, !PT ;  /* 0x0000000518187c10 */ /* 0x000fe4000a7fe4ff */
[----:B------:R-:W-:Y:S01]  /*2af70*/  IADD3.X R16, R16, UR5, RZ, P3, !PT ;  /* 0x0000000510107c10 */ /* 0x000fe20009ffe4ff */
[----:B------:R-:W-:Y:S01]  /*2af80*/  STL [R1+0xb70], R7 ;  /* 0x000b700701007387 */ /* 0x000fe20000100800 */
[----:B------:R-:W-:Y:S01]  /*2af90*/  STL [R1+0xb94], R14 ;  /* 0x000b940e01007387 */ /* 0x000fe20000100800 */
[----:B------:R-:W-:Y:S02]  /*2afa0*/  STL [R1+0xb68], R15 ;  /* 0x000b680f01007387 */ /* 0x000fe40000100800 */
[----:B------:R0:W-:Y:S02]  /*2afb0*/  STL [R1+0xb84], R24 ;  /* 0x000b841801007387 */ /* 0x0001e40000100800 */
[----:B------:R-:W-:Y:S01]  /*2afc0*/  STL [R1+0xb8c], R16 ;  /* 0x000b8c1001007387 */ /* 0x000fe20000100800 */
[----:B0-----:R-:W4:Y:S01]  /*2afd0*/  LDL.LU R24, [R1+0xb34] ;  /* 0x000b340001187983 */ /* 0x001f220000300800 */
[----:B------:R-:W-:-:S02]  /*2afe0*/  IADD3 R17, P3, R17, UR10, RZ ;  /* 0x0000000a11117c10 */ /* 0x000fc4000ff7e0ff */
[----:B------:R-:W-:Y:S02]  /*2aff0*/  IADD3 R18, P4, R18, UR10, RZ ;  /* 0x0000000a12127c10 */ /* 0x000fe4000ff9e0ff */
[----:B------:R-:W-:Y:S01]  /*2b000*/  IADD3.X R19, R19, UR5, RZ, P5, !PT ;  /* 0x0000000513137c10 */ /* 0x000fe2000affe4ff */
[----:B------:R-:W-:Y:S01]  /*2b010*/  IADD3 R8, P5, R8, UR10, RZ ;  /* 0x0000000a08087c10 */ /* 0x000fe2000ffbe0ff */
[----:B--2---:R-:W-:Y:S01]  /*2b020*/  IADD3.X R11, R11, UR5, RZ, P6, !PT ;  /* 0x000000050b0b7c10 */ /* 0x004fe2000b7fe4ff */
        /* <DEDUP_REMOVED lines=20> */
[----:B------:R-:W-:Y:S01]  /*2b170*/  IADD3.X R25, R25, UR5, RZ, P5, !PT ;  /* 0x0000000519197c10 */ /* 0x000fe2000affe4ff */
[----:B------:R-:W-:Y:S01]  /*2b180*/  STL [R1+0xb30], R22 ;  /* 0x000b301601007387 */ /* 0x000fe20000100800 */
[----:B------:R-:W-:Y:S01]  /*2b190*/  IADD3 R3, P5, R3, UR10, RZ ;  /* 0x0000000a03037c10 */ /* 0x000fe2000ffbe0ff */
[----:B------:R-:W-:Y:S02]  /*2b1a0*/  STL [R1+0xb54], R23 ;  /* 0x000b541701007387 */ /* 0x000fe40000100800 */
[----:B------:R-:W-:Y:S01]  /*2b1b0*/  STL [R1+0xb28], R29 ;  /* 0x000b281d01007387 */ /* 0x000fe20000100800 */
[----:B------:R-:W-:Y:S01]  /*2b1c0*/  IADD3.X R12, R12, UR5, RZ, P6, !PT ;  /* 0x000000050c0c7c10 */ /* 0x000fe2000b7fe4ff */
[----:B------:R-:W2:Y:S01]  /*2b1d0*/  LDL.LU R5, [R1+0xb08] ;  /* 0x000b080001057983 */ /* 0x000ea20000300800 */
[----:B------:R-:W-:Y:S02]  /*2b1e0*/  STL [R1+0xb4c], R25 ;  /* 0x000b4c1901007387 */ /* 0x000fe40000100800 */
[----:B------:R-:W2:Y:S02]  /*2b1f0*/  LDL.LU R6, [R1+0xb2c] ;  /* 0x000b2c0001067983 */ /* 0x000ea40000300800 */
[----:B------:R0:W-:Y:S02]  /*2b200*/  STL [R1+0xb20], R3 ;  /* 0x000b200301007387 */ /* 0x0001e40000100800 */
[----:B0-----:R-:W2:Y:S01]  /*2b210*/  LDL.LU R3, [R1+0xb00] ;  /* 0x000b000001037983 */ /* 0x001ea20000300800 */
[----:B------:R0:W-:Y:S01]  /*2b220*/  STL [R1+0xb44], R12 ;  /* 0x000b440c01007387 */ /* 0x0001e20000100800 */
[----:B------:R-:W-:-:S02]  /*2b230*/  IADD3 R2, P6, R2, UR10, RZ ;  /* 0x0000000a02027c10 */ /* 0x000fc4000ffde0ff */
[----:B0-----:R-:W2:Y:S03]  /*2b240*/  LDL.LU R12, [R1+0xb24] ;  /* 0x000b2400010c7983 */ /* 0x001ea60000300800 */
[----:B------:R0:W-:Y:S01]  /*2b250*/  STL [R1+0xb18], R2 ;  /* 0x000b180201007387 */ /* 0x0001e20000100800 */
[----:B------:R-:W-:Y:S01]  /*2b260*/  IADD3.X R13, R13, UR5, RZ, P1, !PT ;  /* 0x000000050d0d7c10 */ /* 0x000fe20008ffe4ff */
[----:B0-----:R-:W2:Y:S01]  /*2b270*/  LDL.LU R2, [R1+0xaf8] ;  /* 0x000af80001027983 */ /* 0x001ea20000300800 */
[----:B------:R-:W2:Y:S02]  /*2b280*/  LDL.LU R7, [R1+0xb1c] ;  /* 0x000b1c0001077983 */ /* 0x000ea40000300800 */
[----:B------:R-:W2:Y:S02]  /*2b290*/  LDL.LU R14, [R1+0xaf0] ;  /* 0x000af000010e7983 */ /* 0x000ea40000300800 */
[----:B------:R-:W-:Y:S01]  /*2b2a0*/  STL [R1+0xb3c], R13 ;  /* 0x000b3c0d01007387 */ /* 0x000fe20000100800 */
[----:B------:R-:W2:Y:S01]  /*2b2b0*/  LDL.LU R15, [R1+0xb14] ;  /* 0x000b1400010f7983 */ /* 0x000ea20000300800 */
[----:B---3--:R-:W-:-:S05]  /*2b2c0*/  IADD3 R28, P1, R28, UR10, RZ ;  /* 0x0000000a1c1c7c10 */ /* 0x008fca000ff3e0ff */
[----:B------:R0:W-:Y:S01]  /*2b2d0*/  STL [R1+0xb10], R28 ;  /* 0x000b101c01007387 */ /* 0x0001e20000100800 */
[----:B------:R-:W3:Y:S02]  /*2b2e0*/  LDL.LU R16, [R1+0xae8] ;  /* 0x000ae80001107983 */ /* 0x000ee40000300800 */
[----:B------:R-:W3:Y:S01]  /*2b2f0*/  LDL.LU R17, [R1+0xb0c] ;  /* 0x000b0c0001117983 */ /* 0x000ee20000300800 */
[----:B0-----:R-:W3:Y:S01]  /*2b300*/  LDL.LU R28, [R1+0xae0] ;  /* 0x000ae000011c7983 */ /* 0x001ee20000300800 */
[----:B----4-:R-:W-:Y:S01]  /*2b310*/  IADD3.X R24, R24, UR5, RZ, P2, !PT ;  /* 0x0000000518187c10 */ /* 0x010fe200097fe4ff */
[----:B------:R-:W4:Y:S02]  /*2b320*/  LDL.LU R18, [R1+0xb04] ;  /* 0x000b040001127983 */ /* 0x000f240000300800 */
[----:B------:R-:W4:Y:S01]  /*2b330*/  LDL.LU R19, [R1+0xad8] ;  /* 0x000ad80001137983 */ /* 0x000f220000300800 */
[----:B------:R-:W4:Y:S01]  /*2b340*/  LDL.LU R8, [R1+0xafc] ;  /* 0x000afc0001087983 */ /* 0x000f220000300800 */
[----:B------:R0:W-:Y:S02]  /*2b350*/  STL [R1+0xb34], R24 ;  /* 0x000b341801007387 */ /* 0x0001e40000100800 */
[----:B------:R-:W4:Y:S02]  /*2b360*/  LDL.LU R11, [R1+0xad0] ;  /* 0x000ad000010b7983 */ /* 0x000f240000300800 */
[----:B------:R-:W4:Y:S01]  /*2b370*/  LDL.LU R26, [R1+0xaf4] ;  /* 0x000af400011a7983 */ /* 0x000f220000300800 */
        /* <DEDUP_REMOVED lines=10> */
[----:B0-----:R-:W4:Y:S01]  /*2b420*/  LDL.LU R24, [R1+0xaa0] ;  /* 0x000aa00001187983 */ /* 0x001f220000300800 */
[----:B--2---:R-:W-:-:S02]  /*2b430*/  IADD3 R5, P2, R5, UR10, RZ ;  /* 0x0000000a05057c10 */ /* 0x004fc4000ff5e0ff */
[----:B------:R-:W-:Y:S02]  /*2b440*/  IADD3.X R6, R6, UR5, RZ, P3, !PT ;  /* 0x0000000506067c10 */ /* 0x000fe40009ffe4ff */
[----:B------:R-:W-:-:S05]  /*2b450*/  IADD3 R3, P3, R3, UR10, RZ ;  /* 0x0000000a03037c10 */ /* 0x000fca000ff7e0ff */
[----:B------:R0:W-:Y:S01]  /*2b460*/  STL [R1+0xb00], R3 ;  /* 0x000b000301007387 */ /* 0x0001e20000100800 */
[----:B------:R-:W-:Y:S01]  /*2b470*/  STL [R1+0xb08], R5 ;  /* 0x000b080501007387 */ /* 0x000fe20000100800 */
[----:B------:R-:W-:Y:S02]  /*2b480*/  IADD3.X R12, R12, UR5, RZ, P4, !PT ;  /* 0x000000050c0c7c10 */ /* 0x000fe4000a7fe4ff */
[----:B0-----:R-:W2:Y:S01]  /*2b490*/  LDL.LU R3, [R1+0xac4] ;  /* 0x000ac40001037983 */ /* 0x001ea20000300800 */
[----:B------:R-:W-:Y:S02]  /*2b4a0*/  STL [R1+0xb2c], R6 ;  /* 0x000b2c0601007387 */ /* 0x000fe40000100800 */
[----:B------:R0:W-:Y:S01]  /*2b4b0*/  STL [R1+0xb24], R12 ;  /* 0x000b240c01007387 */ /* 0x0001e20000100800 */
[----:B------:R-:W-:Y:S02]  /*2b4c0*/  IADD3 R2, P4, R2, UR10, RZ ;  /* 0x0000000a02027c10 */ /* 0x000fe4000ff9e0ff */
[----:B------:R-:W-:Y:S01]  /*2b4d0*/  IADD3.X R7, R7, UR5, RZ, P5, !PT ;  /* 0x0000000507077c10 */ /* 0x000fe2000affe4ff */
[----:B------:R-:W-:Y:S01]  /*2b4e0*/  IADD3 R14, P5, R14, UR10, RZ ;  /* 0x0000000a0e0e7c10 */ /* 0x000fe2000ffbe0ff */
[----:B------:R-:W-:Y:S01]  /*2b4f0*/  IADD3.X R15, R15, UR5, RZ, P6, !PT ;  /* 0x000000050f0f7c10 */ /* 0x000fe2000b7fe4ff */
[----:B0-----:R-:W2:Y:S01]  /*2b500*/  LDL.LU R12, [R1+0xa98] ;  /* 0x000a9800010c7983 */ /* 0x001ea20000300800 */
[----:B------:R0:W-:Y:S03]  /*2b510*/  STL [R1+0xaf8], R2 ;  /* 0x000af80201007387 */ /* 0x0001e60000100800 */
[----:B0-----:R-:W2:Y:S01]  /*2b520*/  LDL.LU R2, [R1+0xabc] ;  /* 0x000abc0001027983 */ /* 0x001ea20000300800 */
[----:B------:R-:W-:Y:S02]  /*2b530*/  STL [R1+0xb1c], R7 ;  /* 0x000b1c0701007387 */ /* 0x000fe40000100800 */
[----:B------:R-:W-:Y:S02]  /*2b540*/  STL [R1+0xaf0], R14 ;  /* 0x000af00e01007387 */ /* 0x000fe40000100800 */
[----:B------:R-:W-:Y:S01]  /*2b550*/  STL [R1+0xb14], R15 ;  /* 0x000b140f01007387 */ /* 0x000fe20000100800 */
[----:B---3--:R-:W-:-:S02]  /*2b560*/  IADD3.X R17, R17, UR5, RZ, P1, !PT ;  /* 0x0000000511117c10 */ /* 0x008fc40008ffe4ff */
[----:B------:R-:W-:Y:S02]  /*2b570*/  IADD3 R16, P6, R16, UR10, RZ ;  /* 0x0000000a10107c10 */ /* 0x000fe4000ffde0ff */
[----:B------:R-:W-:Y:S02]  /*2b580*/  IADD3 R28, P1, R28, UR10, RZ ;  /* 0x0000000a1c1c7c10 */ /* 0x000fe4000ff3e0ff */
[----:B----4-:R-:W-:Y:S01]  /*2b590*/  IADD3.X R18, R18, UR5, RZ, P2, !PT ;  /* 0x0000000512127c10 */ /* 0x010fe200097fe4ff */
[----:B------:R-:W-:Y:S01]  /*2b5a0*/  IADD3 R19, P2, R19, UR10, RZ ;  /* 0x0000000a13137c10 */ /* 0x000fe2000ff5e0ff */
[----:B------:R-:W-:Y:S01]  /*2b5b0*/  IADD3.X R8, R8, UR5, RZ, P3, !PT ;  /* 0x0000000508087c10 */ /* 0x000fe20009ffe4ff */
[----:B------:R0:W-:Y:S01]  /*2b5c0*/  STL [R1+0xae0], R28 ;  /* 0x000ae01c01007387 */ /* 0x0001e20000100800 */
[----:B------:R1:W-:Y:S01]  /*2b5d0*/  STL [R1+0xae8], R16 ;  /* 0x000ae81001007387 */ /* 0x0003e20000100800 */
[----:B------:R-:W-:Y:S02]  /*2b5e0*/  IADD3 R11, P3, R11, UR10, RZ ;  /* 0x0000000a0b0b7c10 */ /* 0x000fe4000ff7e0ff */
[----:B------:R-:W-:Y:S01]  /*2b5f0*/  IADD3.X R26, R26, UR5, RZ, P4, !PT ;  /* 0x000000051a1a7c10 */ /* 0x000fe2000a7fe4ff */
[----:B------:R-:W-:Y:S01]  /*2b600*/  IADD3 R27, P4, R27, UR10, RZ ;  /* 0x0000000a1b1b7c10 */ /* 0x000fe2000ff9e0ff */
[----:B------:R-:W-:Y:S01]  /*2b610*/  IADD3.X R9, R9, UR5, RZ, P5, !PT ;  /* 0x0000000509097c10 */ /* 0x000fe2000affe4ff */
[----:B------:R-:W-:Y:S01]  /*2b620*/  IADD3 R10, P5, R10, UR10, RZ ;  /* 0x0000000a0a0a7c10 */ /* 0x000fe2000ffbe0ff */
[----:B0-----:R-:W3:Y:S01]  /*2b630*/  LDL.LU R28, [R1+0xa90] ;  /* 0x000a9000011c7983 */ /* 0x001ee20000300800 */
[----:B------:R0:W-:Y:S02]  /*2b640*/  STL [R1+0xb0c], R17 ;  /* 0x000b0c1101007387 */ /* 0x0001e40000100800 */
[----:B------:R4:W-:Y:S02]  /*2b650*/  STL [R1+0xb04], R18 ;  /* 0x000b041201007387 */ /* 0x0009e40000100800 */
[----:B------:R0:W-:Y:S01]  /*2b660*/  STL [R1+0xad8], R19 ;  /* 0x000ad81301007387 */ /* 0x0001e20000100800 */
[----:B------:R0:W-:Y:S01]  /*2b670*/  STL [R1+0xafc], R8 ;  /* 0x000afc0801007387 */ /* 0x0001e20000100800 */
[----:B------:R0:W-:Y:S01]  /*2b680*/  STL [R1+0xad0], R11 ;  /* 0x000ad00b01007387 */ /* 0x0001e20000100800 */
[----:B------:R-:W-:Y:S01]  /*2b690*/  IADD3.X R20, R20, UR5, RZ, P6, !PT ;  /* 0x0000000514147c10 */ /* 0x000fe2000b7fe4ff */
[----:B------:R0:W-:Y:S01]  /*2b6a0*/  STL [R1+0xaf4], R26 ;  /* 0x000af41a01007387 */ /* 0x0001e20000100800 */
[----:B------:R-:W-:Y:S01]  /*2b6b0*/  IADD3 R21, P6, R21, UR10, RZ ;  /* 0x0000000a15157c10 */ /* 0x000fe2000ffde0ff */
[----:B------:R0:W-:Y:S01]  /*2b6c0*/  STL [R1+0xac8], R27 ;  /* 0x000ac81b01007387 */ /* 0x0001e20000100800 */
[----:B------:R-:W-:Y:S01]  /*2b6d0*/  IADD3.X R22, R22, UR5, RZ, P1, !PT ;  /* 0x0000000516167c10 */ /* 0x000fe20008ffe4ff */
[----:B------:R0:W-:Y:S01]  /*2b6e0*/  STL [R1+0xaec], R9 ;  /* 0x000aec0901007387 */ /* 0x0001e20000100800 */
[----:B------:R-:W-:Y:S01]  /*2b6f0*/  IADD3 R23, P1, R23, UR10, RZ ;  /* 0x0000000a17177c10 */ /* 0x000fe2000ff3e0ff */
[----:B------:R0:W-:Y:S01]  /*2b700*/  STL [R1+0xac0], R10 ;  /* 0x000ac00a01007387 */ /* 0x0001e20000100800 */
[----:B------:R-:W-:Y:S01]  /*2b710*/  IADD3.X R29, R29, UR5, RZ, P2, !PT ;  /* 0x000000051d1d7c10 */ /* 0x000fe200097fe4ff */
[----:B------:R0:W-:Y:S02]  /*2b720*/  STL [R1+0xae4], R20 ;  /* 0x000ae41401007387 */ /* 0x0001e40000100800 */
[----:B------:R0:W-:Y:S01]  /*2b730*/  STL [R1+0xab8], R21 ;  /* 0x000ab81501007387 */ /* 0x0001e20000100800 */
[----:B------:R-:W-:Y:S01]  /*2b740*/  IADD3 R25, P2, R25, UR10, RZ ;  /* 0x0000000a19197c10 */ /* 0x000fe2000ff5e0ff */
[----:B------:R0:W-:Y:S01]  /*2b750*/  STL [R1+0xadc], R22 ;  /* 0x000adc1601007387 */ /* 0x0001e20000100800 */
[----:B------:R-:W-:Y:S01]  /*2b760*/  IADD3.X R13, R13, UR5, RZ, P3, !PT ;  /* 0x000000050d0d7c10 */ /* 0x000fe20009ffe4ff */
[----:B------:R0:W-:Y:S02]  /*2b770*/  STL [R1+0xab0], R23 ;  /* 0x000ab01701007387 */ /* 0x0001e40000100800 */
[----:B------:R0:W-:Y:S01]  /*2b780*/  STL [R1+0xad4], R29 ;  /* 0x000ad41d01007387 */ /* 0x0001e20000100800 */
[----:B------:R-:W-:Y:S01]  /*2b790*/  IADD3 R24, P3, R24, UR10, RZ ;  /* 0x0000000a18187c10 */ /* 0x000fe2000ff7e0ff */
[----:B------:R-:W3:Y:S01]  /*2b7a0*/  LDL.LU R5, [R1+0xab4] ;  /* 0x000ab40001057983 */ /* 0x000ee20000300800 */
[----:B------:R0:W-:Y:S02]  /*2b7b0*/  STL [R1+0xaa8], R25 ;  /* 0x000aa81901007387 */ /* 0x0001e40000100800 */
[----:B------:R-:W3:Y:S02]  /*2b7c0*/  LDL.LU R6, [R1+0xa88] ;  /* 0x000a880001067983 */ /* 0x000ee40000300800 */
[----:B------:R0:W-:Y:S01]  /*2b7d0*/  STL [R1+0xacc], R13 ;  /* 0x000acc0d01007387 */ /* 0x0001e20000100800 */
[----:B------:R-:W3:Y:S01]  /*2b7e0*/  LDL.LU R15, [R1+0xaac] ;  /* 0x000aac00010f7983 */ /* 0x000ee20000300800 */
[----:B------:R0:W-:Y:S02]  /*2b7f0*/  STL [R1+0xaa0], R24 ;  /* 0x000aa01801007387 */ /* 0x0001e40000100800 */
[----:B------:R-:W3:Y:S02]  /*2b800*/  LDL.LU R7, [R1+0xa80] ;  /* 0x000a800001077983 */ /* 0x000ee40000300800 */
[----:B------:R-:W3:Y:S01]  /*2b810*/  LDL.LU R14, [R1+0xaa4] ;  /* 0x000aa400010e7983 */ /* 0x000ee20000300800 */
[----:B--2---:R-:W-:-:S05]  /*2b820*/  IADD3.X R3, R3, UR5, RZ, P4, !PT ;  /* 0x0000000503037c10 */ /* 0x004fca000a7fe4ff */
[----:B------:R2:W-:Y:S01]  /*2b830*/  STL [R1+0xac4], R3 ;  /* 0x000ac40301007387 */ /* 0x0005e20000100800 */
[----:B-1----:R-:W3:Y:S02]  /*2b840*/  LDL.LU R16, [R1+0xa9c] ;  /* 0x000a9c0001107983 */ /* 0x002ee40000300800 */
[----:B0-----:R-:W3:Y:S01]  /*2b850*/  LDL.LU R17, [R1+0xa70] ;  /* 0x000a700001117983 */ /* 0x001ee20000300800 */
[----:B------:R-:W-:-:S05]  /*2b860*/  IADD3 R12, P4, R12, UR10, RZ ;  /* 0x0000000a0c0c7c10 */ /* 0x000fca000ff9e0ff */
[----:B------:R0:W-:Y:S01]  /*2b870*/  STL [R1+0xa98], R12 ;  /* 0x000a980c01007387 */ /* 0x0001e20000100800 */
[----:B----4-:R-:W3:Y:S01]  /*2b880*/  LDL.LU R18, [R1+0xa94] ;  /* 0x000a940001127983 */ /* 0x010ee20000300800 */
[----:B------:R-:W-:-:S05]  /*2b890*/  IADD3.X R2, R2, UR5, RZ, P5, !PT ;  /* 0x0000000502027c10 */ /* 0x000fca000affe4ff */
[----:B------:R1:W-:Y:S01]  /*2b8a0*/  STL [R1+0xabc], R2 ;  /* 0x000abc0201007387 */ /* 0x0003e20000100800 */
[----:B------:R-:W3:Y:S02]  /*2b8b0*/  LDL.LU R19, [R1+0xa68] ;  /* 0x000a680001137983 */ /* 0x000ee40000300800 */
[----:B------:R-:W3:Y:S02]  /*2b8c0*/  LDL.LU R8, [R1+0xa8c] ;  /* 0x000a8c0001087983 */ /* 0x000ee40000300800 */
[----:B------:R-:W3:Y:S01]  /*2b8d0*/  LDL.LU R11, [R1+0xa60] ;  /* 0x000a6000010b7983 */ /* 0x000ee20000300800 */
[----:B------:R-:W3:Y:S01]  /*2b8e0*/  LDL.LU R26, [R1+0xa58] ;  /* 0x000a5800011a7983 */ /* 0x000ee20000300800 */
[----:B------:R-:W3:Y:S02]  /*2b8f0*/  LDL.LU R27, [R1+0xa7c] ;  /* 0x000a7c00011b7983 */ /* 0x000ee40000300800 */
[----:B------:R-:W3:Y:S02]  /*2b900*/  LDL.LU R9, [R1+0xa50] ;  /* 0x000a500001097983 */ /* 0x000ee40000300800 */
[----:B---3--:R-:W-:-:S05]  /*2b910*/  IADD3 R28, P5, R28, UR10, RZ ;  /* 0x0000000a1c1c7c10 */ /* 0x008fca000ffbe0ff */
[----:B------:R3:W-:Y:S01]  /*2b920*/  STL [R1+0xa90], R28 ;  /* 0x000a901c01007387 */ /* 0x0007e20000100800 */
        /* <DEDUP_REMOVED lines=9> */
[----:B--2---:R-:W2:Y:S02]  /*2b9c0*/  LDL.LU R3, [R1+0xa28] ;  /* 0x000a280001037983 */ /* 0x004ea40000300800 */
[----:B0-----:R-:W2:Y:S01]  /*2b9d0*/  LDL.LU R12, [R1+0xa4c] ;  /* 0x000a4c00010c7983 */ /* 0x001ea20000300800 */
[----:B-1----:R-:W2:Y:S01]  /*2b9e0*/  LDL.LU R2, [R1+0xa20] ;  /* 0x000a200001027983 */ /* 0x002ea20000300800 */
[----:B---3--:R-:W3:Y:S01]  /*2b9f0*/  LDL.LU R28, [R1+0xa44] ;  /* 0x000a4400011c7983 */ /* 0x008ee20000300800 */
[----:B------:R-:W-:-:S02]  /*2ba00*/  IADD3.X R5, R5, UR5, RZ, P6, !PT ;  /* 0x0000000505057c10 */ /* 0x000fc4000b7fe4ff */
[----:B------:R-:W-:Y:S02]  /*2ba10*/  IADD3 R6, P6, R6, UR10, RZ ;  /* 0x0000000a06067c10 */ /* 0x000fe4000ffde0ff */
[----:B------:R-:W-:Y:S02]  /*2ba20*/  IADD3.X R15, R15, UR5, RZ, P1, !PT ;  /* 0x000000050f0f7c10 */ /* 0x000fe40008ffe4ff */
[----:B------:R-:W-:Y:S01]  /*2ba30*/  IADD3.X R14, R14, UR5, RZ, P2, !PT ;  /* 0x000000050e0e7c10 */ /* 0x000fe200097fe4ff */
[----:B------:R-:W-:Y:S01]  /*2ba40*/  IADD3 R0, P2, R0, UR10, RZ ;  /* 0x0000000a00007c10 */ /* 0x000fe2000ff5e0ff */
[----:B------:R-:W-:Y:S01]  /*2ba50*/  IADD3 R7, P1, R7, UR10, RZ ;  /* 0x0000000a07077c10 */ /* 0x000fe2000ff3e0ff */
[----:B------:R-:W-:Y:S01]  /*2ba60*/  STL [R1+0xaac], R15 ;  /* 0x000aac0f01007387 */ /* 0x000fe20000100800 */
[----:B------:R-:W-:Y:S02]  /*2ba70*/  STL [R1+0xab4], R5 ;  /* 0x000ab40501007387 */ /* 0x000fe40000100800 */
[----:B------:R-:W-:Y:S02]  /*2ba80*/  STL [R1+0xa88], R6 ;  /* 0x000a880601007387 */ /* 0x000fe40000100800 */
[----:B------:R0:W-:Y:S01]  /*2ba90*/  STL [R1+0xa78], R0 ;  /* 0x000a780001007387 */ /* 0x0001e20000100800 */
[----:B------:R-:W-:Y:S04]  /*2baa0*/  STL [R1+0xa80], R7 ;  /* 0x000a800701007387 */ /* 0x000fe80000100800 */
[----:B0-----:R-:W2:Y:S01]  /*2bab0*/  LDL.LU R0, [R1+0xf70] ;  /* 0x000f700001007983 */ /* 0x001ea20000300800 */
[----:B------:R-:W-:-:S04]  /*2bac0*/  IMAD.MOV.U32 R15, RZ, RZ, c[0x0][0x18c] ;  /* 0x00006300ff0f7624 */ /* 0x000fc800078e00ff */
[----:B------:R-:W-:Y:S01]  /*2bad0*/  IMAD.SHL.U32 R5, R15, 0x80, RZ ;  /* 0x000000800f057824 */ /* 0x000fe200078e00ff */
[----:B------:R-:W-:-:S03]  /*2bae0*/  IADD3.X R16, R16, UR5, RZ, P3, !PT ;  /* 0x0000000510107c10 */ /* 0x000fc60009ffe4ff */
[----:B------:R-:W-:Y:S01]  /*2baf0*/  IMAD.SHL.U32 R5, R5, 0x2, RZ ;  /* 0x0000000205057824 */ /* 0x000fe200078e00ff */
[----:B------:R-:W-:Y:S01]  /*2bb00*/  IADD3 R17, P3, R17, UR10, RZ ;  /* 0x0000000a11117c10 */ /* 0x000fe2000ff7e0ff */
[----:B------:R-:W-:Y:S01]  /*2bb10*/  STL [R1+0xaa4], R14 ;  /* 0x000aa40e01007387 */ /* 0x000fe20000100800 */
[----:B------:R-:W-:Y:S01]  /*2bb20*/  STL [R1+0xa9c], R16 ;  /* 0x000a9c1001007387 */ /* 0x000fe20000100800 */
[----:B------:R-:W-:Y:S02]  /*2bb30*/  IADD3.X R18, R18, UR5, RZ, P4, !PT ;  /* 0x0000000512127c10 */ /* 0x000fe4000a7fe4ff */
[----:B------:R-:W-:Y:S04]  /*2bb40*/  STL [R1+0xa70], R17 ;  /* 0x000a701101007387 */ /* 0x000fe80000100800 */
[----:B------:R-:W-:Y:S01]  /*2bb50*/  STL [R1+0xa94], R18 ;  /* 0x000a941201007387 */ /* 0x000fe20000100800 */
[----:B------:R-:W-:-:S02]  /*2bb60*/  IADD3 R19, P4, R19, R5, RZ ;  /* 0x0000000513137210 */ /* 0x000fc40007f9e0ff */
[----:B------:R-:W-:-:S03]  /*2bb70*/  IADD3.X R8, R8, UR5, RZ, P5, !PT ;  /* 0x0000000508087c10 */ /* 0x000fc6000affe4ff */
[----:B------:R-:W-:Y:S01]  /*2bb80*/  STL [R1+0xa68], R19 ;  /* 0x000a681301007387 */ /* 0x000fe20000100800 */
[----:B--2---:R-:W-:-:S05]  /*2bb90*/  IADD3.X R0, R0, UR5, RZ, P6, !PT ;  /* 0x0000000500007c10 */ /* 0x004fca000b7fe4ff */
[----:B------:R0:W-:Y:S01]  /*2bba0*/  STL [R1+0xa84], R0 ;  /* 0x000a840001007387 */ /* 0x0001e20000100800 */
[----:B------:R-:W-:Y:S03]  /*2bbb0*/  STL [R1+0xa8c], R8 ;  /* 0x000a8c0801007387 */ /* 0x000fe60000100800 */
[----:B0-----:R-:W2:Y:S01]  /*2bbc0*/  LDL.LU R0, [R1+0xf6c] ;  /* 0x000f6c0001007983 */ /* 0x001ea20000300800 */
[-C--:B------:R-:W-:Y:S02]  /*2bbd0*/  IADD3 R11, P5, R11, R5.reuse, RZ ;  /* 0x000000050b0b7210 */ /* 0x080fe40007fbe0ff */
[-C--:B------:R-:W-:Y:S02]  /*2bbe0*/  IADD3 R26, P6, R26, R5.reuse, RZ ;  /* 0x000000051a1a7210 */ /* 0x080fe40007fde0ff */
[----:B------:R-:W-:Y:S01]  /*2bbf0*/  IADD3.X R27, R27, UR5, RZ, P1, !PT ;  /* 0x000000051b1b7c10 */ /* 0x000fe20008ffe4ff */
[-C--:B------:R-:W-:Y:S01]  /*2bc00*/  IADD3 R9, P1, R9, R5.reuse, RZ ;  /* 0x0000000509097210 */ /* 0x080fe20007f3e0ff */
[----:B----4-:R-:W-:Y:S01]  /*2bc10*/  IADD3.X R10, R10, UR5, RZ, P2, !PT ;  /* 0x000000050a0a7c10 */ /* 0x010fe200097fe4ff */
[----:B------:R-:W-:Y:S01]  /*2bc20*/  STL [R1+0xa60], R11 ;  /* 0x000a600b01007387 */ /* 0x000fe20000100800 */
[-C--:B------:R-:W-:Y:S01]  /*2bc30*/  IADD3 R20, P2, R20, R5.reuse, RZ ;  /* 0x0000000514147210 */ /* 0x080fe20007f5e0ff */
[----:B------:R-:W-:Y:S01]  /*2bc40*/  STL [R1+0xa58], R26 ;  /* 0x000a581a01007387 */ /* 0x000fe20000100800 */
[----:B------:R-:W-:Y:S01]  /*2bc50*/  IADD3.X R21, R21, UR5, RZ, P3, !PT ;  /* 0x0000000515157c10 */ /* 0x000fe20009ffe4ff */
[----:B------:R-:W-:Y:S01]  /*2bc60*/  STL [R1+0xa7c], R27 ;  /* 0x000a7c1b01007387 */ /* 0x000fe20000100800 */
[-C--:B------:R-:W-:Y:S01]  /*2bc70*/  IADD3 R22, P3, R22, R5.reuse, RZ ;  /* 0x0000000516167210 */ /* 0x080fe20007f7e0ff */
[----:B------:R-:W-:Y:S02]  /*2bc80*/  STL [R1+0xa50], R9 ;  /* 0x000a500901007387 */ /* 0x000fe40000100800 */
[----:B------:R-:W-:Y:S01]  /*2bc90*/  STL [R1+0xa74], R10 ;  /* 0x000a740a01007387 */ /* 0x000fe20000100800 */
[----:B------:R-:W-:Y:S01]  /*2bca0*/  STL [R1+0xa48], R20 ;  /* 0x000a481401007387 */ /* 0x000fe20000100800 */
[----:B------:R-:W-:Y:S02]  /*2bcb0*/  STL [R1+0xa6c], R21 ;  /* 0x000a6c1501007387 */ /* 0x000fe40000100800 */
[----:B------:R-:W-:Y:S02]  /*2bcc0*/  STL [R1+0xa40], R22 ;  /* 0x000a401601007387 */ /* 0x000fe40000100800 */
[--C-:B--2---:R-:W-:Y:S01]  /*2bcd0*/  IMAD.X R23, R23, 0x1, R0.reuse, P4 ;  /* 0x0000000117177824 */ /* 0x104fe200020e0600 */
[-C--:B------:R-:W-:Y:S01]  /*2bce0*/  IADD3 R29, P4, R29, R5.reuse, RZ ;  /* 0x000000051d1d7210 */ /* 0x080fe20007f9e0ff */
[--C-:B------:R-:W-:Y:S01]  /*2bcf0*/  IMAD.X R25, R25, 0x1, R0.reuse, P5 ;  /* 0x0000000119197824 */ /* 0x100fe200028e0600 */
[-C--:B------:R-:W-:Y:S01]  /*2bd00*/  IADD3 R13, P5, R13, R5.reuse, RZ ;  /* 0x000000050d0d7210 */ /* 0x080fe20007fbe0ff */
[--C-:B------:R-:W-:Y:S01]  /*2bd10*/  IMAD.X R24, R24, 0x1, R0.reuse, P6 ;  /* 0x0000000118187824 */ /* 0x100fe200030e0600 */
[----:B------:R-:W-:Y:S01]  /*2bd20*/  STL [R1+0xa64], R23 ;  /* 0x000a641701007387 */ /* 0x000fe20000100800 */
[-C--:B------:R-:W-:Y:S01]  /*2bd30*/  IADD3 R3, P6, R3, R5.reuse, RZ ;  /* 0x0000000503037210 */ /* 0x080fe20007fde0ff */
[----:B------:R-:W-:Y:S02]  /*2bd40*/  STL [R1+0xa38], R29 ;  /* 0x000a381d01007387 */ /* 0x000fe40000100800 */
[----:B------:R-:W-:Y:S02]  /*2bd50*/  STL [R1+0xa5c], R25 ;  /* 0x000a5c1901007387 */ /* 0x000fe40000100800 */
[--C-:B------:R-:W-:Y:S01]  /*2bd60*/  IMAD.X R12, R12, 0x1, R0.reuse, P1 ;  /* 0x000000010c0c7824 */ /* 0x100fe200008e0600 */
[----:B------:R-:W-:Y:S01]  /*2bd70*/  STL [R1+0xa30], R13 ;  /* 0x000a300d01007387 */ /* 0x000fe20000100800 */
[----:B------:R-:W-:Y:S01]  /*2bd80*/  IADD3 R2, P1, R2, R5, RZ ;  /* 0x0000000502027210 */ /* 0x000fe20007f3e0ff */
[----:B------:R-:W-:Y:S02]  /*2bd90*/  STL [R1+0xa54], R24 ;  /* 0x000a541801007387 */ /* 0x000fe40000100800 */
[----:B------:R-:W-:Y:S01]  /*2bda0*/  STL [R1+0xa28], R3 ;  /* 0x000a280301007387 */ /* 0x000fe20000100800 */
[----:B------:R0:W-:Y:S01]  /*2bdb0*/  STL [R1+0xf68], R0 ;  /* 0x000f680001007387 */ /* 0x0001e20000100800 */
[----:B---3--:R-:W-:-:S02]  /*2bdc0*/  IMAD.X R28, R28, 0x1, R0, P2 ;  /* 0x000000011c1c7824 */ /* 0x008fc400010e0600 */
[----:B------:R-:W-:Y:S01]  /*2bdd0*/  STL [R1+0xa4c], R12 ;  /* 0x000a4c0c01007387 */ /* 0x000fe20000100800 */
[----:B0-----:R-:W2:Y:S01]  /*2bde0*/  LDL.LU R0, [R1+0xa18] ;  /* 0x000a180001007983 */ /* 0x001ea20000300800 */
[----:B------:R-:W-:Y:S02]  /*2bdf0*/  STL [R1+0xa20], R2 ;  /* 0x000a200201007387 */ /* 0x000fe40000100800 */
[----:B------:R-:W3:Y:S02]  /*2be00*/  LDL.LU R4, [R1+0xa08] ;  /* 0x000a080001047983 */ /* 0x000ee40000300800 */
[----:B------:R-:W-:Y:S01]  /*2be10*/  STL [R1+0xa44], R28 ;  /* 0x000a441c01007387 */ /* 0x000fe20000100800 */
[----:B---3--:R0:W-:Y:S04]  /*2be20*/  STL [R1+0xf5c], R4 ;  /* 0x000f5c0401007387 */ /* 0x0081e80000100800 */
[----:B0-----:R-:W3:Y:S04]  /*2be30*/  LDL.LU R4, [R1+0xa34] ;  /* 0x000a340001047983 */ /* 0x001ee80000300800 */
[----:B---3--:R0:W-:Y:S04]  /*2be40*/  STL [R1+0xf60], R4 ;  /* 0x000f600401007387 */ /* 0x0081e80000100800 */
[----:B0-----:R-:W3:Y:S01]  /*2be50*/  LDL.LU R4, [R1+0xa10] ;  /* 0x000a100001047983 */ /* 0x001ee20000300800 */
[----:B--2---:R-:W-:-:S03]  /*2be60*/  IADD3 R0, P2, R0, R5, RZ ;  /* 0x0000000500007210 */ /* 0x004fc60007f5e0ff */
[----:B---3--:R0:W-:Y:S04]  /*2be70*/  STL [R1+0xf64], R4 ;  /* 0x000f640401007387 */ /* 0x0081e80000100800 */
[----:B0-----:R-:W2:Y:S01]  /*2be80*/  LDL.LU R4, [R1+0xa3c] ;  /* 0x000a3c0001047983 */ /* 0x001ea20000300800 */
[----:B------:R-:W3:Y:S02]  /*2be90*/  LDL.LU R6, [R1+0xa2c] ;  /* 0x000a2c0001067983 */ /* 0x000ee40000300800 */
[----:B------:R-:W4:Y:S02]  /*2bea0*/  LDL.LU R7, [R1+0xa00] ;  /* 0x000a000001077983 */ /* 0x000f240000300800 */
        /* <DEDUP_REMOVED lines=24> */
[----:B------:R0:W-:Y:S02]  /*2c030*/  STL [R1+0xa18], R0 ;  /* 0x000a180001007387 */ /* 0x0001e40000100800 */
[----:B0-----:R-:W2:Y:S02]  /*2c040*/  LDL.LU R0, [R1+0xf68] ;  /* 0x000f680001007983 */ /* 0x001ea40000300800 */
[----:B--2---:R-:W-:-:S05]  /*2c050*/  IMAD.X R4, R4, 0x1, R0, P3 ;  /* 0x0000000104047824 */ /* 0x004fca00018e0600 */
[----:B------:R0:W-:Y:S04]  /*2c060*/  STL [R1+0xa3c], R4 ;  /* 0x000a3c0401007387 */ /* 0x0001e80000100800 */
[----:B0-----:R-:W2:Y:S02]  /*2c070*/  LDL.LU R4, [R1+0xf64] ;  /* 0x000f640001047983 */ /* 0x001ea40000300800 */
[----:B--2---:R-:W-:-:S05]  /*2c080*/  IADD3 R4, P3, R4, R5, RZ ;  /* 0x0000000504047210 */ /* 0x004fca0007f7e0ff */
[----:B------:R0:W-:Y:S04]  /*2c090*/  STL [R1+0xa10], R4 ;  /* 0x000a100401007387 */ /* 0x0001e80000100800 */
[----:B0-----:R-:W2:Y:S02]  /*2c0a0*/  LDL.LU R4, [R1+0xf60] ;  /* 0x000f600001047983 */ /* 0x001ea40000300800 */
[----:B--2---:R-:W-:-:S05]  /*2c0b0*/  IMAD.X R4, R4, 0x1, R0, P4 ;  /* 0x0000000104047824 */ /* 0x004fca00020e0600 */
[----:B------:R0:W-:Y:S04]  /*2c0c0*/  STL [R1+0xa34], R4 ;  /* 0x000a340401007387 */ /* 0x0001e80000100800 */
[----:B0-----:R-:W2:Y:S01]  /*2c0d0*/  LDL.LU R4, [R1+0xf5c] ;  /* 0x000f5c0001047983 */ /* 0x001ea20000300800 */
[--C-:B---3--:R-:W-:Y:S01]  /*2c0e0*/  IMAD.X R6, R6, 0x1, R0.reuse, P5 ;  /* 0x0000000106067824 */ /* 0x108fe200028e0600 */
[-C--:B----4-:R-:W-:Y:S01]  /*2c0f0*/  IADD3 R7, P5, R7, R5.reuse, RZ ;  /* 0x0000000507077210 */ /* 0x090fe20007fbe0ff */
[--C-:B------:R-:W-:Y:S01]  /*2c100*/  IMAD.X R14, R14, 0x1, R0.reuse, P6 ;  /* 0x000000010e0e7824 */ /* 0x100fe200030e0600 */
[-C--:B------:R-:W-:Y:S01]  /*2c110*/  IADD3 R15, P6, R15, R5.reuse, RZ ;  /* 0x000000050f0f7210 */ /* 0x080fe20007fde0ff */
        /* <DEDUP_REMOVED lines=16> */
[----:B------:R-:W-:Y:S01]  /*2c220*/  IMAD.X R2, R2, 0x1, R0, P5 ;  /* 0x0000000102027824 */ /* 0x000fe200028e0600 */
[----:B------:R-:W-:-:S02]  /*2c230*/  IADD3 R28, P5, R28, R5, RZ ;  /* 0x000000051c1c7210 */ /* 0x000fc40007fbe0ff */
[----:B--2---:R-:W-:-:S05]  /*2c240*/  IADD3 R4, P4, R4, R5, RZ ;  /* 0x0000000504047210 */ /* 0x004fca0007f9e0ff */
[----:B------:R-:W-:Y:S01]  /*2c250*/  STL [R1+0xa08], R4 ;  /* 0x000a080401007387 */ /* 0x000fe20000100800 */
[----:B------:R-:W-:Y:S02]  /*2c260*/  STL [R1+0xa2c], R6 ;  /* 0x000a2c0601007387 */ /* 0x000fe40000100800 */
[----:B------:R-:W-:Y:S02]  /*2c270*/  STL [R1+0xa00], R7 ;  /* 0x000a000701007387 */ /* 0x000fe40000100800 */
[----:B------:R-:W-:Y:S01]  /*2c280*/  STL [R1+0xa24], R14 ;  /* 0x000a240e01007387 */ /* 0x000fe20000100800 */
[----:B------:R-:W-:Y:S01]  /*2c290*/  STL [R1+0x9f8], R15 ;  /* 0x0009f80f01007387 */ /* 0x000fe20000100800 */
[----:B------:R-:W-:Y:S02]  /*2c2a0*/  STL [R1+0xa1c], R16 ;  /* 0x000a1c1001007387 */ /* 0x000fe40000100800 */
[----:B------:R-:W-:Y:S02]  /*2c2b0*/  STL [R1+0x9f0], R17 ;  /* 0x0009f01101007387 */ /* 0x000fe40000100800 */
[--C-:B------:R-:W-:Y:S01]  /*2c2c0*/  IMAD.X R26, R26, 0x1, R0.reuse, P4 ;  /* 0x000000011a1a7824 */ /* 0x100fe200020e0600 */
[----:B------:R-:W-:Y:S01]  /*2c2d0*/  STL [R1+0xa14], R18 ;  /* 0x000a141201007387 */ /* 0x000fe20000100800 */
[----:B------:R-:W-:Y:S01]  /*2c2e0*/  IADD3 R27, P4, R27, R5, RZ ;  /* 0x000000051b1b7210 */ /* 0x000fe20007f9e0ff */
[----:B------:R-:W-:Y:S02]  /*2c2f0*/  STL [R1+0x9e8], R19 ;  /* 0x0009e81301007387 */ /* 0x000fe40000100800 */
[----:B------:R-:W-:Y:S01]  /*2c300*/  STL [R1+0xa0c], R8 ;  /* 0x000a0c0801007387 */ /* 0x000fe20000100800 */
[----:B------:R-:W-:Y:S01]  /*2c310*/  STL [R1+0x9e0], R11 ;  /* 0x0009e00b01007387 */ /* 0x000fe20000100800 */
[----:B------:R-:W-:Y:S02]  /*2c320*/  STL [R1+0xa04], R26 ;  /* 0x000a041a01007387 */ /* 0x000fe40000100800 */
[----:B------:R-:W-:Y:S02]  /*2c330*/  STL [R1+0x9d8], R27 ;  /* 0x0009d81b01007387 */ /* 0x000fe40000100800 */
[----:B------:R-:W-:Y:S01]  /*2c340*/  STL [R1+0x9fc], R9 ;  /* 0x0009fc0901007387 */ /* 0x000fe20000100800 */
[----:B------:R-:W-:Y:S01]  /*2c350*/  STL [R1+0x9d0], R10 ;  /* 0x0009d00a01007387 */ /* 0x000fe20000100800 */
[----:B------:R-:W-:Y:S02]  /*2c360*/  STL [R1+0x9f4], R20 ;  /* 0x0009f41401007387 */ /* 0x000fe40000100800 */
[----:B------:R-:W-:Y:S02]  /*2c370*/  STL [R1+0x9c8], R21 ;  /* 0x0009c81501007387 */ /* 0x000fe40000100800 */
[----:B------:R-:W-:Y:S01]  /*2c380*/  STL [R1+0x9ec], R22 ;  /* 0x0009ec1601007387 */ /* 0x000fe20000100800 */
[----:B------:R-:W-:Y:S01]  /*2c390*/  STL [R1+0x9c0], R23 ;  /* 0x0009c01701007387 */ /* 0x000fe20000100800 */
[----:B------:R-:W-:-:S02]  /*2c3a0*/  IMAD.X R3, R3, 0x1, R0, P4 ;  /* 0x0000000103037824 */ /* 0x000fc400020e0600 */
[----:B------:R-:W-:Y:S02]  /*2c3b0*/  STL [R1+0x9e4], R29 ;  /* 0x0009e41d01007387 */ /* 0x000fe40000100800 */
[----:B------:R-:W-:Y:S01]  /*2c3c0*/  STL [R1+0x9b8], R25 ;  /* 0x0009b81901007387 */ /* 0x000fe20000100800 */
[----:B------:R-:W-:Y:S01]  /*2c3d0*/  IADD3 R12, P4, R12, R5, RZ ;  /* 0x000000050c0c7210 */ /* 0x000fe20007f9e0ff */
[----:B------:R-:W-:Y:S01]  /*2c3e0*/  STL [R1+0x9dc], R13 ;  /* 0x0009dc0d01007387 */ /* 0x000fe20000100800 */
[----:B------:R-:W-:Y:S02]  /*2c3f0*/  STL [R1+0x9b0], R24 ;  /* 0x0009b01801007387 */ /* 0x000fe40000100800 */
[----:B------:R-:W-:Y:S02]  /*2c400*/  STL [R1+0x9d4], R3 ;  /* 0x0009d40301007387 */ /* 0x000fe40000100800 */
[----:B------:R0:W-:Y:S01]  /*2c410*/  STL [R1+0xf58], R5 ;  /* 0x000f580501007387 */ /* 0x0001e20000100800 */
[----:B------:R-:W-:Y:S04]  /*2c420*/  STL [R1+0x9a8], R12 ;  /* 0x0009a80c01007387 */ /* 0x000fe80000100800 */
        /* <DEDUP_REMOVED lines=8> */
[----:B--2---:R-:W-:-:S03]  /*2c4b0*/  IMAD.X R5, R5, 0x1, R0, P6 ;  /* 0x0000000105057824 */ /* 0x004fc600030e0600 */
        /* <DEDUP_REMOVED lines=30> */
[----:B--2---:R-:W-:-:S05]  /*2c6a0*/  IADD3 R4, P6, R4, R5, RZ ;  /* 0x0000000504047210 */ /* 0x004fca0007fde0ff */
[----:B------:R0:W-:Y:S04]  /*2c6b0*/  STL [R1+0x998], R4 ;  /* 0x0009980401007387 */ /* 0x0001e80000100800 */
[----:B0-----:R-:W2:Y:S02]  /*2c6c0*/  LDL.LU R4, [R1+0xf54] ;  /* 0x000f540001047983 */ /* 0x001ea40000300800 */
[----:B--2---:R-:W-:-:S05]  /*2c6d0*/  IMAD.X R4, R4, 0x1, R0, P1 ;  /* 0x0000000104047824 */ /* 0x004fca00008e0600 */
[----:B------:R0:W-:Y:S04]  /*2c6e0*/  STL [R1+0x9bc], R4 ;  /* 0x0009bc0401007387 */ /* 0x0001e80000100800 */
[----:B0-----:R-:W2:Y:S02]  /*2c6f0*/  LDL.LU R4, [R1+0xf50] ;  /* 0x000f500001047983 */ /* 0x001ea40000300800 */
[----:B--2---:R-:W-:-:S05]  /*2c700*/  IADD3 R4, P1, R4, R5, RZ ;  /* 0x0000000504047210 */ /* 0x004fca0007f3e0ff */
[----:B------:R0:W-:Y:S04]  /*2c710*/  STL [R1+0x990], R4 ;  /* 0x0009900401007387 */ /* 0x0001e80000100800 */
[----:B0-----:R-:W2:Y:S01]  /*2c720*/  LDL.LU R4, [R1+0xf4c] ;  /* 0x000f4c0001047983 */ /* 0x001ea20000300800 */
[--C-:B----4-:R-:W-:Y:S01]  /*2c730*/  IMAD.X R7, R7, 0x1, R0.reuse, P3 ;  /* 0x0000000107077824 */ /* 0x110fe200018e0600 */
        /* <DEDUP_REMOVED lines=18> */
[----:B------:R-:W-:Y:S01]  /*2c860*/  IADD3 R3, P1, R3, R5, RZ ;  /* 0x0000000503037210 */ /* 0x000fe20007f3e0ff */
[----:B------:R-:W-:-:S02]  /*2c870*/  IMAD.X R28, R28, 0x1, R0, P3 ;  /* 0x000000011c1c7824 */ /* 0x000fc400018e0600 */
[----:B--2---:R-:W-:Y:S01]  /*2c880*/  IMAD.X R4, R4, 0x1, R0, P2 ;  /* 0x0000000104047824 */ /* 0x004fe200010e0600 */
[----:B---3--:R-:W-:-:S04]  /*2c890*/  IADD3 R6, P2, R6, R5, RZ ;  /* 0x0000000506067210 */ /* 0x008fc80007f5e0ff */
[----:B------:R-:W-:Y:S01]  /*2c8a0*/  STL [R1+0x9b4], R4 ;  /* 0x0009b40401007387 */ /* 0x000fe20000100800 */
[----:B------:R-:W-:Y:S02]  /*2c8b0*/  STL [R1+0x988], R6 ;  /* 0x0009880601007387 */ /* 0x000fe40000100800 */
[----:B------:R-:W-:Y:S02]  /*2c8c0*/  STL [R1+0x9ac], R7 ;  /* 0x0009ac0701007387 */ /* 0x000fe40000100800 */
[----:B------:R-:W-:Y:S01]  /*2c8d0*/  STL [R1+0x980], R14 ;  /* 0x0009800e01007387 */ /* 0x000fe20000100800 */
[----:B------:R-:W-:Y:S01]  /*2c8e0*/  STL [R1+0x9a4], R15 ;  /* 0x0009a40f01007387 */ /* 0x000fe20000100800 */
[----:B------:R-:W-:Y:S02]  /*2c8f0*/  STL [R1+0x978], R16 ;  /* 0x0009781001007387 */ /* 0x000fe40000100800 */
        /* <DEDUP_REMOVED lines=17> */
[----:B------:R-:W-:-:S02]  /*2ca10*/  IMAD.X R12, R12, 0x1, R0, P2 ;  /* 0x000000010c0c7824 */ /* 0x000fc400010e0600 */
[----:B------:R-:W-:Y:S01]  /*2ca20*/  STL [R1+0x938], R13 ;  /* 0x0009380d01007387 */ /* 0x000fe20000100800 */
[-C--:B------:R-:W-:Y:S01]  /*2ca30*/  IADD3 R2, P2, R2, R5.reuse, RZ ;  /* 0x0000000502027210 */ /* 0x080fe20007f5e0ff */
[----:B------:R-:W-:Y:S01]  /*2ca40*/  STL [R1+0x95c], R24 ;  /* 0x00095c1801007387 */ /* 0x000fe20000100800 */
[----:B------:R-:W-:Y:S02]  /*2ca50*/  STL [R1+0x930], R3 ;  /* 0x0009300301007387 */ /* 0x000fe40000100800 */
[----:B------:R0:W-:Y:S02]  /*2ca60*/  STL [R1+0xf48], R0 ;  /* 0x000f480001007387 */ /* 0x0001e40000100800 */
        /* <DEDUP_REMOVED lines=1373> */
[----:B------:R0:W-:Y:S04]  /*32040*/  STL [R1+0xc88], R4 ;  /* 0x000c880401007387 */ /* 0x0001e80000100800 */
[----:B0-----:R0:W5:Y:S01]  /*32050*/  LDL.LU R4, [R1+0xe68] ;  /* 0x000e680001047983 */ /* 0x0011620000300800 */
[----:B------:R1:W-:Y:S03]  /*32060*/  STL [R1+0xcc4], R11 ;  /* 0x000cc40b01007387 */ /* 0x0003e60000100800 */
[----:B-1----:R0:W5:Y:S01]  /*32070*/  LDL.LU R11, [R1+0xe64] ;  /* 0x000e6400010b7983 */ /* 0x0021620000300800 */
        /* <DEDUP_REMOVED lines=17> */
[----:B-1----:R-:W2:Y:S01]  /*32190*/  LDL.LU R28, [R1+0xe40] ;  /* 0x000e4000011c7983 */ /* 0x002ea20000300800 */
[-C--:B------:R-:W-:Y:S01]  /*321a0*/  IADD3 R6, P2, R6, R5.reuse, RZ ;  /* 0x0000000506067210 */ /* 0x080fe20007f5e0ff */
[--C-:B------:R-:W-:Y:S01]  /*321b0*/  IMAD.X R7, R7, 0x1, R0.reuse, P3 ;  /* 0x0000000107077824 */ /* 0x100fe200018e0600 */
[-C--:B------:R-:W-:Y:S01]  /*321c0*/  IADD3 R14, P3, R14, R5.reuse, RZ ;  /* 0x000000050e0e7210 */ /* 0x080fe20007f7e0ff */
[--C-:B------:R-:W-:Y:S01]  /*321d0*/  IMAD.X R15, R15, 0x1, R0.reuse, P4 ;  /* 0x000000010f0f7824 */ /* 0x100fe200020e0600 */
[----:B------:R-:W-:Y:S01]  /*321e0*/  IADD3 R16, P4, R16, R5, RZ ;  /* 0x0000000510107210 */ /* 0x000fe20007f9e0ff */
[----:B------:R-:W-:Y:S01]  /*321f0*/  STL [R1+0xcec], R6 ;  /* 0x000cec0601007387 */ /* 0x000fe20000100800 */
[----:B------:R-:W-:-:S02]  /*32200*/  IMAD.X R17, R17, 0x1, R0, P5 ;  /* 0x0000000111117824 */ /* 0x000fc400028e0600 */
[----:B------:R-:W-:Y:S01]  /*32210*/  STL [R1+0xcb8], R7 ;  /* 0x000cb80701007387 */ /* 0x000fe20000100800 */
[-C--:B------:R-:W-:Y:S01]  /*32220*/  IADD3 R18, P5, R18, R5.reuse, RZ ;  /* 0x0000000512127210 */ /* 0x080fe20007fbe0ff */
[----:B------:R-:W-:Y:S01]  /*32230*/  STL [R1+0xcf4], R14 ;  /* 0x000cf40e01007387 */ /* 0x000fe20000100800 */
[--C-:B------:R-:W-:Y:S02]  /*32240*/  IMAD.X R19, R19, 0x1, R0.reuse, P6 ;  /* 0x0000000113137824 */ /* 0x100fe400030e0600 */
[----:B------:R-:W-:Y:S01]  /*32250*/  STL [R1+0xcc0], R15 ;  /* 0x000cc00f01007387 */ /* 0x000fe20000100800 */
[-C--:B------:R-:W-:Y:S01]  /*32260*/  IADD3 R26, P6, R26, R5.reuse, RZ ;  /* 0x000000051a1a7210 */ /* 0x080fe20007fde0ff */
[--C-:B------:R-:W-:Y:S01]  /*32270*/  IMAD.X R27, R27, 0x1, R0.reuse, P1 ;  /* 0x000000011b1b7824 */ /* 0x100fe200008e0600 */
[----:B------:R-:W-:Y:S01]  /*32280*/  STL [R1+0xcfc], R16 ;  /* 0x000cfc1001007387 */ /* 0x000fe20000100800 */
[----:B------:R-:W-:Y:S01]  /*32290*/  IADD3 R9, P1, R9, R5, RZ ;  /* 0x0000000509097210 */ /* 0x000fe20007f3e0ff */
[----:B------:R-:W-:Y:S02]  /*322a0*/  STL [R1+0xcc8], R17 ;  /* 0x000cc81101007387 */ /* 0x000fe40000100800 */
[----:B------:R-:W-:Y:S02]  /*322b0*/  STL [R1+0xd04], R18 ;  /* 0x000d041201007387 */ /* 0x000fe40000100800 */
[--C-:B------:R-:W-:Y:S01]  /*322c0*/  IMAD.X R10, R10, 0x1, R0.reuse, P2 ;  /* 0x000000010a0a7824 */ /* 0x100fe200010e0600 */
[----:B------:R-:W-:Y:S01]  /*322d0*/  STL [R1+0xcd0], R19 ;  /* 0x000cd01301007387 */ /* 0x000fe20000100800 */
[----:B------:R-:W-:-:S02]  /*322e0*/  IMAD.X R20, R20, 0x1, R0, P3 ;  /* 0x0000000114147824 */ /* 0x000fc400018e0600 */
[----:B------:R-:W-:Y:S02]  /*322f0*/  STL [R1+0xd0c], R26 ;  /* 0x000d0c1a01007387 */ /* 0x000fe40000100800 */
[--C-:B------:R-:W-:Y:S01]  /*32300*/  IMAD.X R21, R21, 0x1, R0.reuse, P4 ;  /* 0x0000000115157824 */ /* 0x100fe200020e0600 */
[----:B------:R-:W-:Y:S01]  /*32310*/  STL [R1+0xcd8], R27 ;  /* 0x000cd81b01007387 */ /* 0x000fe20000100800 */
[----:B------:R-:W-:Y:S02]  /*32320*/  STL [R1+0xd10], R9 ;  /* 0x000d100901007387 */ /* 0x000fe40000100800 */
[----:B------:R-:W-:Y:S02]  /*32330*/  STL [R1+0xce0], R10 ;  /* 0x000ce00a01007387 */ /* 0x000fe40000100800 */
[----:B------:R-:W-:Y:S01]  /*32340*/  STL [R1+0xce8], R20 ;  /* 0x000ce81401007387 */ /* 0x000fe20000100800 */
[----:B------:R-:W-:Y:S01]  /*32350*/  STL [R1+0xcf0], R21 ;  /* 0x000cf01501007387 */ /* 0x000fe20000100800 */
[----:B------:R-:W-:-:S02]  /*32360*/  IMAD.X R22, R22, 0x1, R0, P5 ;  /* 0x0000000116167824 */ /* 0x000fc400028e0600 */
[--C-:B------:R-:W-:Y:S02]  /*32370*/  IMAD.X R23, R23, 0x1, R0.reuse, P6 ;  /* 0x0000000117177824 */ /* 0x100fe400030e0600 */
[----:B--2---:R-:W-:-:S05]  /*32380*/  IMAD.X R28, R28, 0x1, R0, P1 ;  /* 0x000000011c1c7824 */ /* 0x004fca00008e0600 */
[----:B------:R1:W-:Y:S01]  /*32390*/  STL [R1+0xd08], R28 ;  /* 0x000d081c01007387 */ /* 0x0003e20000100800 */
[----:B------:R0:W-:Y:S03]  /*323a0*/  STL [R1+0xcf8], R22 ;  /* 0x000cf81601007387 */ /* 0x0001e60000100800 */
[----:B-1----:R-:W1:Y:S01]  /*323b0*/  S2R R28, SR_TID.X ;  /* 0x00000000001c7919 */ /* 0x002e620000002100 */
[----:B------:R0:W-:Y:S01]  /*323c0*/  STL [R1+0xd00], R23 ;  /* 0x000d001701007387 */ /* 0x0001e20000100800 */
[----:B-1----:R-:W-:-:S05]  /*323d0*/  LOP3.LUT R28, R28, 0x3f, RZ, 0xc0, !PT ;  /* 0x0000003f1c1c7812 */ /* 0x002fca00078ec0ff */
[----:B------:R-:W-:Y:S01]  /*323e0*/  IMAD.SHL.U32 R28, R28, 0x2, RZ ;  /* 0x000000021c1c7824 */ /* 0x000fe200078e00ff */
[----:B0-----:R-:W-:Y:S01]  /*323f0*/  @!P0 CALL.REL.NOINC `(.L_x_2) ;  /* 0x0000001000008944 */ /* 0x001fe20003c00000 */
[----:B------:R-:W-:Y:S05]  /*32400*/  BRA `(.L_x_3) ;  /* 0xfffe0e4000007947 */ /* 0x000fea000383ffff */
.L_x_2:
[----:B------:R-:W2:Y:S04]  /*32410*/  LDL.LU R7, [R1+0x194] ;  /* 0x0001940001077983 */ /* 0x000ea80000300800 */
[----:B--2---:R0:W-:Y:S04]  /*32420*/  STL [R1+0xe8c], R7 ;  /* 0x000e8c0701007387 */ /* 0x0041e80000100800 */
[----:B0-----:R-:W2:Y:S04]  /*32430*/  LDL.LU R7, [R1+0x1f8] ;  /* 0x0001f80001077983 */ /* 0x001ea80000300800 */
        /* <DEDUP_REMOVED lines=13> */
[----:B------:R-:W2:Y:S01]  /*32510*/  LDL.LU R6, [R1+0x1b4] ;  /* 0x0001b40001067983 */ /* 0x000ea20000300800 */
[----:B0----5:R-:W-:-:S03]  /*32520*/  IMAD.MOV.U32 R7, RZ, RZ, R8 ;  /* 0x000000ffff077224 */ /* 0x021fc600078e0008 */
        /* <DEDUP_REMOVED lines=16> */
[----:B--2---:R-:W-:Y:S04]  /*32630*/  STL [R1+0xec8], R6 ;  /* 0x000ec80601007387 */ /* 0x004fe80000100800 */
[----:B------:R-:W2:Y:S04]  /*32640*/  LDL.LU R5, [R1+0x1d4] ;  /* 0x0001d40001057983 */ /* 0x000ea80000300800 */
[----:B--2---:R0:W-:Y:S04]  /*32650*/  STL [R1+0xe84], R5 ;  /* 0x000e840501007387 */ /* 0x0041e80000100800 */
[----:B0-----:R-:W2:Y:S04]  /*32660*/  LDL.LU R5, [R1+0x1a4] ;  /* 0x0001a40001057983 */ /* 0x001ea80000300800 */
[----:B------:R0:W-:Y:S04]  /*32670*/  STL [R1+0xe7c], R11 ;  /* 0x000e7c0b01007387 */ /* 0x0001e80000100800 */
[----:B0-----:R-:W3:Y:S01]  /*32680*/  LDL.LU R11, [R1+0x1e4] ;  /* 0x0001e400010b7983 */ /* 0x001ee20000300800 */
[----:B------:R-:W-:-:S03]  /*32690*/  IMAD.MOV.U32 R6, RZ, RZ, R4 ;  /* 0x000000ffff067224 */ /* 0x000fc600078e0004 */
[----:B---3--:R0:W-:Y:S04]  /*326a0*/  STL [R1+0xe80], R11 ;  /* 0x000e800b01007387 */ /* 0x0081e80000100800 */
[----:B0-----:R-:W3:Y:S04]  /*326b0*/  LDL.LU R11, [R1+0x1c4] ;  /* 0x0001c400010b7983 */ /* 0x001ee80000300800 */
[----:B------:R-:W4:Y:S04]  /*326c0*/  LDL.LU R4, [R1+0x1f4] ;  /* 0x0001f40001047983 */ /* 0x000f280000300800 */
[----:B------:R-:W2:Y:S04]  /*326d0*/  LDL.LU R10, [R1+0x1b0] ;  /* 0x0001b000010a7983 */ /* 0x000ea80000300800 */
[----:B--2---:R0:W-:Y:S04]  /*326e0*/  STL [R1+0xe78], R10 ;  /* 0x000e780a01007387 */ /* 0x0041e80000100800 */
[----:B0-----:R-:W2:Y:S04]  /*326f0*/  LDL.LU R10, [R1+0x180] ;  /* 0x00018000010a7983 */ /* 0x001ea80000300800 */
        /* <DEDUP_REMOVED lines=9> */
[----:B------:R0:W-:Y:S04]  /*32790*/  STL [R1+0xe64], R13 ;  /* 0x000e640d01007387 */ /* 0x0001e80000100800 */
[----:B0-----:R-:W2:Y:S04]  /*327a0*/  LDL.LU R13, [R1+0x22c] ;  /* 0x00022c00010d7983 */ /* 0x001ea80000300800 */
[----:B--2---:R0:W-:Y:S04]  /*327b0*/  STL [R1+0xe68], R13 ;  /* 0x000e680d01007387 */ /* 0x0041e80000100800 */
[----:B0-----:R-:W2:Y:S04]  /*327c0*/  LDL.LU R13, [R1+0x20c] ;  /* 0x00020c00010d7983 */ /* 0x001ea80000300800 */
[----:B------:R-:W2:Y:S04]  /*327d0*/  LDL.LU R14, [R1+0x23c] ;  /* 0x00023c00010e7983 */ /* 0x000ea80000300800 */
[----:B------:R0:W-:Y:S04]  /*327e0*/  STL [R1+0xe60], R12 ;  /* 0x000e600c01007387 */ /* 0x0001e80000100800 */
        /* <DEDUP_REMOVED lines=8> */
[----:B0-----:R-:W2:Y:S01]  /*32870*/  LDL.LU R29, [R1+0x248] ;  /* 0x00024800011d7983 */ /* 0x001ea20000300800 */
[----:B------:R-:W-:-:S03]  /*32880*/  F2FP.PACK_AB R7, R6, R7 ;  /* 0x000000070607723e */ /* 0x000fc600000000ff */
[----:B--2---:R0:W-:Y:S04]  /*32890*/  STL [R1+0xe54], R29 ;  /* 0x000e541d01007387 */ /* 0x0041e80000100800 */
[----:B0-----:R-:W2:Y:S04]  /*328a0*/  LDL.LU R29, [R1+0x228] ;  /* 0x00022800011d7983 */ /* 0x001ea80000300800 */
[----:B------:R-:W2:Y:S04]  /*328b0*/  LDL.LU R17, [R1+0x258] ;  /* 0x0002580001117983 */ /* 0x000ea80000300800 */
[----:B------:R0:W-:Y:S04]  /*328c0*/  STL [R1+0xe4c], R25 ;  /* 0x000e4c1901007387 */ /* 0x0001e80000100800 */
        /* <DEDUP_REMOVED lines=11> */
[----:B------:R-:W2:Y:S04]  /*32980*/  LDL.LU R28, [R1+0x264] ;  /* 0x00026400011c7983 */ /* 0x000ea80000300800 */
[----:B------:R-:W2:Y:S04]  /*32990*/  LDL.LU R20, [R1+0x274] ;  /* 0x0002740001147983 */ /* 0x000ea80000300800 */
[----:B------:R-:W2:Y:S04]  /*329a0*/  LDL.LU R0, [R1+0x200] ;  /* 0x0002000001007983 */ /* 0x000ea80000300800 */
[----:B------:R-:W2:Y:S04]  /*329b0*/  LDL.LU R27, [R1+0x210] ;  /* 0x00021000011b7983 */ /* 0x000ea80000300800 */
[----:B------:R-:W2:Y:S04]  /*329c0*/  LDL.LU R26, [R1+0x220] ;  /* 0x00022000011a7983 */ /* 0x000ea80000300800 */
[----:B------:R-:W2:Y:S04]  /*329d0*/  LDL.LU R6, [R1+0xec8] ;  /* 0x000ec80001067983 */ /* 0x000ea80000300800 */
[----:B------:R0:W-:Y:S04]  /*329e0*/  STL [R1+0x1c], R7 ;  /* 0x00001c0701007387 */ /* 0x0001e80000100800 */
[----:B0-----:R-:W2:Y:S02]  /*329f0*/  LDL.LU R7, [R1+0xec4] ;  /* 0x000ec40001077983 */ /* 0x001ea40000300800 */
[----:B--2---:R-:W-:-:S02]  /*32a00*/  F2FP.PACK_AB R7, R6, R7 ;  /* 0x000000070607723e */ /* 0x004fc400000000ff */
        /* <DEDUP_REMOVED lines=25> */
[----:B------:R0:W-:Y:S04]  /*32ba0*/  STL [R1], R7 ;  /* 0x0000000701007387 */ /* 0x0001e80000100800 */
[----:B0-----:R-:W2:Y:S02]  /*32bb0*/  LDL.LU R7, [R1+0xe8c] ;  /* 0x000e8c0001077983 */ /* 0x001ea40000300800 */
[----:B--2---:R-:W-:-:S02]  /*32bc0*/  F2FP.PACK_AB R7, R6, R7 ;  /* 0x000000070607723e */ /* 0x004fc400000000ff */
[----:B------:R-:W2:Y:S02]  /*32bd0*/  LDL.LU R6, [R1+0xe88] ;  /* 0x000e880001067983 */ /* 0x000ea40000300800 */
[----:B--2---:R-:W-:Y:S02]  /*32be0*/  F2FP.PACK_AB R6, R5, R6 ;  /* 0x000000060506723e */ /* 0x004fe400000000ff */
[----:B------:R-:W3:Y:S02]  /*32bf0*/  LDL.LU R5, [R1+0xe84] ;  /* 0x000e840001057983 */ /* 0x000ee40000300800 */
[----:B---3--:R-:W-:Y:S02]  /*32c00*/  F2FP.PACK_AB R5, R11, R5 ;  /* 0x000000050b05723e */ /* 0x008fe400000000ff */
[----:B------:R-:W4:Y:S02]  /*32c10*/  LDL.LU R11, [R1+0xe80] ;  /* 0x000e8000010b7983 */ /* 0x000f240000300800 */
[----:B----4-:R-:W-:-:S02]  /*32c20*/  F2FP.PACK_AB R4, R11, R4 ;  /* 0x000000040b04723e */ /* 0x010fc400000000ff */
[----:B------:R-:W2:Y:S02]  /*32c30*/  LDL.LU R11, [R1+0xe7c] ;  /* 0x000e7c00010b7983 */ /* 0x000ea40000300800 */
[----:B--2---:R-:W-:Y:S02]  /*32c40*/  F2FP.PACK_AB R11, R10, R11 ;  /* 0x0000000b0a0b723e */ /* 0x004fe400000000ff */
[----:B------:R-:W2:Y:S02]  /*32c50*/  LDL.LU R10, [R1+0xe78] ;  /* 0x000e7800010a7983 */ /* 0x000ea40000300800 */
[----:B--2---:R-:W-:Y:S02]  /*32c60*/  F2FP.PACK_AB R10, R9, R10 ;  /* 0x0000000a090a723e */ /* 0x004fe400000000ff */
[----:B------:R-:W2:Y:S02]  /*32c70*/  LDL.LU R9, [R1+0xe74] ;  /* 0x000e740001097983 */ /* 0x000ea40000300800 */
[----:B--2---:R-:W-:-:S02]  /*32c80*/  F2FP.PACK_AB R9, R8, R9 ;  /* 0x000000090809723e */ /* 0x004fc400000000ff */
        /* <DEDUP_REMOVED lines=14> */
[----:B------:R-:W2:Y:S01]  /*32d70*/  LDL.LU R29, [R1+0xe54] ;  /* 0x000e5400011d7983 */ /* 0x000ea20000300800 */
[----:B------:R-:W-:Y:S02]  /*32d80*/  F2FP.PACK_AB R16, R25, R16 ;  /* 0x000000101910723e */ /* 0x000fe400000000ff */
[----:B------:R-:W-:Y:S02]  /*32d90*/  F2FP.PACK_AB R23, R24, R23 ;  /* 0x000000171817723e */ /* 0x000fe400000000ff */
[----:B------:R-:W-:Y:S02]  /*32da0*/  F2FP.PACK_AB R22, R2, R22 ;  /* 0x000000160216723e */ /* 0x000fe400000000ff */
[----:B------:R-:W-:-:S02]  /*32db0*/  F2FP.PACK_AB R21, R3, R21 ;  /* 0x000000150315723e */ /* 0x000fc400000000ff */
[----:B--2---:R-:W-:Y:S02]  /*32dc0*/  F2FP.PACK_AB R17, R29, R17 ;  /* 0x000000111d11723e */ /* 0x004fe400000000ff */
[----:B------:R-:W2:Y:S04]  /*32dd0*/  LDL.LU R29, [R1+0xe50] ;  /* 0x000e5000011d7983 */ /* 0x000ea80000300800 */
[----:B------:R-:W3:Y:S04]  /*32de0*/  LDL.LU R25, [R1+0xe4c] ;  /* 0x000e4c0001197983 */ /* 0x000ee80000300800 */
[----:B------:R-:W3:Y:S04]  /*32df0*/  LDL.LU R24, [R1+0xe48] ;  /* 0x000e480001187983 */ /* 0x000ee80000300800 */
[----:B------:R-:W4:Y:S04]  /*32e00*/  LDL.LU R2, [R1+0xe44] ;  /* 0x000e440001027983 */ /* 0x000f280000300800 */
[----:B------:R-:W4:Y:S01]  /*32e10*/  LDL.LU R3, [R1+0xe40] ;  /* 0x000e400001037983 */ /* 0x000f220000300800 */
[----:B------:R-:W-:-:S02]  /*32e20*/  F2FP.PACK_AB R20, R28, R20 ;  /* 0x000000141c14723e */ /* 0x000fc400000000ff */
[----:B------:R-:W-:Y:S02]  /*32e30*/  F2FP.PACK_AB R27, R0, R27 ;  /* 0x0000001b001b723e */ /* 0x000fe400000000ff */
[----:B--2---:R-:W-:Y:S02]  /*32e40*/  F2FP.PACK_AB R26, R26, R29 ;  /* 0x0000001d1a1a723e */ /* 0x004fe400000000ff */
[----:B---3--:R-:W-:Y:S02]  /*32e50*/  F2FP.PACK_AB R25, R25, R24 ;  /* 0x000000181919723e */ /* 0x008fe400000000ff */
[----:B----4-:R-:W-:Y:S02]  /*32e60*/  F2FP.PACK_AB R24, R3, R2 ;  /* 0x000000020318723e */ /* 0x010fe400000000ff */
.L_x_1:
[----:B------:R-:W2:Y:S04]  /*32e70*/  LDL.LU R2, [R1+0xd38] ;  /* 0x000d380001027983 */ /* 0x000ea80000300800 */
[----:B------:R-:W1:Y:S04]  /*32e80*/  S2R R3, SR_TID.X ;  /* 0x0000000000037919 */ /* 0x000e680000002100 */
[----:B------:R-:W3:Y:S04]  /*32e90*/  LDL.LU R28, [R1+0xd3c] ;  /* 0x000d3c00011c7983 */ /* 0x000ee80000300800 */
[----:B------:R-:W4:Y:S01]  /*32ea0*/  LDL.LU R29, [R1+0x2a8] ;  /* 0x0002a800011d7983 */ /* 0x000f220000300800 */
[----:B01----:R-:W-:-:S05]  /*32eb0*/  IMAD.SHL.U32 R0, R3, 0x100, RZ ;  /* 0x0000010003007824 */ /* 0x003fca00078e00ff */
[----:B------:R-:W-:Y:S01]  /*32ec0*/  LOP3.LUT R0, R0, 0x1800, RZ, 0xc0, !PT ;  /* 0x0000180000007812 */ /* 0x000fe200078ec0ff */
[----:B------:R-:W-:Y:S03]  /*32ed0*/  BAR.SYNC.DEFER_BLOCKING 0x0 ;  /* 0x0000000000007b1d */ /* 0x000fe60000010000 */
[----:B--2---:R-:W-:-:S03]  /*32ee0*/  LOP3.LUT R0, R0, 0x460, R2, 0xf8, !PT ;  /* 0x0000046000007812 */ /* 0x004fc600078ef802 */
[----:B------:R-:W0:Y:S02]  /*32ef0*/  S2R R2, SR_TID.X ;  /* 0x0000000000027919 */ /* 0x000e240000002100 */
[----:B0-----:R-:W-:-:S05]  /*32f00*/  IMAD.SHL.U32 R2, R2, 0x4, RZ ;  /* 0x0000000402027824 */ /* 0x001fca00078e00ff */
[----:B------:R-:W-:-:S05]  /*32f10*/  LOP3.LUT R0, R0, 0x70, R2, 0x78, !PT ;  /* 0x0000007000007812 */ /* 0x000fca00078e7802 */
[----:B------:R0:W-:Y:S04]  /*32f20*/  STS.128 [R0], R24 ;  /* 0x0000001800007388 */ /* 0x0001e80000000c00 */
[----:B------:R1:W-:Y:S04]  /*32f30*/  STS.128 [R0+0x200], R20 ;  /* 0x0002001400007388 */ /* 0x0003e80000000c00 */
[----:B0-----:R-:W2:Y:S04]  /*32f40*/  LDL.LU R24, [R1] ;  /* 0x0000000001187983 */ /* 0x001ea80000300800 */
[----:B------:R-:W2:Y:S04]  /*32f50*/  LDL.LU R25, [R1+0x4] ;  /* 0x0000040001197983 */ /* 0x000ea80000300800 */
[----:B------:R-:W2:Y:S04]  /*32f60*/  LDL.LU R26, [R1+0x8] ;  /* 0x00000800011a7983 */ /* 0x000ea80000300800 */
[----:B------:R-:W2:Y:S04]  /*32f70*/  LDL.LU R27, [R1+0xc] ;  /* 0x00000c00011b7983 */ /* 0x000ea80000300800 */
[----:B-1----:R-:W5:Y:S04]  /*32f80*/  LDL.LU R20, [R1+0x10] ;  /* 0x0000100001147983 */ /* 0x002f680000300800 */
[----:B------:R-:W5:Y:S04]  /*32f90*/  LDL.LU R21, [R1+0x14] ;  /* 0x0000140001157983 */ /* 0x000f680000300800 */
[----:B------:R-:W5:Y:S04]  /*32fa0*/  LDL.LU R22, [R1+0x18] ;  /* 0x0000180001167983 */ /* 0x000f680000300800 */
[----:B------:R-:W5:Y:S04]  /*32fb0*/  LDL.LU R23, [R1+0x1c] ;  /* 0x00001c0001177983 */ /* 0x000f680000300800 */
[----:B------:R-:W0:Y:S01]  /*32fc0*/  S2R R2, SR_TID.X ;  /* 0x0000000000027919 */ /* 0x000e220000002100 */
[----:B------:R-:W-:-:S05]  /*32fd0*/  IMAD.SHL.U32 R3, R3, 0x400, RZ ;  /* 0x0000040003037824 */ /* 0x000fca00078e00ff */
[----:B------:R-:W-:Y:S02]  /*32fe0*/  LOP3.LUT R3, R3, 0x1800, RZ, 0xc0, !PT ;  /* 0x0000180003037812 */ /* 0x000fe400078ec0ff */
[----:B0-----:R-:W-:-:S05]  /*32ff0*/  LOP3.LUT R2, R2, 0x3f, RZ, 0xc0, !PT ;  /* 0x0000003f02027812 */ /* 0x001fca00078ec0ff */
[----:B------:R-:W-:Y:S02]  /*33000*/  IMAD R3, R2, 0x10, R3 ;  /* 0x0000001002037824 */ /* 0x000fe400078e0203 */
[----:B------:R-:W0:Y:S04]  /*33010*/  S2R R2, SR_TID.X ;  /* 0x0000000000027919 */ /* 0x000e280000002100 */
[----:B------:R1:W-:Y:S04]  /*33020*/  STS.128 [R0+0x80], R16 ;  /* 0x0000801000007388 */ /* 0x0003e80000000c00 */
[----:B------:R-:W-:Y:S04]  /*33030*/  STS.128 [R0+0x280], R12 ;  /* 0x0002800c00007388 */ /* 0x000fe80000000c00 */
[----:B------:R-:W-:Y:S04]  /*33040*/  STS.128 [R0+0x100], R8 ;  /* 0x0001000800007388 */ /* 0x000fe80000000c00 */
[----:B------:R-:W-:Y:S01]  /*33050*/  STS.128 [R0+0x300], R4 ;  /* 0x0003000400007388 */ /* 0x000fe20000000c00 */
[----:B-1----:R-:W-:-:S03]  /*33060*/  LOP3.LUT R18, R3, 0x20, RZ, 0x3c, !PT ;  /* 0x0000002003127812 */ /* 0x002fc600078e3cff */
[----:B--2---:R0:W-:Y:S02]  /*33070*/  STS.128 [R0+0x180], R24 ;  /* 0x0001801800007388 */ /* 0x0041e40000000c00 */
[----:B0-----:R-:W-:Y:S02]  /*33080*/  SHF.R.U32.HI R27, RZ, 0x5, R2 ;  /* 0x00000005ff1b7819 */ /* 0x001fe40000011602 */
[----:B-----5:R0:W-:Y:S02]  /*33090*/  STS.128 [R0+0x380], R20 ;  /* 0x0003801400007388 */ /* 0x0201e40000000c00 */
[----:B------:R-:W-:Y:S02]  /*330a0*/  SGXT.U32 R27, R27, 0x1 ;  /* 0x000000011b1b781a */ /* 0x000fe40000000000 */
[----:B------:R-:W-:Y:S02]  /*330b0*/  BAR.SYNC.DEFER_BLOCKING 0x0 ;  /* 0x0000000000007b1d */ /* 0x000fe40000010000 */
[----:B----4-:R-:W-:-:S02]  /*330c0*/  LOP3.LUT R5, R29, 0x8, R27, 0xfe, !PT ;  /* 0x000000081d057812 */ /* 0x010fc400078efe1b */
[C-C-:B------:R-:W-:Y:S02]  /*330d0*/  LOP3.LUT R4, R29.reuse, 0xa, R27.reuse, 0xfe, !PT ;  /* 0x0000000a1d047812 */ /* 0x140fe400078efe1b */
[----:B0-----:R-:W-:-:S05]  /*330e0*/  LOP3.LUT R0, R29, 0x6, R27, 0xfe, !PT ;  /* 0x000000061d007812 */ /* 0x001fca00078efe1b */
[----:B------:R0:W-:Y:S04]  /*330f0*/  STL [R1+0x20], R0 ;  /* 0x0000200001007387 */ /* 0x0001e80000100800 */
[----:B------:R1:W-:Y:S04]  /*33100*/  STL [R1+0x24], R5 ;  /* 0x0000240501007387 */ /* 0x0003e80000100800 */
[----:B------:R-:W2:Y:S01]  /*33110*/  LDS.128 R8, [R3] ;  /* 0x0000000003087984 */ /* 0x000ea20000000c00 */
[----:B0-----:R-:W-:-:S03]  /*33120*/  LOP3.LUT R0, R29, 0xc, R27, 0xfe, !PT ;  /* 0x0000000c1d007812 */ /* 0x001fc600078efe1b */
[----:B------:R0:W-:Y:S01]  /*33130*/  STL [R1+0x30], R4 ;  /* 0x0000300401007387 */ /* 0x0001e20000100800 */
[----:B-1----:R-:W-:-:S03]  /*33140*/  LOP3.LUT R5, R29, 0xe, R27, 0xfe, !PT ;  /* 0x0000000e1d057812 */ /* 0x002fc600078efe1b */
[----:B------:R1:W-:Y:S01]  /*33150*/  STL [R1+0x34], R0 ;  /* 0x0000340001007387 */ /* 0x0003e20000100800 */
[----:B0-----:R-:W-:-:S03]  /*33160*/  LOP3.LUT R4, R29, 0x10, R27, 0xfe, !PT ;  /* 0x000000101d047812 */ /* 0x001fc600078efe1b */
[----:B------:R0:W-:Y:S01]  /*33170*/  STL [R1+0x38], R5 ;  /* 0x0000380501007387 */ /* 0x0001e20000100800 */
[----:B-1----:R-:W-:-:S03]  /*33180*/  LOP3.LUT R0, R29, 0x12, R27, 0xfe, !PT ;  /* 0x000000121d007812 */ /* 0x002fc600078efe1b */
[----:B------:R1:W-:Y:S04]  /*33190*/  STL [R1+0x3c], R4 ;  /* 0x00003c0401007387 */ /* 0x0003e80000100800 */
[----:B------:R4:W-:Y:S01]  /*331a0*/  STL [R1+0x40], R0 ;  /* 0x0000400001007387 */ /* 0x0009e20000100800 */
[C-C-:B0-----:R-:W-:Y:S02]  /*331b0*/  LOP3.LUT R5, R29.reuse, 0x14, R27.reuse, 0xfe, !PT ;  /* 0x000000141d057812 */ /* 0x141fe400078efe1b */
[----:B-1----:R-:W-:-:S03]  /*331c0*/  LOP3.LUT R4, R29, 0x16, R27, 0xfe, !PT ;  /* 0x000000161d047812 */ /* 0x002fc600078efe1b */
[----:B------:R0:W-:Y:S01]  /*331d0*/  STL [R1+0x44], R5 ;  /* 0x0000440501007387 */ /* 0x0001e20000100800 */
[----:B----4-:R-:W-:-:S03]  /*331e0*/  LOP3.LUT R0, R29, 0x18, R27, 0xfe, !PT ;  /* 0x000000181d007812 */ /* 0x010fc600078efe1b */
        /* <DEDUP_REMOVED lines=60> */
[----:B------:R-:W-:Y:S04]  /*335b0*/  STL [R1+0xc0], R4 ;  /* 0x0000c00401007387 */ /* 0x000fe80000100800 */
[----:B------:R1:W-:Y:S04]  /*335c0*/  STL [R1+0xc4], R0 ;  /* 0x0000c40001007387 */ /* 0x0003e80000100800 */
[----:B--2---:R-:W-:Y:S04]  /*335d0*/  STL.64 [R1+0x10], R8 ;  /* 0x0000100801007387 */ /* 0x004fe80000100a00 */
[----:B------:R-:W-:Y:S04]  /*335e0*/  STL.64 [R1+0x18], R10 ;  /* 0x0000180a01007387 */ /* 0x000fe80000100a00 */
[----:B------:R-:W2:Y:S01]  /*335f0*/  LDS.128 R8, [R18] ;  /* 0x0000000012087984 */ /* 0x000ea20000000c00 */
[----:B0-----:R-:W-:-:S02]  /*33600*/  LOP3.LUT R5, R29, 0x56, R27, 0xfe, !PT ;  /* 0x000000561d057812 */ /* 0x001fc400078efe1b */
[C-C-:B-1----:R-:W-:Y:S02]  /*33610*/  LOP3.LUT R0, R29.reuse, 0x58, R27.reuse, 0xfe, !PT ;  /* 0x000000581d007812 */ /* 0x142fe400078efe1b */
[C-C-:B------:R-:W-:Y:S01]  /*33620*/  LOP3.LUT R4, R29.reuse, 0x5a, R27.reuse, 0xfe, !PT ;  /* 0x0000005a1d047812 */ /* 0x140fe200078efe1b */
[----:B------:R0:W-:Y:S04]  /*33630*/  STL [R1+0xc8], R5 ;  /* 0x0000c80501007387 */ /* 0x0001e80000100800 */
[----:B------:R1:W-:Y:S04]  /*33640*/  STL [R1+0xcc], R0 ;  /* 0x0000cc0001007387 */ /* 0x0003e80000100800 */
[----:B------:R4:W-:Y:S01]  /*33650*/  STL [R1+0xd0], R4 ;  /* 0x0000d00401007387 */ /* 0x0009e20000100800 */
[----:B0-----:R-:W-:-:S02]  /*33660*/  LOP3.LUT R5, R29, 0x5e, R27, 0xfe, !PT ;  /* 0x0000005e1d057812 */ /* 0x001fc400078efe1b */
[C-C-:B-1----:R-:W-:Y:S02]  /*33670*/  LOP3.LUT R0, R29.reuse, 0x5c, R27.reuse, 0xfe, !PT ;  /* 0x0000005c1d007812 */ /* 0x142fe400078efe1b */
[----:B----4-:R-:W-:-:S03]  /*33680*/  LOP3.LUT R4, R29, 0x60, R27, 0xfe, !PT ;  /* 0x000000601d047812 */ /* 0x010fc600078efe1b */
[----:B------:R0:W-:Y:S04]  /*33690*/  STL [R1+0xd4], R0 ;  /* 0x0000d40001007387 */ /* 0x0001e80000100800 */
[----:B------:R-:W-:Y:S04]  /*336a0*/  STL [R1+0xd8], R5 ;  /* 0x0000d80501007387 */ /* 0x000fe80000100800 */
[----:B------:R1:W-:Y:S01]  /*336b0*/  STL [R1+0xdc], R4 ;  /* 0x0000dc0401007387 */ /* 0x0003e20000100800 */
[----:B0-----:R-:W-:-:S03]  /*336c0*/  LOP3.LUT R0, R29, 0x62, R27, 0xfe, !PT ;  /* 0x000000621d007812 */ /* 0x001fc600078efe1b */
[----:B--2---:R-:W-:Y:S01]  /*336d0*/  STL [R1+0xe80], R9 ;  /* 0x000e800901007387 */ /* 0x004fe20000100800 */
[----:B-1----:R-:W-:-:S03]  /*336e0*/  LOP3.LUT R4, R29, 0x64, R27, 0xfe, !PT ;  /* 0x000000641d047812 */ /* 0x002fc600078efe1b */
[----:B------:R0:W-:Y:S01]  /*336f0*/  STL [R1+0xe4], R0 ;  /* 0x0000e40001007387 */ /* 0x0001e20000100800 */
[----:B------:R-:W-:-:S03]  /*33700*/  LOP3.LUT R5, R29, 0x68, R27, 0xfe, !PT ;  /* 0x000000681d057812 */ /* 0x000fc600078efe1b */
[----:B------:R-:W-:Y:S04]  /*33710*/  STL [R1+0xe44], R10 ;  /* 0x000e440a01007387 */ /* 0x000fe80000100800 */
[----:B------:R-:W-:Y:S01]  /*33720*/  STL [R1+0xe40], R11 ;  /* 0x000e400b01007387 */ /* 0x000fe20000100800 */
[----:B0-----:R-:W-:-:S03]  /*33730*/  LOP3.LUT R0, R29, 0x66, R27, 0xfe, !PT ;  /* 0x000000661d007812 */ /* 0x001fc600078efe1b */
[----:B------:R0:W-:Y:S04]  /*33740*/  STL [R1+0xe8], R4 ;  /* 0x0000e80401007387 */ /* 0x0001e80000100800 */
[----:B------:R1:W-:Y:S01]  /*33750*/  STL [R1+0xec], R0 ;  /* 0x0000ec0001007387 */ /* 0x0003e20000100800 */
[----:B0-----:R-:W-:-:S03]  /*33760*/  LOP3.LUT R4, R29, 0x6a, R27, 0xfe, !PT ;  /* 0x0000006a1d047812 */ /* 0x001fc600078efe1b */
[----:B------:R0:W-:Y:S01]  /*33770*/  STL [R1+0xf0], R5 ;  /* 0x0000f00501007387 */ /* 0x0001e20000100800 */
[----:B-1----:R-:W-:-:S03]  /*33780*/  LOP3.LUT R0, R29, 0x6c, R27, 0xfe, !PT ;  /* 0x0000006c1d007812 */ /* 0x002fc600078efe1b */
[----:B------:R1:W-:Y:S01]  /*33790*/  STL [R1+0xf4], R4 ;  /* 0x0000f40401007387 */ /* 0x0003e20000100800 */
[----:B------:R-:W-:Y:S02]  /*337a0*/  LOP3.LUT R22, R3, 0x40, RZ, 0x3c, !PT ;  /* 0x0000004003167812 */ /* 0x000fe400078e3cff */
[C-C-:B0-----:R-:W-:Y:S01]  /*337b0*/  LOP3.LUT R5, R29.reuse, 0x6e, R27.reuse, 0xfe, !PT ;  /* 0x0000006e1d057812 */ /* 0x141fe200078efe1b */
[----:B------:R0:W-:Y:S01]  /*337c0*/  STL [R1+0xf8], R0 ;  /* 0x0000f80001007387 */ /* 0x0001e20000100800 */
[----:B-1----:R-:W-:-:S03]  /*337d0*/  LOP3.LUT R4, R29, 0x70, R27, 0xfe, !PT ;  /* 0x000000701d047812 */ /* 0x002fc600078efe1b */
[----:B------:R-:W-:Y:S04]  /*337e0*/  STL [R1+0xfc], R5 ;  /* 0x0000fc0501007387 */ /* 0x000fe80000100800 */
[----:B------:R-:W-:Y:S04]  /*337f0*/  STL [R1+0x100], R4 ;  /* 0x0001000401007387 */ /* 0x000fe80000100800 */
[----:B------:R-:W1:Y:S01]  /*33800*/  LDS.128 R4, [R22] ;  /* 0x0000000016047984 */ /* 0x000e620000000c00 */
[----:B0-----:R-:W-:-:S05]  /*33810*/  LOP3.LUT R0, R29, 0x72, R27, 0xfe, !PT ;  /* 0x000000721d007812 */ /* 0x001fca00078efe1b */
[----:B------:R-:W-:Y:S04]  /*33820*/  STL [R1+0x104], R0 ;  /* 0x0001040001007387 */ /* 0x000fe80000100800 */
[----:B-1----:R0:W-:Y:S04]  /*33830*/  STL [R1+0xe84], R5 ;  /* 0x000e840501007387 */ /* 0x0021e80000100800 */
[----:B0-----:R-:W2:Y:S04]  /*33840*/  LDL.LU R5, [R1+0x10] ;  /* 0x0000100001057983 */ /* 0x001ea80000300800 */
[----:B------:R0:W-:Y:S04]  /*33850*/  STL.64 [R1+0xe48], R6 ;  /* 0x000e480601007387 */ /* 0x0001e80000100a00 */
[----:B0-----:R-:W4:Y:S01]  /*33860*/  LDL.LU R6, [R1+0x20] ;  /* 0x0000200001067983 */ /* 0x001f220000300800 */
[----:B------:R-:W-:-:S05]  /*33870*/  LOP3.LUT R25, R3, 0x60, RZ, 0x3c, !PT ;  /* 0x0000006003197812 */ /* 0x000fca00078e3cff */
[----:B------:R-:W0:Y:S01]  /*33880*/  LDS.128 R12, [R25] ;  /* 0x00000000190c7984 */ /* 0x000e220000000c00 */
[C---:B---3--:R-:W-:Y:S01]  /*33890*/  ISETP.GE.AND P0, PT, R28.reuse, c[0x0][0x178], PT ;  /* 0x00005e001c007a0c */ /* 0x048fe20003f06270 */
[----:B------:R-:W-:Y:S01]  /*338a0*/  IMAD R2, R28, c[0x0][0x194], RZ ;  /* 0x000065001c027a24 */ /* 0x000fe200078e02ff */
[----:B------:R-:W-:-:S04]  /*338b0*/  LOP3.LUT R28, R29, R27, RZ, 0xfc, !PT ;  /* 0x0000001b1d1c7212 */ /* 0x000fc800078efcff */
[----:B------:R-:W-:Y:S01]  /*338c0*/  LEA R0, P2, R2, c[0x0][0x170], 0x1 ;  /* 0x00005c0002007a11 */ /* 0x000fe200078408ff */
[----:B------:R-:W-:Y:S01]  /*338d0*/  IMAD R16, R28, c[0x0][0x198], RZ ;  /* 0x000066001c107a24 */ /* 0x000fe200078e02ff */
[--C-:B------:R-:W-:Y:S02]  /*338e0*/  LOP3.LUT R17, R29, 0x2, R27.reuse, 0xfe, !PT ;  /* 0x000000021d117812 */ /* 0x100fe400078efe1b */
[----:B------:R-:W-:Y:S02]  /*338f0*/  LEA.HI.X.SX32 R2, R2, c[0x0][0x174], 0x1, P2 ;  /* 0x00005d0002027a11 */ /* 0x000fe400010f0eff */
[C---:B------:R-:W-:Y:S02]  /*33900*/  LEA R20, P2, R16.reuse, R0, 0x1 ;  /* 0x0000000010147211 */ /* 0x040fe400078408ff */
[----:B------:R-:W-:Y:S02]  /*33910*/  ISETP.LT.AND P5, PT, R17, c[0x0][0x17c], !P0 ;  /* 0x00005f0011007a0c */ /* 0x000fe400047a1270 */
[----:B------:R-:W-:Y:S01]  /*33920*/  LEA.HI.X.SX32 R21, R16, R2, 0x1, P2 ;  /* 0x0000000210157211 */ /* 0x000fe200010f0eff */
[----:B----4-:R-:W-:Y:S04]  /*33930*/  STL [R1+0xe90], R6 ;  /* 0x000e900601007387 */ /* 0x010fe80000100800 */
[----:B--2---:R1:W-:Y:S04]  /*33940*/  STL.64 [R1+0xe88], R4 ;  /* 0x000e880401007387 */ /* 0x0043e80000100a00 */
[----:B0-----:R-:W-:Y:S01]  /*33950*/  STL [R1+0xe50], R15 ;  /* 0x000e500f01007387 */ /* 0x001fe20000100800 */
[----:B-1----:R-:W-:-:S02]  /*33960*/  LOP3.LUT R5, R29, 0x74, R27, 0xfe, !PT ;  /* 0x000000741d057812 */ /* 0x002fc400078efe1b */
[----:B------:R-:W-:-:S03]  /*33970*/  LOP3.LUT R4, R29, 0x76, R27, 0xfe, !PT ;  /* 0x000000761d047812 */ /* 0x000fc600078efe1b */
[----:B------:R-:W-:Y:S04]  /*33980*/  STL [R1+0x10c], R5 ;  /* 0x00010c0501007387 */ /* 0x000fe80000100800 */
[----:B------:R-:W-:Y:S04]  /*33990*/  STL [R1+0x110], R4 ;  /* 0x0001100401007387 */ /* 0x000fe80000100800 */
[----:B------:R0:W1:Y:S02]  /*339a0*/  LDS.128 R4, [R3+0x400] ;  /* 0x0004000003047984 */ /* 0x0000640000000c00 */
[----:B0-----:R-:W-:-:S02]  /*339b0*/  IMAD R3, R17, c[0x0][0x198], RZ ;  /* 0x0000660011037a24 */ /* 0x001fc400078e02ff */
[----:B------:R-:W0:Y:S04]  /*339c0*/  LDS.128 R16, [R18+0x400] ;  /* 0x0004000012107984 */ /* 0x000e280000000c00 */
[----:B-1----:R1:W-:Y:S01]  /*339d0*/  STL [R1+0xc], R7 ;  /* 0x00000c0701007387 */ /* 0x0023e20000100800 */
[----:B------:R-:W-:Y:S02]  /*339e0*/  IMAD.MOV.U32 R11, RZ, RZ, R6 ;  /* 0x000000ffff0b7224 */ /* 0x000fe400078e0006 */
[----:B------:R-:W-:Y:S01]  /*339f0*/  IMAD.MOV.U32 R9, RZ, RZ, R4 ;  /* 0x000000ffff097224 */ /* 0x000fe200078e0004 */
[----:B------:R-:W2:Y:S01]  /*33a00*/  LDL.LU R6, [R1+0xe90] ;  /* 0x000e900001067983 */ /* 0x000ea20000300800 */
[----:B------:R-:W-:-:S03]  /*33a10*/  IMAD.MOV.U32 R10, RZ, RZ, R5 ;  /* 0x000000ffff0a7224 */ /* 0x000fc600078e0005 */
[----:B------:R-:W3:Y:S04]  /*33a20*/  LDL.LU.64 R4, [R1+0xe88] ;  /* 0x000e880001047983 */ /* 0x000ee80000300a00 */
[----:B------:R4:W-:Y:S01]  /*33a30*/  STL.64 [R1+0xe60], R10 ;  /* 0x000e600a01007387 */ /* 0x0009e20000100a00 */
[----:B-1----:R-:W-:-:S03]  /*33a40*/  LOP3.LUT R7, R29, 0x78, R27, 0xfe, !PT ;  /* 0x000000781d077812 */ /* 0x002fc600078efe1b */
[----:B----4-:R-:W4:Y:S04]  /*33a50*/  LDL.LU R11, [R1+0x24] ;  /* 0x00002400010b7983 */ /* 0x010f280000300800 */
[----:B------:R1:W-:Y:S04]  /*33a60*/  STL [R1+0x108], R7 ;  /* 0x0001080701007387 */ /* 0x0003e80000100800 */
[----:B0-----:R0:W-:Y:S01]  /*33a70*/  STL.64 [R1+0xe58], R18 ;  /* 0x000e581201007387 */ /* 0x0011e20000100a00 */
[C-C-:B------:R-:W-:Y:S02]  /*33a80*/  LOP3.LUT R10, R29.reuse, 0x7a, R27.reuse, 0xfe, !PT ;  /* 0x0000007a1d0a7812 */ /* 0x140fe400078efe1b */
[----:B-1----:R-:W-:Y:S01]  /*33a90*/  LOP3.LUT R7, R29, 0x7c, R27, 0xfe, !PT ;  /* 0x0000007c1d077812 */ /* 0x002fe200078efe1b */
[----:B0-----:R-:W5:Y:S04]  /*33aa0*/  LDL.LU R19, [R1+0x30] ;  /* 0x0000300001137983 */ /* 0x001f680000300800 */
[----:B------:R-:W5:Y:S04]  /*33ab0*/  LDL.LU R15, [R1+0x34] ;  /* 0x00003400010f7983 */ /* 0x000f680000300800 */
[----:B------:R-:W-:Y:S04]  /*33ac0*/  STL [R1+0x114], R10 ;  /* 0x0001140a01007387 */ /* 0x000fe80000100800 */
[----:B------:R0:W-:Y:S04]  /*33ad0*/  STL [R1+0x118], R7 ;  /* 0x0001180701007387 */ /* 0x0001e80000100800 */
[----:B0-----:R-:W5:Y:S01]  /*33ae0*/  LDL.LU R7, [R1+0x38] ;  /* 0x0000380001077983 */ /* 0x001f620000300800 */
[----:B------:R-:W-:-:S02]  /*33af0*/  ISETP.LT.AND P1, PT, R28, c[0x0][0x17c], !P0 ;  /* 0x00005f001c007a0c */ /* 0x000fc40004721270 */
[--C-:B------:R-:W-:Y:S01]  /*33b00*/  LOP3.LUT R24, R29, 0x4, R27.reuse, 0xfe, !PT ;  /* 0x000000041d187812 */ /* 0x100fe200078efe1b */
[----:B------:R-:W5:Y:S01]  /*33b10*/  LDL.LU R10, [R1+0x3c] ;  /* 0x00003c00010a7983 */ /* 0x000f620000300800 */
[----:B------:R-:W-:Y:S02]  /*33b20*/  LEA R28, P2, R3, R0, 0x1 ;  /* 0x00000000031c7211 */ /* 0x000fe400078408ff */
[----:B------:R-:W-:Y:S02]  /*33b30*/  LOP3.LUT R18, R29, 0x7e, R27, 0xfe, !PT ;  /* 0x0000007e1d127812 */ /* 0x000fe400078efe1b */
[----:B------:R-:W-:Y:S01]  /*33b40*/  LEA.HI.X.SX32 R29, R3, R2, 0x1, P2 ;  /* 0x00000002031d7211 */ /* 0x000fe200010f0eff */
[C---:B------:R-:W-:Y:S01]  /*33b50*/  IMAD R3, R24.reuse, c[0x0][0x198], RZ ;  /* 0x0000660018037a24 */ /* 0x040fe200078e02ff */
[----:B------:R-:W-:Y:S02]  /*33b60*/  ISETP.LT.AND P3, PT, R24, c[0x0][0x17c], !P0 ;  /* 0x00005f0018007a0c */ /* 0x000fe40004761270 */
[----:B------:R-:W-:Y:S04]  /*33b70*/  LDS.128 R24, [R25+0x400] ;  /* 0x0004000019187984 */ /* 0x000fe80000000c00 */
[----:B------:R-:W-:Y:S04]  /*33b80*/  STL [R1+0xe0], R18 ;  /* 0x0000e01201007387 */ /* 0x000fe80000100800 */
[----:B---3--:R-:W-:Y:S04]  /*33b90*/  @P1 STG.E.U16 [R20.64], R5 ;  /* 0x0000000514001986 */ /* 0x008fe8000c101508 */
[----:B------:R-:W0:Y:S01]  /*33ba0*/  LDS.128 R20, [R22+0x400] ;  /* 0x0004000016147984 */ /* 0x000e220000000c00 */
[C---:B--2---:R-:W-:Y:S01]  /*33bb0*/  ISETP.LT.AND P4, PT, R6.reuse, c[0x0][0x17c], !P0 ;  /* 0x00005f0006007a0c */ /* 0x044fe20004781270 */
[----:B------:R-:W-:-:S02]  /*33bc0*/  IMAD R6, R6, c[0x0][0x198], RZ ;  /* 0x0000660006067a24 */ /* 0x000fc400078e02ff */
[----:B------:R1:W-:Y:S01]  /*33bd0*/  @P5 STG.E.U16 [R28.64], R8 ;  /* 0x000000081c005986 */ /* 0x0003e2000c101508 */
[C---:B----4-:R-:W-:Y:S01]  /*33be0*/  ISETP.LT.AND P2, PT, R11.reuse, c[0x0][0x17c], !P0 ;  /* 0x00005f000b007a0c */ /* 0x050fe20004741270 */
[----:B------:R-:W-:Y:S01]  /*33bf0*/  IMAD R11, R11, c[0x0][0x198], RZ ;  /* 0x000066000b0b7a24 */ /* 0x000fe200078e02ff */
[----:B-1----:R-:W-:-:S04]  /*33c00*/  LEA R28, P1, R3, R0, 0x1 ;  /* 0x00000000031c7211 */ /* 0x002fc800078208ff */
[----:B------:R-:W-:Y:S02]  /*33c10*/  LEA R18, P6, R11, R0, 0x1 ;  /* 0x000000000b127211 */ /* 0x000fe400078c08ff */
[----:B------:R-:W-:Y:S01]  /*33c20*/  LEA.HI.X.SX32 R29, R3, R2, 0x1, P1 ;  /* 0x00000002031d7211 */ /* 0x000fe200008f0eff */
[----:B0-----:R0:W-:Y:S04]  /*33c30*/  STL.64 [R1+0xe68], R22 ;  /* 0x000e681601007387 */ /* 0x0011e80000100a00 */
[----:B------:R1:W-:Y:S04]  /*33c40*/  STL.64 [R1+0xe70], R26 ;  /* 0x000e701a01007387 */ /* 0x0003e80000100a00 */
[----:B0-----:R-:W2:Y:S01]  /*33c50*/  LDL.LU R23, [R1+0x40] ;  /* 0x0000400001177983 */ /* 0x001ea20000300800 */
[----:B-1----:R-:W-:-:S04]  /*33c60*/  LEA R26, P5, R6, R0, 0x1 ;  /* 0x00000000061a7211 */ /* 0x002fc800078a08ff */
[-C--:B------:R-:W-:Y:S02]  /*33c70*/  LEA.HI.X.SX32 R27, R6, R2.reuse, 0x1, P5 ;  /* 0x00000002061b7211 */ /* 0x080fe400028f0eff */
[----:B------:R-:W3:Y:S01]  /*33c80*/  LDL.LU R6, [R1+0x44] ;  /* 0x0000440001067983 */ /* 0x000ee20000300800 */
[C---:B-----5:R-:W-:Y:S01]  /*33c90*/  ISETP.LT.AND P1, PT, R19.reuse, c[0x0][0x17c], !P0 ;  /* 0x00005f0013007a0c */ /* 0x060fe20004721270 */
[----:B------:R-:W-:Y:S01]  /*33ca0*/  IMAD R3, R19, c[0x0][0x198], RZ ;  /* 0x0000660013037a24 */ /* 0x000fe200078e02ff */
[----:B------:R-:W-:Y:S02]  /*33cb0*/  LEA.HI.X.SX32 R19, R11, R2, 0x1, P6 ;  /* 0x000000020b137211 */ /* 0x000fe400030f0eff */
[----:B------:R-:W4:Y:S04]  /*33cc0*/  LDL.LU R11, [R1+0x48] ;  /* 0x00004800010b7983 */ /* 0x000f280000300800 */
[----:B------:R0:W-:Y:S01]  /*33cd0*/  @P3 STG.E.U16 [R28.64], R4 ;  /* 0x000000041c003986 */ /* 0x0001e2000c101508 */
[C---:B------:R-:W-:Y:S01]  /*33ce0*/  ISETP.LT.AND P3, PT, R15.reuse, c[0x0][0x17c], !P0 ;  /* 0x00005f000f007a0c */ /* 0x040fe20004761270 */
[----:B------:R-:W-:-:S02]  /*33cf0*/  IMAD R22, R15, c[0x0][0x198], RZ ;  /* 0x000066000f167a24 */ /* 0x000fc400078e02ff */
[----:B------:R-:W-:Y:S04]  /*33d00*/  @P4 STG.E.U16 [R26.64], R12 ;  /* 0x0000000c1a004986 */ /* 0x000fe8000c101508 */
[----:B------:R1:W-:Y:S01]  /*33d10*/  @P2 STG.E.U16 [R18.64], R9 ;  /* 0x0000000912002986 */ /* 0x0003e2000c101508 */
[----:B0-----:R-:W-:-:S03]  /*33d20*/  LEA R28, P5, R3, R0, 0x1 ;  /* 0x00000000031c7211 */ /* 0x001fc600078a08ff */
[----:B------:R-:W5:Y:S01]  /*33d30*/  LDL.LU R15, [R1+0x4c] ;  /* 0x00004c00010f7983 */ /* 0x000f620000300800 */
[----:B------:R-:W-:Y:S02]  /*33d40*/  ISETP.LT.AND P2, PT, R7, c[0x0][0x17c], !P0 ;  /* 0x00005f0007007a0c */ /* 0x000fe40004741270 */
[----:B------:R-:W-:Y:S01]  /*33d50*/  LEA.HI.X.SX32 R29, R3, R2, 0x1, P5 ;  /* 0x00000002031d7211 */ /* 0x000fe200028f0eff */
[----:B------:R-:W-:Y:S02]  /*33d60*/  IMAD R3, R7, c[0x0][0x198], RZ ;  /* 0x0000660007037a24 */ /* 0x000fe400078e02ff */
[----:B------:R-:W5:Y:S01]  /*33d70*/  LDL.LU R7, [R1+0x50] ;  /* 0x0000500001077983 */ /* 0x000f620000300800 */
[----:B-1----:R-:W-:-:S03]  /*33d80*/  LEA R18, P4, R22, R0, 0x1 ;  /* 0x0000000016127211 */ /* 0x002fc600078808ff */
[----:B------:R0:W-:Y:S01]  /*33d90*/  @P1 STG.E.U16 [R28.64], R16 ;  /* 0x000000101c001986 */ /* 0x0001e2000c101508 */
[C---:B------:R-:W-:Y:S01]  /*33da0*/  ISETP.LT.AND P1, PT, R10.reuse, c[0x0][0x17c], !P0 ;  /* 0x00005f000a007a0c */ /* 0x040fe20004721270 */
[----:B------:R-:W-:Y:S01]  /*33db0*/  IMAD R10, R10, c[0x0][0x198], RZ ;  /* 0x000066000a0a7a24 */ /* 0x000fe200078e02ff */
[----:B------:R-:W-:Y:S02]  /*33dc0*/  LEA.HI.X.SX32 R19, R22, R2, 0x1, P4 ;  /* 0x0000000216137211 */ /* 0x000fe400020f0eff */
[----:B0-----:R-:W-:-:S04]  /*33dd0*/  LEA R28, P5, R3, R0, 0x1 ;  /* 0x00000000031c7211 */ /* 0x001fc800078a08ff */
[----:B------:R-:W-:Y:S01]  /*33de0*/  LEA.HI.X.SX32 R29, R3, R2, 0x1, P5 ;  /* 0x00000002031d7211 */ /* 0x000fe200028f0eff */
[----:B------:R0:W-:Y:S04]  /*33df0*/  @P3 STG.E.U16 [R18.64], R20 ;  /* 0x0000001412003986 */ /* 0x0001e8000c101508 */
[----:B------:R-:W-:Y:S01]  /*33e00*/  @P2 STG.E.U16 [R28.64], R24 ;  /* 0x000000181c002986 */ /* 0x000fe2000c101508 */
[----:B------:R-:W-:Y:S02]  /*33e10*/  PRMT R4, R5, 0x7632, R4 ;  /* 0x0000763205047816 */ /* 0x000fe40000000004 */
[----:B------:R-:W-:Y:S02]  /*33e20*/  PRMT R8, R8, 0x7632, R8 ;  /* 0x0000763208087816 */ /* 0x000fe40000000008 */
[----:B0-----:R-:W-:-:S04]  /*33e30*/  LEA R18, P3, R10, R0, 0x1 ;  /* 0x000000000a127211 */ /* 0x001fc800078608ff */
[----:B------:R-:W-:-:S05]  /*33e40*/  LEA.HI.X.SX32 R19, R10, R2, 0x1, P3 ;  /* 0x000000020a137211 */ /* 0x000fca00018f0eff */
[----:B------:R0:W-:Y:S01]  /*33e50*/  @P1 STG.E.U16 [R18.64], R4 ;  /* 0x0000000412001986 */ /* 0x0001e2000c101508 */
[----:B------:R-:W-:-:S03]  /*33e60*/  PRMT R12, R4, 0x7632, R12 ;  /* 0x00007632040c7816 */ /* 0x000fc6000000000c */
[----:B------:R-:W-:Y:S04]  /*33e70*/  STL.64 [R1+0xe78], R20 ;  /* 0x000e781401007387 */ /* 0x000fe80000100a00 */
[----:B------:R-:W5:Y:S04]  /*33e80*/  LDL.LU R5, [R1+0xe84] ;  /* 0x000e840001057983 */ /* 0x000f680000300800 */
[----:B0-----:R-:W5:Y:S01]  /*33e90*/  LDL.LU R19, [R1+0x54] ;  /* 0x0000540001137983 */ /* 0x001f620000300800 */
[C---:B--2---:R-:W-:Y:S01]  /*33ea0*/  IMAD R3, R23.reuse, c[0x0][0x198], RZ ;  /* 0x0000660017037a24 */ /* 0x044fe200078e02ff */
[----:B------:R-:W-:-:S02]  /*33eb0*/  ISETP.LT.AND P4, PT, R23, c[0x0][0x17c], !P0 ;  /* 0x00005f0017007a0c */ /* 0x000fc40004781270 */
[----:B------:R-:W2:Y:S02]  /*33ec0*/  LDL.LU R23, [R1+0x58] ;  /* 0x0000580001177983 */ /* 0x000ea40000300800 */
[----:B------:R-:W-:-:S04]  /*33ed0*/  LEA R28, P2, R3, R0, 0x1 ;  /* 0x00000000031c7211 */ /* 0x000fc800078408ff */
[----:B------:R-:W-:Y:S01]  /*33ee0*/  LEA.HI.X.SX32 R29, R3, R2, 0x1, P2 ;  /* 0x00000002031d7211 */ /* 0x000fe200010f0eff */
[C---:B---3--:R-:W-:Y:S01]  /*33ef0*/  IMAD R3, R6.reuse, c[0x0][0x198], RZ ;  /* 0x0000660006037a24 */ /* 0x048fe200078e02ff */
[----:B------:R-:W-:Y:S02]  /*33f00*/  ISETP.LT.AND P2, PT, R6, c[0x0][0x17c], !P0 ;  /* 0x00005f0006007a0c */ /* 0x000fe40004741270 */
[----:B------:R-:W3:Y:S04]  /*33f10*/  LDL.LU R6, [R1+0x5c] ;  /* 0x00005c0001067983 */ /* 0x000ee80000300800 */
[----:B------:R0:W-:Y:S01]  /*33f20*/  @P4 STG.E.U16 [R28.64], R8 ;  /* 0x000000081c004986 */ /* 0x0001e2000c101508 */
[----:B----4-:R-:W-:Y:S02]  /*33f30*/  ISETP.LT.AND P1, PT, R11, c[0x0][0x17c], !P0 ;  /* 0x00005f000b007a0c */ /* 0x010fe40004721270 */
[----:B0-----:R-:W-:Y:S01]  /*33f40*/  LEA R28, P3, R3, R0, 0x1 ;  /* 0x00000000031c7211 */ /* 0x001fe200078608ff */
[----:B------:R-:W-:-:S03]  /*33f50*/  IMAD R8, R11, c[0x0][0x198], RZ ;  /* 0x000066000b087a24 */ /* 0x000fc600078e02ff */
[----:B------:R-:W-:-:S05]  /*33f60*/  LEA.HI.X.SX32 R29, R3, R2, 0x1, P3 ;  /* 0x00000002031d7211 */ /* 0x000fca00018f0eff */
[----:B------:R0:W-:Y:S01]  /*33f70*/  @P2 STG.E.U16 [R28.64], R12 ;  /* 0x0000000c1c002986 */ /* 0x0001e2000c101508 */
[C---:B------:R-:W-:Y:S01]  /*33f80*/  LEA R20, P2, R8.reuse, R0, 0x1 ;  /* 0x0000000008147211 */ /* 0x040fe200078408ff */
[C---:B-----5:R-:W-:Y:S01]  /*33f90*/  IMAD R3, R7.reuse, c[0x0][0x198], RZ ;  /* 0x0000660007037a24 */ /* 0x060fe200078e02ff */
[----:B------:R-:W-:Y:S01]  /*33fa0*/  ISETP.LT.AND P3, PT, R7, c[0x0][0x17c], !P0 ;  /* 0x00005f0007007a0c */ /* 0x000fe20004761270 */
[C---:B------:R-:W-:Y:S01]  /*33fb0*/  IMAD R4, R15.reuse, c[0x0][0x198], RZ ;  /* 0x000066000f047a24 */ /* 0x040fe200078e02ff */
[----:B------:R-:W-:Y:S01]  /*33fc0*/  LEA.HI.X.SX32 R21, R8, R2, 0x1, P2 ;  /* 0x0000000208157211 */ /* 0x000fe200010f0eff */
[----:B------:R-:W4:Y:S01]  /*33fd0*/  LDL.LU R7, [R1+0x60] ;  /* 0x0000600001077983 */ /* 0x000f220000300800 */
[----:B------:R-:W-:Y:S02]  /*33fe0*/  ISETP.LT.AND P4, PT, R15, c[0x0][0x17c], !P0 ;  /* 0x00005f000f007a0c */ /* 0x000fe40004781270 */
[----:B------:R-:W-:Y:S01]  /*33ff0*/  PRMT R8, R9, 0x7632, R8 ;  /* 0x0000763209087816 */ /* 0x000fe20000000008 */
[----:B------:R-:W5:Y:S01]  /*34000*/  LDL.LU R15, [R1+0x14] ;  /* 0x00001400010f7983 */ /* 0x000f620000300800 */
[----:B0-----:R-:W-:-:S03]  /*34010*/  PRMT R12, R12, 0x7632, R12 ;  /* 0x000076320c0c7816 */ /* 0x001fc6000000000c */
[----:B------:R-:W5:Y:S04]  /*34020*/  LDL.LU R9, [R1+0xe80] ;  /* 0x000e800001097983 */ /* 0x000f680000300800 */
[----:B------:R-:W5:Y:S04]  /*34030*/  LDL.LU R18, [R1+0x64] ;  /* 0x0000640001127983 */ /* 0x000f680000300800 */
[----:B------:R-:W5:Y:S04]  /*34040*/  LDL.LU R10, [R1+0x68] ;  /* 0x00006800010a7983 */ /* 0x000f680000300800 */
[----:B------:R0:W-:Y:S04]  /*34050*/  @P1 STG.E.U16 [R20.64], R12 ;  /* 0x0000000c14001986 */ /* 0x0001e8000c101508 */
[----:B0-----:R-:W5:Y:S04]  /*34060*/  LDL.LU.64 R20, [R1+0xe78] ;  /* 0x000e780001147983 */ /* 0x001f680000300a00 */
[----:B------:R-:W5:Y:S01]  /*34070*/  LDL.LU R11, [R1+0x6c] ;  /* 0x00006c00010b7983 */ /* 0x000f620000300800 */
[----:B------:R-:W-:-:S02]  /*34080*/  LEA R26, P5, R4, R0, 0x1 ;  /* 0x00000000041a7211 */ /* 0x000fc400078a08ff */
[C---:B------:R-:W-:Y:S02]  /*34090*/  LEA R28, P6, R3.reuse, R0, 0x1 ;  /* 0x00000000031c7211 */ /* 0x040fe400078c08ff */
[-C--:B------:R-:W-:Y:S02]  /*340a0*/  LEA.HI.X.SX32 R27, R4, R2.reuse, 0x1, P5 ;  /* 0x00000002041b7211 */ /* 0x080fe400028f0eff */
[----:B------:R-:W-:Y:S02]  /*340b0*/  PRMT R16, R16, 0x7632, R16 ;  /* 0x0000763210107816 */ /* 0x000fe40000000010 */
[----:B------:R-:W-:Y:S01]  /*340c0*/  LEA.HI.X.SX32 R29, R3, R2, 0x1, P6 ;  /* 0x00000002031d7211 */ /* 0x000fe200030f0eff */
[----:B------:R-:W-:Y:S01]  /*340d0*/  @P4 STG.E.U16 [R26.64], R8 ;  /* 0x000000081a004986 */ /* 0x000fe2000c101508 */
[C---:B------:R-:W-:Y:S01]  /*340e0*/  IMAD R3, R19.reuse, c[0x0][0x198], RZ ;  /* 0x0000660013037a24 */ /* 0x040fe200078e02ff */
[----:B------:R-:W-:Y:S02]  /*340f0*/  ISETP.LT.AND P4, PT, R19, c[0x0][0x17c], !P0 ;  /* 0x00005f0013007a0c */ /* 0x000fe40004781270 */
[----:B------:R0:W-:Y:S01]  /*34100*/  @P3 STG.E.U16 [R28.64], R16 ;  /* 0x000000101c003986 */ /* 0x0001e2000c101508 */
[----:B------:R-:W-:-:S03]  /*34110*/  PRMT R24, R24, 0x7632, R24 ;  /* 0x0000763218187816 */ /* 0x000fc60000000018 */
[----:B------:R-:W5:Y:S01]  /*34120*/  LDL.LU R19, [R1+0x70] ;  /* 0x0000700001137983 */ /* 0x000f620000300800 */
[----:B0-----:R-:W-:-:S04]  /*34130*/  LEA R28, P1, R3, R0, 0x1 ;  /* 0x00000000031c7211 */ /* 0x001fc800078208ff */
[----:B------:R-:W-:Y:S01]  /*34140*/  LEA.HI.X.SX32 R29, R3, R2, 0x1, P1 ;  /* 0x00000002031d7211 */ /* 0x000fe200008f0eff */
[C---:B--2---:R-:W-:Y:S01]  /*34150*/  IMAD R8, R23.reuse, c[0x0][0x198], RZ ;  /* 0x0000660017087a24 */ /* 0x044fe200078e02ff */
[----:B------:R-:W-:-:S04]  /*34160*/  ISETP.LT.AND P2, PT, R23, c[0x0][0x17c], !P0 ;  /* 0x00005f0017007a0c */ /* 0x000fc80004741270 */
[----:B------:R-:W-:Y:S01]  /*34170*/  LEA R26, P5, R8, R0, 0x1 ;  /* 0x00000000081a7211 */ /* 0x000fe200078a08ff */
[C---:B---3--:R-:W-:Y:S01]  /*34180*/  IMAD R4, R6.reuse, c[0x0][0x198], RZ ;  /* 0x0000660006047a24 */ /* 0x048fe200078e02ff */
[----:B------:R-:W-:Y:S02]  /*34190*/  ISETP.LT.AND P3, PT, R6, c[0x0][0x17c], !P0 ;  /* 0x00005f0006007a0c */ /* 0x000fe40004761270 */
[----:B------:R-:W-:Y:S01]  /*341a0*/  LEA.HI.X.SX32 R27, R8, R2, 0x1, P5 ;  /* 0x00000002081b7211 */ /* 0x000fe200028f0eff */
[----:B------:R-:W2:Y:S01]  /*341b0*/  LDL.LU R6, [R1+0x74] ;  /* 0x0000740001067983 */ /* 0x000ea20000300800 */
[----:B------:R-:W-:-:S04]  /*341c0*/  LEA R22, P6, R4, R0, 0x1 ;  /* 0x0000000004167211 */ /* 0x000fc800078c08ff */
[----:B------:R-:W-:Y:S01]  /*341d0*/  LEA.HI.X.SX32 R23, R4, R2, 0x1, P6 ;  /* 0x0000000204177211 */ /* 0x000fe200030f0eff */
[C---:B----4-:R-:W-:Y:S01]  /*341e0*/  IMAD R3, R7.reuse, c[0x0][0x198], RZ ;  /* 0x0000660007037a24 */ /* 0x050fe200078e02ff */
[----:B------:R-:W-:Y:S02]  /*341f0*/  ISETP.LT.AND P1, PT, R7, c[0x0][0x17c], !P0 ;  /* 0x00005f0007007a0c */ /* 0x000fe40004721270 */
[----:B------:R-:W3:Y:S01]  /*34200*/  LDL.LU R7, [R1+0x78] ;  /* 0x0000780001077983 */ /* 0x000ee20000300800 */
[----:B-----5:R-:W-:Y:S01]  /*34210*/  IMAD R8, R10, c[0x0][0x198], RZ ;  /* 0x000066000a087a24 */ /* 0x020fe200078e02ff */
[----:B------:R-:W-:-:S05]  /*34220*/  PRMT R20, R20, 0x7632, R20 ;  /* 0x0000763214147816 */ /* 0x000fca0000000014 */
[----:B------:R0:W-:Y:S04]  /*34230*/  @P4 STG.E.U16 [R28.64], R20 ;  /* 0x000000141c004986 */ /* 0x0001e8000c101508 */
[----:B------:R1:W-:Y:S01]  /*34240*/  @P2 STG.E.U16 [R26.64], R24 ;  /* 0x000000181a002986 */ /* 0x0003e2000c101508 */
[----:B------:R-:W-:Y:S02]  /*34250*/  ISETP.LT.AND P2, PT, R10, c[0x0][0x17c], !P0 ;  /* 0x00005f000a007a0c */ /* 0x000fe40004741270 */
[C---:B0-----:R-:W-:Y:S01]  /*34260*/  LEA R28, P4, R3.reuse, R0, 0x1 ;  /* 0x00000000031c7211 */ /* 0x041fe200078808ff */
[----:B------:R0:W-:Y:S01]  /*34270*/  @P3 STG.E.U16 [R22.64], R15 ;  /* 0x0000000f16003986 */ /* 0x0001e2000c101508 */
[C---:B------:R-:W-:Y:S02]  /*34280*/  ISETP.LT.AND P3, PT, R18.reuse, c[0x0][0x17c], !P0 ;  /* 0x00005f0012007a0c */ /* 0x040fe40004761270 */
[----:B------:R-:W-:Y:S01]  /*34290*/  LEA.HI.X.SX32 R29, R3, R2, 0x1, P4 ;  /* 0x00000002031d7211 */ /* 0x000fe200020f0eff */
[----:B------:R-:W-:Y:S01]  /*342a0*/  IMAD R3, R18, c[0x0][0x198], RZ ;  /* 0x0000660012037a24 */ /* 0x000fe200078e02ff */
[----:B------:R-:W-:Y:S01]  /*342b0*/  LEA R10, P5, R8, R0, 0x1 ;  /* 0x00000000080a7211 */ /* 0x000fe200078a08ff */
[C---:B------:R-:W-:Y:S01]  /*342c0*/  IMAD R4, R11.reuse, c[0x0][0x198], RZ ;  /* 0x000066000b047a24 */ /* 0x040fe200078e02ff */
[----:B-1----:R-:W4:Y:S04]  /*342d0*/  LDL.LU.64 R26, [R1+0xe70] ;  /* 0x000e7000011a7983 */ /* 0x002f280000300a00 */
[----:B------:R1:W-:Y:S01]  /*342e0*/  @P1 STG.E.U16 [R28.64], R9 ;  /* 0x000000091c001986 */ /* 0x0003e2000c101508 */
[----:B------:R-:W-:-:S02]  /*342f0*/  ISETP.LT.AND P4, PT, R11, c[0x0][0x17c], !P0 ;  /* 0x00005f000b007a0c */ /* 0x000fc40004781270 */
[----:B------:R-:W-:Y:S01]  /*34300*/  LEA.HI.X.SX32 R11, R8, R2, 0x1, P5 ;  /* 0x00000002080b7211 */ /* 0x000fe200028f0eff */
[----:B0-----:R-:W5:Y:S04]  /*34310*/  LDL.LU.64 R22, [R1+0xe68] ;  /* 0x000e680001167983 */ /* 0x001f680000300a00 */
[----:B------:R-:W2:Y:S01]  /*34320*/  LDL.LU R24, [R1+0x84] ;  /* 0x0000840001187983 */ /* 0x000ea20000300800 */
[----:B-1----:R-:W-:-:S03]  /*34330*/  LEA R28, P1, R3, R0, 0x1 ;  /* 0x00000000031c7211 */ /* 0x002fc600078208ff */
[----:B------:R-:W2:Y:S01]  /*34340*/  LDL.LU R8, [R1+0x80] ;  /* 0x0000800001087983 */ /* 0x000ea20000300800 */
[----:B------:R-:W-:-:S05]  /*34350*/  LEA.HI.X.SX32 R29, R3, R2, 0x1, P1 ;  /* 0x00000002031d7211 */ /* 0x000fca00008f0eff */
[----:B------:R-:W-:Y:S04]  /*34360*/  @P3 STG.E.U16 [R28.64], R5 ;  /* 0x000000051c003986 */ /* 0x000fe8000c101508 */
[----:B------:R0:W-:Y:S04]  /*34370*/  @P2 STG.E.U16 [R10.64], R13 ;  /* 0x0000000d0a002986 */ /* 0x0001e8000c101508 */
[----:B0-----:R-:W2:Y:S01]  /*34380*/  LDL.LU.64 R10, [R1+0xe60] ;  /* 0x000e6000010a7983 */ /* 0x001ea20000300a00 */
[C---:B------:R-:W-:Y:S01]  /*34390*/  LEA R18, P6, R4.reuse, R0, 0x1 ;  /* 0x0000000004127211 */ /* 0x040fe200078c08ff */
[C---:B------:R-:W-:Y:S01]  /*343a0*/  IMAD R3, R19.reuse, c[0x0][0x198], RZ ;  /* 0x0000660013037a24 */ /* 0x040fe200078e02ff */
[----:B------:R-:W-:Y:S01]  /*343b0*/  ISETP.LT.AND P1, PT, R19, c[0x0][0x17c], !P0 ;  /* 0x00005f0013007a0c */ /* 0x000fe20004721270 */
[----:B------:R-:W4:Y:S01]  /*343c0*/  LDL.LU R16, [R1+0x88] ;  /* 0x0000880001107983 */ /* 0x000f220000300800 */
[----:B------:R-:W-:-:S02]  /*343d0*/  LEA.HI.X.SX32 R19, R4, R2, 0x1, P6 ;  /* 0x0000000204137211 */ /* 0x000fc400030f0eff */
[----:B------:R-:W-:-:S04]  /*343e0*/  LEA R28, P3, R3, R0, 0x1 ;  /* 0x00000000031c7211 */ /* 0x000fc800078608ff */
[----:B------:R-:W-:Y:S02]  /*343f0*/  LEA.HI.X.SX32 R29, R3, R2, 0x1, P3 ;  /* 0x00000002031d7211 */ /* 0x000fe400018f0eff */
[C---:B---3--:R-:W-:Y:S01]  /*34400*/  ISETP.LT.AND P3, PT, R7.reuse, c[0x0][0x17c], !P0 ;  /* 0x00005f0007007a0c */ /* 0x048fe20004761270 */
[----:B------:R-:W-:Y:S01]  /*34410*/  IMAD R3, R7, c[0x0][0x198], RZ ;  /* 0x0000660007037a24 */ /* 0x000fe200078e02ff */
[----:B--2---:R0:W-:Y:S04]  /*34420*/  @P4 STG.E.U16 [R18.64], R10 ;  /* 0x0000000a12004986 */ /* 0x0041e8000c101508 */
[----:B0-----:R-:W2:Y:S04]  /*34430*/  LDL.LU.64 R18, [R1+0xe58] ;  /* 0x000e580001127983 */ /* 0x001ea80000300a00 */
[----:B------:R-:W3:Y:S04]  /*34440*/  LDL.LU R12, [R1+0x90] ;  /* 0x00009000010c7983 */ /* 0x000ee80000300800 */
[----:B------:R-:W2:Y:S01]  /*34450*/  LDL.LU R7, [R1+0x7c] ;  /* 0x00007c0001077983 */ /* 0x000ea20000300800 */
[C---:B------:R-:W-:Y:S01]  /*34460*/  IMAD R4, R6.reuse, c[0x0][0x198], RZ ;  /* 0x0000660006047a24 */ /* 0x040fe200078e02ff */
[----:B------:R-:W-:-:S02]  /*34470*/  ISETP.LT.AND P2, PT, R6, c[0x0][0x17c], !P0 ;  /* 0x00005f0006007a0c */ /* 0x000fc40004741270 */
[----:B------:R0:W-:Y:S02]  /*34480*/  @P1 STG.E.U16 [R28.64], R17 ;  /* 0x000000111c001986 */ /* 0x0001e4000c101508 */
[CC--:B------:R-:W-:Y:S02]  /*34490*/  LEA R6, P4, R4.reuse, R0.reuse, 0x1 ;  /* 0x0000000004067211 */ /* 0x0c0fe400078808ff */
[----:B0-----:R-:W-:Y:S01]  /*344a0*/  LEA R28, P5, R3, R0, 0x1 ;  /* 0x00000000031c7211 */ /* 0x001fe200078a08ff */
[----:B--2---:R-:W-:Y:S01]  /*344b0*/  IMAD.MOV.U32 R29, RZ, RZ, R7 ;  /* 0x000000ffff1d7224 */ /* 0x004fe200078e0007 */
[----:B------:R-:W-:Y:S02]  /*344c0*/  ISETP.LT.AND P1, PT, R7, c[0x0][0x17c], !P0 ;  /* 0x00005f0007007a0c */ /* 0x000fe40004721270 */
[-C--:B------:R-:W-:Y:S01]  /*344d0*/  LEA.HI.X.SX32 R7, R4, R2.reuse, 0x1, P4 ;  /* 0x0000000204077211 */ /* 0x080fe200020f0eff */
[----:B------:R-:W-:Y:S01]  /*344e0*/  IMAD R4, R29, c[0x0][0x198], RZ ;  /* 0x000066001d047a24 */ /* 0x000fe200078e02ff */
[----:B------:R-:W-:-:S03]  /*344f0*/  LEA.HI.X.SX32 R29, R3, R2, 0x1, P5 ;  /* 0x00000002031d7211 */ /* 0x000fc600028f0eff */
[----:B------:R-:W-:Y:S04]  /*34500*/  @P2 STG.E.U16 [R6.64], R21 ;  /* 0x0000001506002986 */ /* 0x000fe8000c101508 */
[----:B------:R0:W-:Y:S04]  /*34510*/  @P3 STG.E.U16 [R28.64], R25 ;  /* 0x000000191c003986 */ /* 0x0001e8000c101508 */
[----:B0-----:R-:W2:Y:S01]  /*34520*/  LDL.LU R28, [R1+0x8c] ;  /* 0x00008c00011c7983 */ /* 0x001ea20000300800 */
[C---:B------:R-:W-:Y:S01]  /*34530*/  IMAD R3, R8.reuse, c[0x0][0x198], RZ ;  /* 0x0000660008037a24 */ /* 0x040fe200078e02ff */
[----:B------:R-:W-:-:S02]  /*34540*/  ISETP.LT.AND P4, PT, R8, c[0x0][0x17c], !P0 ;  /* 0x00005f0008007a0c */ /* 0x000fc40004781270 */
[CC--:B------:R-:W-:Y:S02]  /*34550*/  LEA R6, P2, R4.reuse, R0.reuse, 0x1 ;  /* 0x0000000004067211 */ /* 0x0c0fe400078408ff */
[----:B------:R-:W-:Y:S02]  /*34560*/  LEA R8, P3, R3, R0, 0x1 ;  /* 0x0000000003087211 */ /* 0x000fe400078608ff */
[-C--:B------:R-:W-:Y:S02]  /*34570*/  LEA.HI.X.SX32 R7, R4, R2.reuse, 0x1, P2 ;  /* 0x0000000204077211 */ /* 0x080fe400010f0eff */
[----:B------:R-:W-:Y:S02]  /*34580*/  PRMT R5, R15, 0x7632, R5 ;  /* 0x000076320f057816 */ /* 0x000fe40000000005 */
[----:B------:R-:W-:Y:S01]  /*34590*/  PRMT R4, R9, 0x7632, R4 ;  /* 0x0000763209047816 */ /* 0x000fe20000000004 */
[----:B------:R-:W5:Y:S01]  /*345a0*/  LDL.LU R15, [R1+0xe50] ;  /* 0x000e5000010f7983 */ /* 0x000f620000300800 */
[----:B------:R-:W-:Y:S01]  /*345b0*/  LEA.HI.X.SX32 R9, R3, R2, 0x1, P3 ;  /* 0x0000000203097211 */ /* 0x000fe200018f0eff */
[C---:B------:R-:W-:Y:S01]  /*345c0*/  IMAD R3, R24.reuse, c[0x0][0x198], RZ ;  /* 0x0000660018037a24 */ /* 0x040fe200078e02ff */
[----:B------:R-:W-:Y:S01]  /*345d0*/  ISETP.LT.AND P2, PT, R24, c[0x0][0x17c], !P0 ;  /* 0x00005f0018007a0c */ /* 0x000fe20004741270 */
[----:B------:R0:W-:Y:S04]  /*345e0*/  @P1 STG.E.U16 [R6.64], R5 ;  /* 0x0000000506001986 */ /* 0x0001e8000c101508 */
[----:B------:R1:W-:Y:S01]  /*345f0*/  @P4 STG.E.U16 [R8.64], R4 ;  /* 0x0000000408004986 */ /* 0x0003e2000c101508 */
[C---:B----4-:R-:W-:Y:S01]  /*34600*/  ISETP.LT.AND P1, PT, R16.reuse, c[0x0][0x17c], !P0 ;  /* 0x00005f0010007a0c */ /* 0x050fe20004721270 */
[----:B------:R-:W-:Y:S01]  /*34610*/  IMAD R16, R16, c[0x0][0x198], RZ ;  /* 0x0000660010107a24 */ /* 0x000fe200078e02ff */
[----:B------:R-:W-:Y:S01]  /*34620*/  PRMT R17, R13, 0x7632, R17 ;  /* 0x000076320d117816 */ /* 0x000fe20000000011 */
[----:B------:R-:W4:Y:S04]  /*34630*/  LDL.LU R29, [R1+0x98] ;  /* 0x00009800011d7983 */ /* 0x000f280000300800 */
[----:B0-----:R-:W4:Y:S01]  /*34640*/  LDL.LU.64 R6, [R1+0xe48] ;  /* 0x000e480001067983 */ /* 0x001f220000300a00 */
[----:B-1----:R-:W-:-:S03]  /*34650*/  LEA R4, P3, R3, R0, 0x1 ;  /* 0x0000000003047211 */ /* 0x002fc600078608ff */
[----:B------:R-:W4:Y:S01]  /*34660*/  LDL.LU R24, [R1+0x9c] ;  /* 0x00009c0001187983 */ /* 0x000f220000300800 */
[----:B------:R-:W-:Y:S02]  /*34670*/  PRMT R8, R5, 0x7632, R8 ;  /* 0x0000763205087816 */ /* 0x000fe40000000008 */
[----:B------:R-:W-:Y:S01]  /*34680*/  LEA.HI.X.SX32 R5, R3, R2, 0x1, P3 ;  /* 0x0000000203057211 */ /* 0x000fe200018f0eff */
[C---:B---3--:R-:W-:Y:S01]  /*34690*/  IMAD R3, R12.reuse, c[0x0][0x198], RZ ;  /* 0x000066000c037a24 */ /* 0x048fe200078e02ff */
[----:B------:R-:W-:-:S03]  /*346a0*/  ISETP.LT.AND P3, PT, R12, c[0x0][0x17c], !P0 ;  /* 0x00005f000c007a0c */ /* 0x000fc60004761270 */
[----:B------:R0:W-:Y:S01]  /*346b0*/  @P2 STG.E.U16 [R4.64], R8 ;  /* 0x0000000804002986 */ /* 0x0001e2000c101508 */
[----:B------:R-:W-:-:S04]  /*346c0*/  LEA R12, P2, R16, R0, 0x1 ;  /* 0x00000000100c7211 */ /* 0x000fc800078408ff */
[----:B------:R-:W-:Y:S02]  /*346d0*/  LEA.HI.X.SX32 R13, R16, R2, 0x1, P2 ;  /* 0x00000002100d7211 */ /* 0x000fe400010f0eff */
[----:B------:R-:W-:Y:S02]  /*346e0*/  PRMT R16, R10, 0x7632, R16 ;  /* 0x000076320a107816 */ /* 0x000fe40000000010 */
[----:B0-----:R-:W-:-:S04]  /*346f0*/  LEA R4, P6, R3, R0, 0x1 ;  /* 0x0000000003047211 */ /* 0x001fc800078c08ff */
[----:B------:R-:W-:Y:S02]  /*34700*/  LEA.HI.X.SX32 R5, R3, R2, 0x1, P6 ;  /* 0x0000000203057211 */ /* 0x000fe400030f0eff */
[----:B------:R-:W-:Y:S01]  /*34710*/  PRMT R20, R17, 0x7632, R20 ;  /* 0x0000763211147816 */ /* 0x000fe20000000014 */
[----:B------:R0:W-:Y:S01]  /*34720*/  @P1 STG.E.U16 [R12.64], R17 ;  /* 0x000000110c001986 */ /* 0x0001e2000c101508 */
[C---:B--2---:R-:W-:Y:S01]  /*34730*/  ISETP.LT.AND P4, PT, R28.reuse, c[0x0][0x17c], !P0 ;  /* 0x00005f001c007a0c */ /* 0x044fe20004781270 */
[----:B------:R-:W-:Y:S02]  /*34740*/  IMAD R9, R28, c[0x0][0x198], RZ ;  /* 0x000066001c097a24 */ /* 0x000fe400078e02ff */
[----:B------:R-:W2:Y:S04]  /*34750*/  LDL.LU R28, [R1+0xa0] ;  /* 0x0000a000011c7983 */ /* 0x000ea80000300800 */
[----:B------:R-:W3:Y:S04]  /*34760*/  LDL.LU R10, [R1+0xe44] ;  /* 0x000e4400010a7983 */ /* 0x000ee80000300800 */
[----:B------:R-:W2:Y:S01]  /*34770*/  LDL.LU R3, [R1+0x94] ;  /* 0x0000940001037983 */ /* 0x000ea20000300800 */
[----:B------:R-:W-:-:S03]  /*34780*/  LEA R8, P5, R9, R0, 0x1 ;  /* 0x0000000009087211 */ /* 0x000fc600078a08ff */
[----:B0-----:R-:W3:Y:S01]  /*34790*/  LDL.LU R17, [R1+0x18] ;  /* 0x0000180001117983 */ /* 0x001ee20000300800 */
[----:B------:R-:W-:-:S05]  /*347a0*/  LEA.HI.X.SX32 R9, R9, R2, 0x1, P5 ;  /* 0x0000000209097211 */ /* 0x000fca00028f0eff */
[----:B------:R-:W-:Y:S04]  /*347b0*/  @P4 STG.E.U16 [R8.64], R16 ;  /* 0x0000001008004986 */ /* 0x000fe8000c101508 */
[----:B------:R0:W-:Y:S04]  /*347c0*/  @P3 STG.E.U16 [R4.64], R20 ;  /* 0x0000001404003986 */ /* 0x0001e8000c101508 */
[----:B0-----:R-:W3:Y:S01]  /*347d0*/  LDL.LU R20, [R1+0xa8] ;  /* 0x0000a80001147983 */ /* 0x001ee20000300800 */
[----:B----4-:R-:W-:Y:S01]  /*347e0*/  ISETP.LT.AND P2, PT, R29, c[0x0][0x17c], !P0 ;  /* 0x00005f001d007a0c */ /* 0x010fe20004741270 */
[C---:B------:R-:W-:Y:S01]  /*347f0*/  IMAD R13, R24.reuse, c[0x0][0x198], RZ ;  /* 0x00006600180d7a24 */ /* 0x040fe200078e02ff */
[----:B------:R-:W-:-:S02]  /*34800*/  ISETP.LT.AND P3, PT, R24, c[0x0][0x17c], !P0 ;  /* 0x00005f0018007a0c */ /* 0x000fc40004761270 */
[----:B------:R-:W-:Y:S02]  /*34810*/  PRMT R21, R21, 0x7632, R21 ;  /* 0x0000763215157816 */ /* 0x000fe40000000015 */
[----:B------:R-:W-:Y:S01]  /*34820*/  PRMT R25, R25, 0x7632, R25 ;  /* 0x0000763219197816 */ /* 0x000fe20000000019 */
[C---:B--2---:R-:W-:Y:S01]  /*34830*/  IMAD R5, R3.reuse, c[0x0][0x198], RZ ;  /* 0x0000660003057a24 */ /* 0x044fe200078e02ff */
[----:B------:R-:W-:Y:S01]  /*34840*/  ISETP.LT.AND P4, PT, R3, c[0x0][0x17c], !P0 ;  /* 0x00005f0003007a0c */ /* 0x000fe20004781270 */
[----:B------:R-:W-:Y:S02]  /*34850*/  IMAD R3, R29, c[0x0][0x198], RZ ;  /* 0x000066001d037a24 */ /* 0x000fe400078e02ff */
[----:B------:R-:W2:Y:S01]  /*34860*/  LDL.LU R29, [R1+0xb0] ;  /* 0x0000b000011d7983 */ /* 0x000ea20000300800 */
[-C--:B------:R-:W-:Y:S02]  /*34870*/  LEA R4, P1, R5, R0.reuse, 0x1 ;  /* 0x0000000005047211 */ /* 0x080fe400078208ff */
[----:B------:R-:W-:Y:S01]  /*34880*/  LEA R8, P5, R3, R0, 0x1 ;  /* 0x0000000003087211 */ /* 0x000fe200078a08ff */
[----:B------:R-:W4:Y:S01]  /*34890*/  LDL.LU R24, [R1+0xb4] ;  /* 0x0000b40001187983 */ /* 0x000f220000300800 */
[----:B------:R-:W-:Y:S01]  /*348a0*/  LEA.HI.X.SX32 R5, R5, R2, 0x1, P1 ;  /* 0x0000000205057211 */ /* 0x000fe200008f0eff */
[C---:B------:R-:W-:Y:S01]  /*348b0*/  IMAD R16, R28.reuse, c[0x0][0x198], RZ ;  /* 0x000066001c107a24 */ /* 0x040fe200078e02ff */
[----:B------:R-:W-:-:S02]  /*348c0*/  ISETP.LT.AND P1, PT, R28, c[0x0][0x17c], !P0 ;  /* 0x00005f001c007a0c */ /* 0x000fc40004721270 */
[----:B------:R-:W2:Y:S01]  /*348d0*/  LDL.LU R28, [R1+0xb8] ;  /* 0x0000b800011c7983 */ /* 0x000ea20000300800 */
[----:B------:R-:W-:-:S03]  /*348e0*/  LEA.HI.X.SX32 R9, R3, R2, 0x1, P5 ;  /* 0x0000000203097211 */ /* 0x000fc600028f0eff */
[----:B------:R-:W2:Y:S04]  /*348f0*/  LDL.LU R3, [R1+0xa4] ;  /* 0x0000a40001037983 */ /* 0x000ea80000300800 */
[----:B------:R0:W-:Y:S04]  /*34900*/  @P4 STG.E.U16 [R4.64], R21 ;  /* 0x0000001504004986 */ /* 0x0001e8000c101508 */
[----:B0-----:R-:W4:Y:S04]  /*34910*/  LDL.LU R21, [R1+0xac] ;  /* 0x0000ac0001157983 */ /* 0x001f280000300800 */
[----:B------:R0:W-:Y:S01]  /*34920*/  @P2 STG.E.U16 [R8.64], R25 ;  /* 0x0000001908002986 */ /* 0x0001e2000c101508 */
[----:B---3--:R-:W-:-:S03]  /*34930*/  ISETP.LT.AND P2, PT, R20, c[0x0][0x17c], !P0 ;  /* 0x00005f0014007a0c */ /* 0x008fc60004741270 */
[----:B0-----:R-:W3:Y:S01]  /*34940*/  LDL.LU R25, [R1+0xbc] ;  /* 0x0000bc0001197983 */ /* 0x001ee20000300800 */
[----:B------:R-:W-:-:S03]  /*34950*/  IMAD R9, R20, c[0x0][0x198], RZ ;  /* 0x0000660014097a24 */ /* 0x000fc600078e02ff */
[----:B------:R-:W3:Y:S01]  /*34960*/  LDL.LU R20, [R1+0xc0] ;  /* 0x0000c00001147983 */ /* 0x000ee20000300800 */
[CC--:B------:R-:W-:Y:S02]  /*34970*/  LEA R12, P6, R13.reuse, R0.reuse, 0x1 ;  /* 0x000000000d0c7211 */ /* 0x0c0fe400078c08ff */
[C---:B------:R-:W-:Y:S02]  /*34980*/  LEA R4, P4, R16.reuse, R0, 0x1 ;  /* 0x0000000010047211 */ /* 0x040fe400078808ff */
[-C--:B------:R-:W-:Y:S02]  /*34990*/  LEA.HI.X.SX32 R13, R13, R2.reuse, 0x1, P6 ;  /* 0x000000020d0d7211 */ /* 0x080fe400030f0eff */
[----:B------:R-:W-:-:S03]  /*349a0*/  LEA.HI.X.SX32 R5, R16, R2, 0x1, P4 ;  /* 0x0000000210057211 */ /* 0x000fc600020f0eff */
[----:B------:R-:W-:Y:S04]  /*349b0*/  @P3 STG.E.U16 [R12.64], R17 ;  /* 0x000000110c003986 */ /* 0x000fe8000c101508 */
[----:B------:R0:W-:Y:S01]  /*349c0*/  @P1 STG.E.U16 [R4.64], R10 ;  /* 0x0000000a04001986 */ /* 0x0001e2000c101508 */
[----:B------:R-:W-:-:S04]  /*349d0*/  LEA R8, P5, R9, R0, 0x1 ;  /* 0x0000000009087211 */ /* 0x000fc800078a08ff */
[----:B------:R-:W-:Y:S02]  /*349e0*/  LEA.HI.X.SX32 R9, R9, R2, 0x1, P5 ;  /* 0x0000000209097211 */ /* 0x000fe400028f0eff */
[C---:B--2---:R-:W-:Y:S01]  /*349f0*/  ISETP.LT.AND P3, PT, R3.reuse, c[0x0][0x17c], !P0 ;  /* 0x00005f0003007a0c */ /* 0x044fe20004761270 */
[----:B------:R-:W-:-:S05]  /*34a00*/  IMAD R3, R3, c[0x0][0x198], RZ ;  /* 0x0000660003037a24 */ /* 0x000fca00078e02ff */
[----:B0-----:R-:W-:-:S04]  /*34a10*/  LEA R4, P1, R3, R0, 0x1 ;  /* 0x0000000003047211 */ /* 0x001fc800078208ff */
[----:B------:R-:W-:Y:S01]  /*34a20*/  LEA.HI.X.SX32 R5, R3, R2, 0x1, P1 ;  /* 0x0000000203057211 */ /* 0x000fe200008f0eff */
[C---:B------:R-:W-:Y:S01]  /*34a30*/  IMAD R3, R29.reuse, c[0x0][0x198], RZ ;  /* 0x000066001d037a24 */ /* 0x040fe200078e02ff */
[----:B------:R-:W-:Y:S02]  /*34a40*/  ISETP.LT.AND P1, PT, R29, c[0x0][0x17c], !P0 ;  /* 0x00005f001d007a0c */ /* 0x000fe40004721270 */
[----:B------:R-:W2:Y:S04]  /*34a50*/  LDL.LU R29, [R1+0xc4] ;  /* 0x0000c400011d7983 */ /* 0x000ea80000300800 */
[----:B------:R0:W-:Y:S01]  /*34a60*/  @P3 STG.E.U16 [R4.64], R6 ;  /* 0x0000000604003986 */ /* 0x0001e2000c101508 */
[C---:B----4-:R-:W-:Y:S01]  /*34a70*/  ISETP.LT.AND P4, PT, R21.reuse, c[0x0][0x17c], !P0 ;  /* 0x00005f0015007a0c */ /* 0x050fe20004781270 */
[----:B------:R-:W-:-:S02]  /*34a80*/  IMAD R13, R21, c[0x0][0x198], RZ ;  /* 0x00006600150d7a24 */ /* 0x000fc400078e02ff */
[----:B------:R1:W-:Y:S01]  /*34a90*/  @P2 STG.E.U16 [R8.64], R14 ;  /* 0x0000000e08002986 */ /* 0x0003e2000c101508 */
[C---:B------:R-:W-:Y:S02]  /*34aa0*/  ISETP.LT.AND P2, PT, R24.reuse, c[0x0][0x17c], !P0 ;  /* 0x00005f0018007a0c */ /* 0x040fe40004741270 */
[----:B0-----:R-:W-:Y:S01]  /*34ab0*/  LEA R4, P3, R3, R0, 0x1 ;  /* 0x0000000003047211 */ /* 0x001fe200078608ff */
[----:B-1----:R-:W-:-:S03]  /*34ac0*/  IMAD R8, R24, c[0x0][0x198], RZ ;  /* 0x0000660018087a24 */ /* 0x002fc600078e02ff */
[----:B------:R-:W-:Y:S01]  /*34ad0*/  LEA.HI.X.SX32 R5, R3, R2, 0x1, P3 ;  /* 0x0000000203057211 */ /* 0x000fe200018f0eff */
[----:B------:R-:W4:Y:S01]  /*34ae0*/  LDL.LU R24, [R1+0xc8] ;  /* 0x0000c80001187983 */ /* 0x000f220000300800 */
[C---:B------:R-:W-:Y:S01]  /*34af0*/  ISETP.LT.AND P3, PT, R28.reuse, c[0x0][0x17c], !P0 ;  /* 0x00005f001c007a0c */ /* 0x040fe20004761270 */
[----:B------:R-:W-:Y:S02]  /*34b00*/  IMAD R3, R28, c[0x0][0x198], RZ ;  /* 0x000066001c037a24 */ /* 0x000fe400078e02ff */
[----:B------:R-:W4:Y:S04]  /*34b10*/  LDL.LU R21, [R1+0xcc] ;  /* 0x0000cc0001157983 */ /* 0x000f280000300800 */
[----:B------:R-:W4:Y:S01]  /*34b20*/  LDL.LU R28, [R1+0xd0] ;  /* 0x0000d000011c7983 */ /* 0x000f220000300800 */
[----:B------:R-:W-:-:S04]  /*34b30*/  LEA R12, P6, R13, R0, 0x1 ;  /* 0x000000000d0c7211 */ /* 0x000fc800078c08ff */
[----:B------:R-:W-:-:S05]  /*34b40*/  LEA.HI.X.SX32 R13, R13, R2, 0x1, P6 ;  /* 0x000000020d0d7211 */ /* 0x000fca00030f0eff */
[----:B------:R0:W-:Y:S04]  /*34b50*/  @P4 STG.E.U16 [R12.64], R11 ;  /* 0x0000000b0c004986 */ /* 0x0001e8000c101508 */
[----:B------:R1:W-:Y:S01]  /*34b60*/  @P1 STG.E.U16 [R4.64], R18 ;  /* 0x0000001204001986 */ /* 0x0003e2000c101508 */
[CC--:B0-----:R-:W-:Y:S02]  /*34b70*/  LEA R12, P4, R8.reuse, R0.reuse, 0x1 ;  /* 0x00000000080c7211 */ /* 0x0c1fe400078808ff */
[C---:B-1----:R-:W-:Y:S02]  /*34b80*/  LEA R4, P5, R3.reuse, R0, 0x1 ;  /* 0x0000000003047211 */ /* 0x042fe400078a08ff */
[-C--:B------:R-:W-:Y:S02]  /*34b90*/  LEA.HI.X.SX32 R13, R8, R2.reuse, 0x1, P4 ;  /* 0x00000002080d7211 */ /* 0x080fe400020f0eff */
[----:B------:R-:W-:Y:S01]  /*34ba0*/  LEA.HI.X.SX32 R5, R3, R2, 0x1, P5 ;  /* 0x0000000203057211 */ /* 0x000fe200028f0eff */
[C---:B---3--:R-:W-:Y:S01]  /*34bb0*/  IMAD R3, R20.reuse, c[0x0][0x198], RZ ;  /* 0x0000660014037a24 */ /* 0x048fe200078e02ff */
[----:B------:R-:W-:-:S02]  /*34bc0*/  ISETP.LT.AND P4, PT, R20, c[0x0][0x17c], !P0 ;  /* 0x00005f0014007a0c */ /* 0x000fc40004781270 */
[----:B------:R-:W3:Y:S01]  /*34bd0*/  LDL.LU R20, [R1+0xd4] ;  /* 0x0000d40001147983 */ /* 0x000ee20000300800 */
[C---:B------:R-:W-:Y:S01]  /*34be0*/  IMAD R8, R25.reuse, c[0x0][0x198], RZ ;  /* 0x0000660019087a24 */ /* 0x040fe200078e02ff */
[----:B------:R-:W-:Y:S02]  /*34bf0*/  ISETP.LT.AND P1, PT, R25, c[0x0][0x17c], !P0 ;  /* 0x00005f0019007a0c */ /* 0x000fe40004721270 */
[----:B-----5:R0:W-:Y:S04]  /*34c00*/  @P2 STG.E.U16 [R12.64], R22 ;  /* 0x000000160c002986 */ /* 0x0201e8000c101508 */
[----:B------:R1:W-:Y:S01]  /*34c10*/  @P3 STG.E.U16 [R4.64], R26 ;  /* 0x0000001a04003986 */ /* 0x0003e2000c101508 */
[----:B------:R-:W-:Y:S02]  /*34c20*/  PRMT R6, R17, 0x7632, R6 ;  /* 0x0000763211067816 */ /* 0x000fe40000000006 */
[----:B------:R-:W-:Y:S01]  /*34c30*/  PRMT R10, R10, 0x7632, R10 ;  /* 0x000076320a0a7816 */ /* 0x000fe2000000000a */
[----:B------:R-:W5:Y:S01]  /*34c40*/  LDL.LU R17, [R1+0xd8] ;  /* 0x0000d80001117983 */ /* 0x000f620000300800 */
[----:B0-----:R-:W-:-:S02]  /*34c50*/  LEA R12, P2, R8, R0, 0x1 ;  /* 0x00000000080c7211 */ /* 0x001fc400078408ff */
[C---:B-1----:R-:W-:Y:S02]  /*34c60*/  LEA R4, P3, R3.reuse, R0, 0x1 ;  /* 0x0000000003047211 */ /* 0x042fe400078608ff */
[-C--:B------:R-:W-:Y:S02]  /*34c70*/  LEA.HI.X.SX32 R13, R8, R2.reuse, 0x1, P2 ;  /* 0x00000002080d7211 */ /* 0x080fe400010f0eff */
[----:B------:R-:W-:-:S03]  /*34c80*/  LEA.HI.X.SX32 R5, R3, R2, 0x1, P3 ;  /* 0x0000000203057211 */ /* 0x000fc600018f0eff */
[----:B------:R-:W-:Y:S04]  /*34c90*/  @P1 STG.E.U16 [R12.64], R6 ;  /* 0x000000060c001986 */ /* 0x000fe8000c101508 */
[----:B------:R0:W-:Y:S01]  /*34ca0*/  @P4 STG.E.U16 [R4.64], R10 ;  /* 0x0000000a04004986 */ /* 0x0001e2000c101508 */
[----:B------:R-:W-:Y:S02]  /*34cb0*/  PRMT R8, R6, 0x7632, R8 ;  /* 0x0000763206087816 */ /* 0x000fe40000000008 */
[----:B------:R-:W-:Y:S02]  /*34cc0*/  PRMT R14, R14, 0x7632, R14 ;  /* 0x000076320e0e7816 */ /* 0x000fe4000000000e */
[----:B------:R-:W-:Y:S01]  /*34cd0*/  PRMT R18, R18, 0x7632, R18 ;  /* 0x0000763212127816 */ /* 0x000fe20000000012 */
[C---:B--2---:R-:W-:Y:S01]  /*34ce0*/  IMAD R3, R29.reuse, c[0x0][0x198], RZ ;  /* 0x000066001d037a24 */ /* 0x044fe200078e02ff */
[----:B------:R-:W-:-:S02]  /*34cf0*/  ISETP.LT.AND P2, PT, R29, c[0x0][0x17c], !P0 ;  /* 0x00005f001d007a0c */ /* 0x000fc40004741270 */
[----:B------:R-:W2:Y:S02]  /*34d00*/  LDL.LU R29, [R1+0xdc] ;  /* 0x0000dc00011d7983 */ /* 0x000ea40000300800 */
[----:B0-----:R-:W-:-:S04]  /*34d10*/  LEA R4, P3, R3, R0, 0x1 ;  /* 0x0000000003047211 */ /* 0x001fc800078608ff */
[----:B------:R-:W-:-:S05]  /*34d20*/  LEA.HI.X.SX32 R5, R3, R2, 0x1, P3 ;  /* 0x0000000203057211 */ /* 0x000fca00018f0eff */
[----:B------:R0:W-:Y:S01]  /*34d30*/  @P2 STG.E.U16 [R4.64], R8 ;  /* 0x0000000804002986 */ /* 0x0001e2000c101508 */
[C---:B----4-:R-:W-:Y:S01]  /*34d40*/  IMAD R6, R24.reuse, c[0x0][0x198], RZ ;  /* 0x0000660018067a24 */ /* 0x050fe200078e02ff */
[----:B------:R-:W-:Y:S02]  /*34d50*/  ISETP.LT.AND P1, PT, R24, c[0x0][0x17c], !P0 ;  /* 0x00005f0018007a0c */ /* 0x000fe40004721270 */
[----:B------:R-:W4:Y:S01]  /*34d60*/  LDL.LU R24, [R1+0xe4] ;  /* 0x0000e40001187983 */ /* 0x000f220000300800 */
[C---:B------:R-:W-:Y:S01]  /*34d70*/  IMAD R3, R21.reuse, c[0x0][0x198], RZ ;  /* 0x0000660015037a24 */ /* 0x040fe200078e02ff */
[----:B------:R-:W-:Y:S01]  /*34d80*/  ISETP.LT.AND P4, PT, R21, c[0x0][0x17c], !P0 ;  /* 0x00005f0015007a0c */ /* 0x000fe20004781270 */
[C---:B------:R-:W-:Y:S01]  /*34d90*/  IMAD R10, R28.reuse, c[0x0][0x198], RZ ;  /* 0x000066001c0a7a24 */ /* 0x040fe200078e02ff */
[----:B------:R-:W-:Y:S02]  /*34da0*/  ISETP.LT.AND P3, PT, R28, c[0x0][0x17c], !P0 ;  /* 0x00005f001c007a0c */ /* 0x000fe40004761270 */
[-C--:B0-----:R-:W-:Y:S01]  /*34db0*/  LEA R4, P2, R6, R0.reuse, 0x1 ;  /* 0x0000000006047211 */ /* 0x081fe200078408ff */
[----:B------:R-:W4:Y:S01]  /*34dc0*/  LDL.LU R28, [R1+0x1c] ;  /* 0x00001c00011c7983 */ /* 0x000f220000300800 */
[----:B------:R-:W-:-:S02]  /*34dd0*/  LEA R8, P5, R3, R0, 0x1 ;  /* 0x0000000003087211 */ /* 0x000fc400078a08ff */
[----:B------:R-:W-:Y:S02]  /*34de0*/  LEA R12, P6, R10, R0, 0x1 ;  /* 0x000000000a0c7211 */ /* 0x000fe400078c08ff */
[-C--:B------:R-:W-:Y:S02]  /*34df0*/  LEA.HI.X.SX32 R5, R6, R2.reuse, 0x1, P2 ;  /* 0x0000000206057211 */ /* 0x080fe400010f0eff */
[----:B------:R-:W-:Y:S02]  /*34e00*/  PRMT R6, R11, 0x7632, R6 ;  /* 0x000076320b067816 */ /* 0x000fe40000000006 */
[-C--:B------:R-:W-:Y:S01]  /*34e10*/  LEA.HI.X.SX32 R9, R3, R2.reuse, 0x1, P5 ;  /* 0x0000000203097211 */ /* 0x080fe200028f0eff */
[----:B------:R-:W4:Y:S01]  /*34e20*/  LDL.LU R11, [R1+0xe40] ;  /* 0x000e4000010b7983 */ /* 0x000f220000300800 */
[----:B------:R-:W-:-:S03]  /*34e30*/  LEA.HI.X.SX32 R13, R10, R2, 0x1, P6 ;  /* 0x000000020a0d7211 */ /* 0x000fc600030f0eff */
[----:B------:R-:W4:Y:S04]  /*34e40*/  LDL.LU R21, [R1+0xe8] ;  /* 0x0000e80001157983 */ /* 0x000f280000300800 */
[----:B------:R0:W-:Y:S04]  /*34e50*/  @P1 STG.E.U16 [R4.64], R14 ;  /* 0x0000000e04001986 */ /* 0x0001e8000c101508 */
[----:B------:R-:W-:Y:S04]  /*34e60*/  @P4 STG.E.U16 [R8.64], R6 ;  /* 0x0000000608004986 */ /* 0x000fe8000c101508 */
[----:B------:R1:W-:Y:S04]  /*34e70*/  @P3 STG.E.U16 [R12.64], R18 ;  /* 0x000000120c003986 */ /* 0x0003e8000c101508 */
[----:B0-----:R-:W4:Y:S01]  /*34e80*/  LDL.LU R14, [R1+0xf0] ;  /* 0x0000f000010e7983 */ /* 0x001f220000300800 */
[C---:B---3--:R-:W-:Y:S01]  /*34e90*/  ISETP.LT.AND P1, PT, R20.reuse, c[0x0][0x17c], !P0 ;  /* 0x00005f0014007a0c */ /* 0x048fe20004721270 */
[----:B------:R-:W-:-:S02]  /*34ea0*/  IMAD R5, R20, c[0x0][0x198], RZ ;  /* 0x0000660014057a24 */ /* 0x000fc400078e02ff */
[----:B-1----:R-:W3:Y:S04]  /*34eb0*/  LDL.LU R18, [R1+0xec] ;  /* 0x0000ec0001127983 */ /* 0x002ee80000300800 */
[----:B------:R-:W3:Y:S01]  /*34ec0*/  LDL.LU R20, [R1+0xf4] ;  /* 0x0000f40001147983 */ /* 0x000ee20000300800 */
[C---:B-----5:R-:W-:Y:S01]  /*34ed0*/  IMAD R6, R17.reuse, c[0x0][0x198], RZ ;  /* 0x0000660011067a24 */ /* 0x060fe200078e02ff */
[----:B------:R-:W-:Y:S02]  /*34ee0*/  ISETP.LT.AND P3, PT, R17, c[0x0][0x17c], !P0 ;  /* 0x00005f0011007a0c */ /* 0x000fe40004761270 */
[-C--:B------:R-:W-:Y:S01]  /*34ef0*/  LEA R4, P6, R5, R0.reuse, 0x1 ;  /* 0x0000000005047211 */ /* 0x080fe200078c08ff */
[----:B------:R-:W5:Y:S01]  /*34f00*/  LDL.LU R25, [R1+0xf8] ;  /* 0x0000f80001197983 */ /* 0x000f620000300800 */
[----:B------:R-:W-:-:S02]  /*34f10*/  LEA R8, P5, R6, R0, 0x1 ;  /* 0x0000000006087211 */ /* 0x000fc400078a08ff */
[-C--:B------:R-:W-:Y:S02]  /*34f20*/  LEA.HI.X.SX32 R5, R5, R2.reuse, 0x1, P6 ;  /* 0x0000000205057211 */ /* 0x080fe400030f0eff */
[----:B------:R-:W-:Y:S02]  /*34f30*/  PRMT R22, R22, 0x7632, R22 ;  /* 0x0000763216167816 */ /* 0x000fe40000000016 */
[----:B------:R-:W-:Y:S02]  /*34f40*/  PRMT R26, R26, 0x7632, R26 ;  /* 0x000076321a1a7816 */ /* 0x000fe4000000001a */
[----:B------:R-:W-:Y:S01]  /*34f50*/  LEA.HI.X.SX32 R9, R6, R2, 0x1, P5 ;  /* 0x0000000206097211 */ /* 0x000fe200028f0eff */
[----:B------:R0:W-:Y:S04]  /*34f60*/  @P1 STG.E.U16 [R4.64], R22 ;  /* 0x0000001604001986 */ /* 0x0001e8000c101508 */
[----:B------:R1:W-:Y:S01]  /*34f70*/  @P3 STG.E.U16 [R8.64], R26 ;  /* 0x0000001a08003986 */ /* 0x0003e2000c101508 */
[C---:B--2---:R-:W-:Y:S01]  /*34f80*/  IMAD R3, R29.reuse, c[0x0][0x198], RZ ;  /* 0x000066001d037a24 */ /* 0x044fe200078e02ff */
[----:B------:R-:W-:-:S02]  /*34f90*/  ISETP.LT.AND P2, PT, R29, c[0x0][0x17c], !P0 ;  /* 0x00005f001d007a0c */ /* 0x000fc40004741270 */
[----:B------:R-:W2:Y:S02]  /*34fa0*/  LDL.LU R29, [R1+0xfc] ;  /* 0x0000fc00011d7983 */ /* 0x000ea40000300800 */
[----:B------:R-:W-:-:S04]  /*34fb0*/  LEA R12, P6, R3, R0, 0x1 ;  /* 0x00000000030c7211 */ /* 0x000fc800078c08ff */
[----:B------:R-:W-:Y:S01]  /*34fc0*/  LEA.HI.X.SX32 R13, R3, R2, 0x1, P6 ;  /* 0x00000002030d7211 */ /* 0x000fe200030f0eff */
[C---:B----4-:R-:W-:Y:S01]  /*34fd0*/  IMAD R10, R24.reuse, c[0x0][0x198], RZ ;  /* 0x00006600180a7a24 */ /* 0x050fe200078e02ff */
[----:B------:R-:W-:Y:S02]  /*34fe0*/  ISETP.LT.AND P4, PT, R24, c[0x0][0x17c], !P0 ;  /* 0x00005f0018007a0c */ /* 0x000fe40004781270 */
[----:B------:R-:W4:Y:S02]  /*34ff0*/  LDL.LU R24, [R1+0xc] ;  /* 0x00000c0001187983 */ /* 0x000f240000300800 */
[----:B------:R-:W-:-:S04]  /*35000*/  LEA R16, P5, R10, R0, 0x1 ;  /* 0x000000000a107211 */ /* 0x000fc800078a08ff */
[----:B------:R-:W-:Y:S01]  /*35010*/  LEA.HI.X.SX32 R17, R10, R2, 0x1, P5 ;  /* 0x000000020a117211 */ /* 0x000fe200028f0eff */
[----:B------:R0:W-:Y:S01]  /*35020*/  @P2 STG.E.U16 [R12.64], R28 ;  /* 0x0000001c0c002986 */ /* 0x0001e2000c101508 */
[C---:B------:R-:W-:Y:S01]  /*35030*/  IMAD R3, R21.reuse, c[0x0][0x198], RZ ;  /* 0x0000660015037a24 */ /* 0x040fe200078e02ff */
[----:B------:R-:W-:Y:S02]  /*35040*/  ISETP.LT.AND P1, PT, R21, c[0x0][0x17c], !P0 ;  /* 0x00005f0015007a0c */ /* 0x000fe40004721270 */
[----:B------:R-:W4:Y:S02]  /*35050*/  LDL.LU R21, [R1+0x100] ;  /* 0x0001000001157983 */ /* 0x000f240000300800 */
[C---:B0-----:R-:W-:Y:S02]  /*35060*/  LEA R4, P6, R3.reuse, R0, 0x1 ;  /* 0x0000000003047211 */ /* 0x041fe400078c08ff */
[----:B-1----:R-:W4:Y:S02]  /*35070*/  LDL.LU R26, [R1+0x10c] ;  /* 0x00010c00011a7983 */ /* 0x002f240000300800 */
[----:B------:R-:W-:-:S02]  /*35080*/  LEA.HI.X.SX32 R5, R3, R2, 0x1, P6 ;  /* 0x0000000203057211 */ /* 0x000fc400030f0eff */
[----:B------:R0:W-:Y:S01]  /*35090*/  @P4 STG.E.U16 [R16.64], R11 ;  /* 0x0000000b10004986 */ /* 0x0001e2000c101508 */
[----:B------:R-:W-:-:S03]  /*350a0*/  IMAD R6, R14, c[0x0][0x198], RZ ;  /* 0x000066000e067a24 */ /* 0x000fc600078e02ff */
[----:B------:R-:W4:Y:S01]  /*350b0*/  LDL.LU R22, [R1+0x110] ;  /* 0x0001100001167983 */ /* 0x000f220000300800 */
[C---:B---3--:R-:W-:Y:S01]  /*350c0*/  IMAD R9, R18.reuse, c[0x0][0x198], RZ ;  /* 0x0000660012097a24 */ /* 0x048fe200078e02ff */
[----:B------:R-:W-:Y:S02]  /*350d0*/  ISETP.LT.AND P3, PT, R18, c[0x0][0x17c], !P0 ;  /* 0x00005f0012007a0c */ /* 0x000fe40004761270 */
[-C--:B------:R-:W-:Y:S01]  /*350e0*/  LEA R8, P6, R6, R0.reuse, 0x1 ;  /* 0x0000000006087211 */ /* 0x080fe200078c08ff */
[C---:B------:R-:W-:Y:S01]  /*350f0*/  IMAD R10, R20.reuse, c[0x0][0x198], RZ ;  /* 0x00006600140a7a24 */ /* 0x040fe200078e02ff */
[----:B------:R-:W-:Y:S01]  /*35100*/  LEA R12, P5, R9, R0, 0x1 ;  /* 0x00000000090c7211 */ /* 0x000fe200078a08ff */
[----:B------:R-:W3:Y:S01]  /*35110*/  LDL.LU R18, [R1+0x108] ;  /* 0x0001080001127983 */ /* 0x000ee20000300800 */
[----:B------:R-:W-:Y:S02]  /*35120*/  ISETP.LT.AND P4, PT, R20, c[0x0][0x17c], !P0 ;  /* 0x00005f0014007a0c */ /* 0x000fe40004781270 */
[----:B------:R-:W-:Y:S01]  /*35130*/  ISETP.LT.AND P2, PT, R14, c[0x0][0x17c], !P0 ;  /* 0x00005f000e007a0c */ /* 0x000fe20004741270 */
[----:B------:R-:W3:Y:S01]  /*35140*/  LDL.LU R20, [R1+0x114] ;  /* 0x0001140001147983 */ /* 0x000ee20000300800 */
[----:B------:R-:W-:-:S02]  /*35150*/  PRMT R3, R28, 0x7632, R3 ;  /* 0x000076321c037816 */ /* 0x000fc40000000003 */
[-C--:B------:R-:W-:Y:S01]  /*35160*/  LEA.HI.X.SX32 R13, R9, R2.reuse, 0x1, P5 ;  /* 0x00000002090d7211 */ /* 0x080fe200028f0eff */
[----:B------:R-:W3:Y:S01]  /*35170*/  LDL.LU R14, [R1+0x118] ;  /* 0x00011800010e7983 */ /* 0x000ee20000300800 */
[----:B------:R-:W-:-:S03]  /*35180*/  LEA.HI.X.SX32 R9, R6, R2, 0x1, P6 ;  /* 0x0000000206097211 */ /* 0x000fc600030f0eff */
[----:B------:R-:W3:Y:S04]  /*35190*/  LDL.LU R28, [R1+0xe0] ;  /* 0x0000e000011c7983 */ /* 0x000ee80000300800 */
[----:B------:R-:W3:Y:S01]  /*351a0*/  LDL.LU R6, [R1+0x104] ;  /* 0x0001040001067983 */ /* 0x000ee20000300800 */
[----:B0-----:R-:W-:-:S03]  /*351b0*/  LEA R16, P5, R10, R0, 0x1 ;  /* 0x000000000a107211 */ /* 0x001fc600078a08ff */
[----:B------:R0:W-:Y:S01]  /*351c0*/  @P1 STG.E.U16 [R4.64], R7 ;  /* 0x0000000704001986 */ /* 0x0001e2000c101508 */
[C---:B-----5:R-:W-:Y:S01]  /*351d0*/  ISETP.LT.AND P1, PT, R25.reuse, c[0x0][0x17c], !P0 ;  /* 0x00005f0019007a0c */ /* 0x060fe20004721270 */
[----:B------:R-:W-:Y:S02]  /*351e0*/  IMAD R25, R25, c[0x0][0x198], RZ ;  /* 0x0000660019197a24 */ /* 0x000fe400078e02ff */
[----:B------:R1:W-:Y:S01]  /*351f0*/  @P3 STG.E.U16 [R12.64], R15 ;  /* 0x0000000f0c003986 */ /* 0x0003e2000c101508 */
[----:B------:R-:W-:Y:S02]  /*35200*/  LEA.HI.X.SX32 R17, R10, R2, 0x1, P5 ;  /* 0x000000020a117211 */ /* 0x000fe400028f0eff */
[----:B0-----:R-:W-:-:S04]  /*35210*/  LEA R4, P6, R25, R0, 0x1 ;  /* 0x0000000019047211 */ /* 0x001fc800078c08ff */
[----:B------:R-:W-:Y:S02]  /*35220*/  LEA.HI.X.SX32 R5, R25, R2, 0x1, P6 ;  /* 0x0000000219057211 */ /* 0x000fe400030f0eff */
[----:B------:R-:W-:Y:S02]  /*35230*/  PRMT R7, R11, 0x7632, R7 ;  /* 0x000076320b077816 */ /* 0x000fe40000000007 */
[----:B-1----:R-:W-:Y:S02]  /*35240*/  PRMT R15, R15, 0x7632, R15 ;  /* 0x000076320f0f7816 */ /* 0x002fe4000000000f */
[C---:B--2---:R-:W-:Y:S01]  /*35250*/  ISETP.LT.AND P3, PT, R29.reuse, c[0x0][0x17c], !P0 ;  /* 0x00005f001d007a0c */ /* 0x044fe20004761270 */
[----:B------:R-:W-:-:S05]  /*35260*/  IMAD R29, R29, c[0x0][0x198], RZ ;  /* 0x000066001d1d7a24 */ /* 0x000fca00078e02ff */
[----:B------:R-:W-:-:S04]  /*35270*/  LEA R10, P5, R29, R0, 0x1 ;  /* 0x000000001d0a7211 */ /* 0x000fc800078a08ff */
[----:B------:R-:W-:Y:S01]  /*35280*/  LEA.HI.X.SX32 R11, R29, R2, 0x1, P5 ;  /* 0x000000021d0b7211 */ /* 0x000fe200028f0eff */
[----:B----4-:R0:W-:Y:S04]  /*35290*/  @P2 STG.E.U16 [R8.64], R24 ;  /* 0x0000001808002986 */ /* 0x0101e8000c101508 */
[----:B------:R1:W-:Y:S04]  /*352a0*/  @P4 STG.E.U16 [R16.64], R19 ;  /* 0x0000001310004986 */ /* 0x0003e8000c101508 */
[----:B------:R2:W-:Y:S01]  /*352b0*/  @P1 STG.E.U16 [R4.64], R23 ;  /* 0x0000001704001986 */ /* 0x0005e2000c101508 */
[C---:B------:R-:W-:Y:S01]  /*352c0*/  ISETP.LT.AND P2, PT, R21.reuse, c[0x0][0x17c], !P0 ;  /* 0x00005f0015007a0c */ /* 0x040fe20004741270 */
[----:B------:R-:W-:-:S05]  /*352d0*/  IMAD R21, R21, c[0x0][0x198], RZ ;  /* 0x0000660015157a24 */ /* 0x000fca00078e02ff */
[----:B0-----:R-:W-:Y:S01]  /*352e0*/  LEA R8, P6, R21, R0, 0x1 ;  /* 0x0000000015087211 */ /* 0x001fe200078c08ff */
[----:B-1----:R-:W-:-:S03]  /*352f0*/  IMAD R17, R26, c[0x0][0x198], RZ ;  /* 0x000066001a117a24 */ /* 0x002fc600078e02ff */
[----:B------:R-:W-:Y:S01]  /*35300*/  LEA.HI.X.SX32 R9, R21, R2, 0x1, P6 ;  /* 0x0000000215097211 */ /* 0x000fe200030f0eff */
[----:B------:R-:W-:Y:S01]  /*35310*/  @P3 STG.E.U16 [R10.64], R27 ;  /* 0x0000001b0a003986 */ /* 0x000fe2000c101508 */
[----:B------:R-:W-:-:S03]  /*35320*/  IMAD R21, R22, c[0x0][0x198], RZ ;  /* 0x0000660016157a24 */ /* 0x000fc600078e02ff */
[----:B------:R0:W-:Y:S01]  /*35330*/  @P2 STG.E.U16 [R8.64], R3 ;  /* 0x0000000308002986 */ /* 0x0001e2000c101508 */
[----:B--2---:R-:W-:-:S04]  /*35340*/  LEA R4, P6, R17, R0, 0x1 ;  /* 0x0000000011047211 */ /* 0x004fc800078c08ff */
[----:B------:R-:W-:Y:S01]  /*35350*/  LEA.HI.X.SX32 R5, R17, R2, 0x1, P6 ;  /* 0x0000000211057211 */ /* 0x000fe200030f0eff */
[----:B---3--:R-:W-:Y:S01]  /*35360*/  IMAD R25, R18, c[0x0][0x198], RZ ;  /* 0x0000660012197a24 */ /* 0x008fe200078e02ff */
[----:B0-----:R-:W-:Y:S01]  /*35370*/  LEA R8, P1, R21, R0, 0x1 ;  /* 0x0000000015087211 */ /* 0x001fe200078208ff */
[----:B------:R-:W-:Y:S02]  /*35380*/  IMAD R29, R20, c[0x0][0x198], RZ ;  /* 0x00006600141d7a24 */ /* 0x000fe400078e02ff */
[C---:B------:R-:W-:Y:S01]  /*35390*/  IMAD R13, R6.reuse, c[0x0][0x198], RZ ;  /* 0x00006600060d7a24 */ /* 0x040fe200078e02ff */
[----:B------:R-:W-:-:S04]  /*353a0*/  ISETP.LT.AND P4, PT, R6, c[0x0][0x17c], !P0 ;  /* 0x00005f0006007a0c */ /* 0x000fc80004781270 */
[----:B------:R-:W-:Y:S01]  /*353b0*/  LEA R12, P5, R13, R0, 0x1 ;  /* 0x000000000d0c7211 */ /* 0x000fe200078a08ff */
[----:B------:R-:W-:-:S03]  /*353c0*/  IMAD R6, R14, c[0x0][0x198], RZ ;  /* 0x000066000e067a24 */ /* 0x000fc600078e02ff */
[----:B------:R-:W-:Y:S01]  /*353d0*/  LEA.HI.X.SX32 R13, R13, R2, 0x1, P5 ;  /* 0x000000020d0d7211 */ /* 0x000fe200028f0eff */
[----:B------:R-:W-:Y:S01]  /*353e0*/  IMAD R3, R28, c[0x0][0x198], RZ ;  /* 0x000066001c037a24 */ /* 0x000fe200078e02ff */
[----:B------:R-:W-:Y:S02]  /*353f0*/  LEA R10, P2, R25, R0, 0x1 ;  /* 0x00000000190a7211 */ /* 0x000fe400078408ff */
[----:B------:R-:W-:Y:S01]  /*35400*/  LEA.HI.X.SX32 R9, R21, R2, 0x1, P1 ;  /* 0x0000000215097211 */ /* 0x000fe200008f0eff */
[----:B------:R0:W-:Y:S01]  /*35410*/  @P4 STG.E.U16 [R12.64], R7 ;  /* 0x000000070c004986 */ /* 0x0001e2000c101508 */
[----:B------:R-:W-:Y:S02]  /*35420*/  LEA R16, P1, R6, R0, 0x1 ;  /* 0x0000000006107211 */ /* 0x000fe400078208ff */
[----:B------:R-:W-:Y:S02]  /*35430*/  ISETP.LT.AND P5, PT, R26, c[0x0][0x17c], !P0 ;  /* 0x00005f001a007a0c */ /* 0x000fe400047a1270 */
[----:B------:R-:W-:-:S02]  /*35440*/  ISETP.LT.AND P4, PT, R22, c[0x0][0x17c], !P0 ;  /* 0x00005f0016007a0c */ /* 0x000fc40004781270 */
[----:B------:R-:W-:Y:S02]  /*35450*/  LEA.HI.X.SX32 R11, R25, R2, 0x1, P2 ;  /* 0x00000002190b7211 */ /* 0x000fe400010f0eff */
[C---:B0-----:R-:W-:Y:S02]  /*35460*/  LEA R12, P6, R29.reuse, R0, 0x1 ;  /* 0x000000001d0c7211 */ /* 0x041fe400078c08ff */
[----:B------:R-:W-:Y:S02]  /*35470*/  ISETP.LT.AND P3, PT, R18, c[0x0][0x17c], !P0 ;  /* 0x00005f0012007a0c */ /* 0x000fe40004761270 */
[----:B------:R-:W-:Y:S02]  /*35480*/  ISETP.LT.AND P2, PT, R20, c[0x0][0x17c], !P0 ;  /* 0x00005f0014007a0c */ /* 0x000fe40004741270 */
[----:B------:R-:W-:Y:S02]  /*35490*/  LEA.HI.X.SX32 R13, R29, R2, 0x1, P6 ;  /* 0x000000021d0d7211 */ /* 0x000fe400030f0eff */
[----:B------:R-:W-:-:S02]  /*354a0*/  LEA R20, P6, R3, R0, 0x1 ;  /* 0x0000000003147211 */ /* 0x000fc400078c08ff */
[-C--:B------:R-:W-:Y:S02]  /*354b0*/  LEA.HI.X.SX32 R17, R6, R2.reuse, 0x1, P1 ;  /* 0x0000000206117211 */ /* 0x080fe400008f0eff */
[----:B------:R-:W-:Y:S02]  /*354c0*/  ISETP.LT.AND P1, PT, R14, c[0x0][0x17c], !P0 ;  /* 0x00005f000e007a0c */ /* 0x000fe40004721270 */
[----:B------:R-:W-:Y:S02]  /*354d0*/  ISETP.LT.AND P0, PT, R28, c[0x0][0x17c], !P0 ;  /* 0x00005f001c007a0c */ /* 0x000fe40004701270 */
[----:B------:R-:W-:Y:S02]  /*354e0*/  LEA.HI.X.SX32 R21, R3, R2, 0x1, P6 ;  /* 0x0000000203157211 */ /* 0x000fe400030f0eff */
[----:B------:R-:W-:Y:S02]  /*354f0*/  PRMT R2, R7, 0x7632, R2 ;  /* 0x0000763207027816 */ /* 0x000fe40000000002 */
[----:B------:R-:W-:-:S02]  /*35500*/  PRMT R0, R24, 0x7632, R0 ;  /* 0x0000763218007816 */ /* 0x000fc40000000000 */
[----:B------:R-:W-:Y:S01]  /*35510*/  PRMT R6, R19, 0x7632, R6 ;  /* 0x0000763213067816 */ /* 0x000fe20000000006 */
[----:B------:R0:W-:Y:S01]  /*35520*/  @P5 STG.E.U16 [R4.64], R2 ;  /* 0x0000000204005986 */ /* 0x0001e2000c101508 */
[----:B------:R-:W-:-:S03]  /*35530*/  PRMT R23, R23, 0x7632, R23 ;  /* 0x0000763217177816 */ /* 0x000fc60000000017 */
[----:B------:R0:W-:Y:S04]  /*35540*/  @P4 STG.E.U16 [R8.64], R15 ;  /* 0x0000000f08004986 */ /* 0x0001e8000c101508 */
[----:B------:R0:W-:Y:S04]  /*35550*/  @P3 STG.E.U16 [R10.64], R0 ;  /* 0x000000000a003986 */ /* 0x0001e8000c101508 */
[----:B------:R0:W-:Y:S04]  /*35560*/  @P2 STG.E.U16 [R12.64], R6 ;  /* 0x000000060c002986 */ /* 0x0001e8000c101508 */
[----:B------:R0:W-:Y:S01]  /*35570*/  @P1 STG.E.U16 [R16.64], R23 ;  /* 0x0000001710001986 */ /* 0x0001e2000c101508 */
[----:B------:R-:W-:Y:S05]  /*35580*/  @!P0 EXIT ;  /* 0x000000000000894d */ /* 0x000fea0003800000 */
[----:B0-----:R-:W-:-:S05]  /*35590*/  PRMT R10, R27, 0x7632, R10 ;  /* 0x000076321b0a7816 */ /* 0x001fca000000000a */
[----:B------:R-:W-:Y:S01]  /*355a0*/  STG.E.U16 [R20.64], R10 ;  /* 0x0000000a14007986 */ /* 0x000fe2000c101508 */
[----:B------:R-:W-:Y:S05]  /*355b0*/  EXIT ;  /* 0x000000000000794d */ /* 0x000fea0003800000 */
.L_x_4:
[----:B------:R-:W-:-:S00]  /*355c0*/  BRA `(.L_x_4) ;  /* 0xfffffff000007947 */ /* 0x000fc0000383ffff */
[----:B------:R-:W-:-:S00]  /*355d0*/  NOP ;  /* 0x0000000000007918 */ /* 0x000fc00000000000 */
        /* <DEDUP_REMOVED lines=10> */
.L_x_5:


//--------------------- .nv.shared.matmul_kernel  --------------------------
	.section	.nv.shared.matmul_kernel,"aw",@nobits
	.sectionflags	@""
	.align	16
